def matmul_kernel(
    a_ptr,
    b_ptr,
    c_ptr,
    M,
    N,
    K,
    stride_am,
    stride_ak,
    stride_bk,
    stride_bn,
    stride_cm,
    stride_cn,
    BLOCK_M: tl.constexpr,
    BLOCK_N: tl.constexpr,
    BLOCK_K: tl.constexpr,
    GROUP_M: tl.constexpr,
):
    pid = tl.program_id(axis=0)
    num_pid_m = tl.cdiv(M, BLOCK_M)
    num_pid_n = tl.cdiv(N, BLOCK_N)
    num_pid_in_group = GROUP_M * num_pid_n
    group_id = pid // num_pid_in_group
    first_pid_m = group_id * GROUP_M
    group_size_m = min(num_pid_m - first_pid_m, GROUP_M)
    pid_m = first_pid_m + ((pid % num_pid_in_group) % group_size_m)
    pid_n = (pid % num_pid_in_group) // group_size_m

    offs_am = (pid_m * BLOCK_M + tl.arange(0, BLOCK_M)) % M
    offs_bn = (pid_n * BLOCK_N + tl.arange(0, BLOCK_N)) % N
    offs_k = tl.arange(0, BLOCK_K)
    a_ptrs = a_ptr + offs_am[:, None] * stride_am + offs_k[None, :] * stride_ak
    b_ptrs = b_ptr + offs_k[:, None] * stride_bk + offs_bn[None, :] * stride_bn

    acc = tl.zeros((BLOCK_M, BLOCK_N), dtype=tl.float32)
    for kk in range(0, tl.cdiv(K, BLOCK_K)):
        a = tl.load(a_ptrs, mask=offs_k[None, :] < K - kk * BLOCK_K, other=0.0)
        b = tl.load(b_ptrs, mask=offs_k[:, None] < K - kk * BLOCK_K, other=0.0)
        acc = tl.dot(a, b, acc)
        a_ptrs += BLOCK_K * stride_ak
        b_ptrs += BLOCK_K * stride_bk

    c = acc.to(c_ptr.dtype.element_ty)
    offs_cm = pid_m * BLOCK_M + tl.arange(0, BLOCK_M)
    offs_cn = pid_n * BLOCK_N + tl.arange(0, BLOCK_N)
    c_ptrs = c_ptr + offs_cm[:, None] * stride_cm + offs_cn[None, :] * stride_cn
    mask = (offs_cm[:, None] < M) & (offs_cn[None, :] < N)
    tl.store(c_ptrs, c, mask=mask)

# config = {"BLOCK_K": 64, "BLOCK_M": 512, "BLOCK_N": 128, "GROUP_M": 8, "arch": "sm_100", "dtype": "fp8e4m3", "num_ctas": 1, "num_stages": 3, "num_warps": 8}
# arch = sm_100


// ===== COMPILED SASS (sm_100a) =====

	.target	sm_100a

	.elftype	@"ET_EXEC"


//--------------------- .note.nv.tkinfo           --------------------------
	.section	.note.nv.tkinfo,"",@"SHT_NOTE"
	.sectionflags	@"SHF_NOTE_NV_TKINFO"
	.tkinfo
        /*0018*/ 	.word	0x00000081
        /*0030*/ 	.string	""
        /*0030*/ 	.string	"ptxas-blackwell"
        /*0030*/ 	.string	"Cuda compilation tools, release 12.9, V12.9.86"
        /*0030*/ 	.string	"Build cuda_12.9.r12.9/compiler.36037853_0"
        /*0030*/ 	.string	"-v  -suppress-debug-info  -lineinfo  -arch sm_100a "



//--------------------- .note.nv.cuver            --------------------------
	.section	.note.nv.cuver,"",@"SHT_NOTE"
	.sectionflags	@"SHF_NOTE_NV_CUVER"
        /*0018*/ 	.short	0x0001
        /*001a*/ 	.short	0x0064
        /*001c*/ 	.short	0x0001
        /*001e*/ 	.short	0x0000
        /*0020*/ 	.short	0x0001
        /*0022*/ 	.short	0x0000


//--------------------- .nv.info                  --------------------------
	.section	.nv.info,"",@"SHT_CUDA_INFO"
	.align	4


	//----- nvinfo : EIATTR_REGCOUNT
	.align		4
        /*0000*/ 	.byte	0x04, 0x2f
        /*0002*/ 	.short	(.L_4 - .L_3)
	.align		4
.L_3:
        /*0004*/ 	.word	index@(matmul_kernel)
        /*0008*/ 	.word	0x00000080


	//----- nvinfo : EIATTR_FRAME_SIZE
	.align		4
.L_4:
        /*000c*/ 	.byte	0x04, 0x11
        /*000e*/ 	.short	(.L_6 - .L_5)
	.align		4
.L_5:
        /*0010*/ 	.word	index@($__internal_2_$__cuda_sm10x_tcgen05_guardrail_trap_unallocated_columns_being_dealloced)
        /*0014*/ 	.word	0x000006e8


	//----- nvinfo : EIATTR_FRAME_SIZE
	.align		4
.L_6:
        /*0018*/ 	.byte	0x04, 0x11
        /*001a*/ 	.short	(.L_8 - .L_7)
	.align		4
.L_7:
        /*001c*/ 	.word	index@($__internal_1_$__cuda_sm10x_tcgen05_guardrail_trap_phase_invalid_during_alloc)
        /*0020*/ 	.word	0x000006e8


	//----- nvinfo : EIATTR_FRAME_SIZE
	.align		4
.L_8:
        /*0024*/ 	.byte	0x04, 0x11
        /*0026*/ 	.short	(.L_10 - .L_9)
	.align		4
.L_9:
        /*0028*/ 	.word	index@($__internal_0_$__cuda_sm10x_tcgen05_guardrail_trap_col_being_dealloced_not_returned_by_alloc)
        /*002c*/ 	.word	0x000006e8


	//----- nvinfo : EIATTR_FRAME_SIZE
	.align		4
.L_10:
        /*0030*/ 	.byte	0x04, 0x11
        /*0032*/ 	.short	(.L_12 - .L_11)
	.align		4
.L_11:
        /*0034*/ 	.word	index@(matmul_kernel)
        /*0038*/ 	.word	0x000006e8


	//----- nvinfo : EIATTR_MIN_STACK_SIZE
	.align		4
.L_12:
        /*003c*/ 	.byte	0x04, 0x12
        /*003e*/ 	.short	(.L_14 - .L_13)
	.align		4
.L_13:
        /*0040*/ 	.word	index@(matmul_kernel)
        /*0044*/ 	.word	0x000006e8
.L_14:


//--------------------- .nv.info.matmul_kernel    --------------------------
	.section	.nv.info.matmul_kernel,"",@"SHT_CUDA_INFO"
	.sectionflags	@""
	.align	4


	//----- nvinfo : EIATTR_CUDA_API_VERSION
	.align		4
        /*0000*/ 	.byte	0x04, 0x37
        /*0002*/ 	.short	(.L_16 - .L_15)
.L_15:
        /*0004*/ 	.word	0x00000081


	//----- nvinfo : EIATTR_KPARAM_INFO
	.align		4
.L_16:
        /*0008*/ 	.byte	0x04, 0x17
        /*000a*/ 	.short	(.L_18 - .L_17)
.L_17:
        /*000c*/ 	.word	0x00000000
        /*0010*/ 	.short	0x000d
        /*0012*/ 	.short	0x0048
        /*0014*/ 	.byte	0x00, 0xf4, 0x21, 0x00


	//----- nvinfo : EIATTR_KPARAM_INFO
	.align		4
.L_18:
        /*0018*/ 	.byte	0x04, 0x17
        /*001a*/ 	.short	(.L_20 - .L_19)
.L_19:
        /*001c*/ 	.word	0x00000000
        /*0020*/ 	.short	0x000c
        /*0022*/ 	.short	0x0040
        /*0024*/ 	.byte	0x00, 0xf4, 0x21, 0x00


	//----- nvinfo : EIATTR_KPARAM_INFO
	.align		4
.L_20:
        /*0028*/ 	.byte	0x04, 0x17
        /*002a*/ 	.short	(.L_22 - .L_21)
.L_21:
        /*002c*/ 	.word	0x00000000
        /*0030*/ 	.short	0x000b
        /*0032*/ 	.short	0x0038
        /*0034*/ 	.byte	0x00, 0xf0, 0x11, 0x00


	//----- nvinfo : EIATTR_KPARAM_INFO
	.align		4
.L_22:
        /*0038*/ 	.byte	0x04, 0x17
        /*003a*/ 	.short	(.L_24 - .L_23)
.L_23:
        /*003c*/ 	.word	0x00000000
        /*0040*/ 	.short	0x000a
        /*0042*/ 	.short	0x0034
        /*0044*/ 	.byte	0x00, 0xf0, 0x11, 0x00


	//----- nvinfo : EIATTR_KPARAM_INFO
	.align		4
.L_24:
        /*0048*/ 	.byte	0x04, 0x17
        /*004a*/ 	.short	(.L_26 - .L_25)
.L_25:
        /*004c*/ 	.word	0x00000000
        /*0050*/ 	.short	0x0009
        /*0052*/ 	.short	0x0030
        /*0054*/ 	.byte	0x00, 0xf0, 0x11, 0x00


	//----- nvinfo : EIATTR_KPARAM_INFO
	.align		4
.L_26:
        /*0058*/ 	.byte	0x04, 0x17
        /*005a*/ 	.short	(.L_28 - .L_27)
.L_27:
        /*005c*/ 	.word	0x00000000
        /*0060*/ 	.short	0x0008
        /*0062*/ 	.short	0x002c
        /*0064*/ 	.byte	0x00, 0xf0, 0x11, 0x00


	//----- nvinfo : EIATTR_KPARAM_INFO
	.align		4
.L_28:
        /*0068*/ 	.byte	0x04, 0x17
        /*006a*/ 	.short	(.L_30 - .L_29)
.L_29:
        /*006c*/ 	.word	0x00000000
        /*0070*/ 	.short	0x0007
        /*0072*/ 	.short	0x0028
        /*0074*/ 	.byte	0x00, 0xf0, 0x11, 0x00


	//----- nvinfo : EIATTR_KPARAM_INFO
	.align		4
.L_30:
        /*0078*/ 	.byte	0x04, 0x17
        /*007a*/ 	.short	(.L_32 - .L_31)
.L_31:
        /*007c*/ 	.word	0x00000000
        /*0080*/ 	.short	0x0006
        /*0082*/ 	.short	0x0024
        /*0084*/ 	.byte	0x00, 0xf0, 0x11, 0x00


	//----- nvinfo : EIATTR_KPARAM_INFO
	.align		4
.L_32:
        /*0088*/ 	.byte	0x04, 0x17
        /*008a*/ 	.short	(.L_34 - .L_33)
.L_33:
        /*008c*/ 	.word	0x00000000
        /*0090*/ 	.short	0x0005
        /*0092*/ 	.short	0x0020
        /*0094*/ 	.byte	0x00, 0xf0, 0x11, 0x00


	//----- nvinfo : EIATTR_KPARAM_INFO
	.align		4
.L_34:
        /*0098*/ 	.byte	0x04, 0x17
        /*009a*/ 	.short	(.L_36 - .L_35)
.L_35:
        /*009c*/ 	.word	0x00000000
        /*00a0*/ 	.short	0x0004
        /*00a2*/ 	.short	0x001c
        /*00a4*/ 	.byte	0x00, 0xf0, 0x11, 0x00


	//----- nvinfo : EIATTR_KPARAM_INFO
	.align		4
.L_36:
        /*00a8*/ 	.byte	0x04, 0x17
        /*00aa*/ 	.short	(.L_38 - .L_37)
.L_37:
        /*00ac*/ 	.word	0x00000000
        /*00b0*/ 	.short	0x0003
        /*00b2*/ 	.short	0x0018
        /*00b4*/ 	.byte	0x00, 0xf0, 0x11, 0x00


	//----- nvinfo : EIATTR_KPARAM_INFO
	.align		4
.L_38:
        /*00b8*/ 	.byte	0x04, 0x17
        /*00ba*/ 	.short	(.L_40 - .L_39)
.L_39:
        /*00bc*/ 	.word	0x00000000
        /*00c0*/ 	.short	0x0002
        /*00c2*/ 	.short	0x0010
        /*00c4*/ 	.byte	0x00, 0xf4, 0x21, 0x00


	//----- nvinfo : EIATTR_KPARAM_INFO
	.align		4
.L_40:
        /*00c8*/ 	.byte	0x04, 0x17
        /*00ca*/ 	.short	(.L_42 - .L_41)
.L_41:
        /*00cc*/ 	.word	0x00000000
        /*00d0*/ 	.short	0x0001
        /*00d2*/ 	.short	0x0008
        /*00d4*/ 	.byte	0x00, 0xf4, 0x21, 0x00


	//----- nvinfo : EIATTR_KPARAM_INFO
	.align		4
.L_42:
        /*00d8*/ 	.byte	0x04, 0x17
        /*00da*/ 	.short	(.L_44 - .L_43)
.L_43:
        /*00dc*/ 	.word	0x00000000
        /*00e0*/ 	.short	0x0000
        /*00e2*/ 	.short	0x0000
        /*00e4*/ 	.byte	0x00, 0xf4, 0x21, 0x00


	//----- nvinfo : EIATTR_AT_ENTRY_FRAGMENTS
	.align		4
.L_44:
        /*00e8*/ 	.byte	0x04, 0x4f
        /*00ea*/ 	.short	(.L_46 - .L_45)


	//   ....[0]....
.L_45:
        /*00ec*/ 	.word	0x00000004


	//----- nvinfo : EIATTR_RESERVED_SMEM_USED
	.align		4
.L_46:
        /*00f0*/ 	.byte	0x01, 0x41
	.zero		2


	//----- nvinfo : EIATTR_SPARSE_MMA_MASK
	.align		4
        /*00f4*/ 	.byte	0x03, 0x50
        /*00f6*/ 	.short	0x0000


	//----- nvinfo : EIATTR_TCGEN05_1CTA_USED
	.align		4
        /*00f8*/ 	.byte	0x01, 0x51
	.zero		2


	//----- nvinfo : EIATTR_MAXREG_COUNT
	.align		4
        /*00fc*/ 	.byte	0x03, 0x1b
        /*00fe*/ 	.short	0x00ff


	//----- nvinfo : EIATTR_NUM_BARRIERS
	.align		4
        /*0100*/ 	.byte	0x02, 0x4c
        /*0102*/ 	.byte	0x01
	.zero		1


	//----- nvinfo : EIATTR_ANNOTATIONS
	.align		4
        /*0104*/ 	.byte	0x04, 0x55
        /*0106*/ 	.short	(.L_48 - .L_47)


	//   ....[0]....
.L_47:
        /*0108*/ 	.word	0x00000001
        /*010c*/ 	.byte	0x60, 0x0f, 0x00, 0x00, 0x01, 0x00, 0x00, 0x00, 0x70, 0x14, 0x00, 0x00, 0x01, 0x00, 0x00, 0x00
        /* <DEDUP_REMOVED lines=854> */
        /*367c*/ 	.byte	0x40, 0x5d, 0x01, 0x00


	//----- nvinfo : EIATTR_INT_WARP_WIDE_INSTR_OFFSETS
	.align		4
.L_48:
        /*3680*/ 	.byte	0x04, 0x31
        /*3682*/ 	.short	(.L_50 - .L_49)


	//   ....[0]....
.L_49:
        /*3684*/ 	.word	0x00002400


	//   ....[1]....
        /*3688*/ 	.word	0x00002420


	//   ....[2]....
        /*368c*/ 	.word	0x00007aa0


	//   ....[3]....
        /*3690*/ 	.word	0x0001eab0


	//   ....[4]....
        /*3694*/ 	.word	0x0001eb00


	//----- nvinfo : EIATTR_COOP_GROUP_MASK_REGIDS
	.align		4
.L_50:
        /*3698*/ 	.byte	0x04, 0x29
        /*369a*/ 	.short	(.L_52 - .L_51)


	//   ....[0]....
.L_51:
        /*369c*/ 	.word	0xffffffff


	//   ....[1]....
        /*36a0*/ 	.word	0xffffffff


	//   ....[2]....
        /*36a4*/ 	.word	0xffffffff


	//   ....[3]....
        /*36a8*/ 	.word	0xffffffff


	//----- nvinfo : EIATTR_COOP_GROUP_INSTR_OFFSETS
	.align		4
.L_52:
        /*36ac*/ 	.byte	0x04, 0x28
        /*36ae*/ 	.short	(.L_54 - .L_53)


	//   ....[0]....
.L_53:
        /*36b0*/ 	.word	0x00000070


	//   ....[1]....
        /*36b4*/ 	.word	0x00000330


	//   ....[2]....
        /*36b8*/ 	.word	0x0001e940


	//   ....[3]....
        /*36bc*/ 	.word	0x0001ebb0


	//----- nvinfo : EIATTR_VRC_CTA_INIT_COUNT
	.align		4
.L_54:
        /*36c0*/ 	.byte	0x02, 0x4a
        /*36c2*/ 	.byte	0x80
	.zero		1


	//----- nvinfo : EIATTR_MBARRIER_INSTR_OFFSETS
	.align		4
        /*36c4*/ 	.byte	0x04, 0x39
        /*36c6*/ 	.short	(.L_56 - .L_55)


	//   ....[0]....
.L_55:
        /*36c8*/ 	.word	0x000025f0
        /*36cc*/ 	.word	0x000000ff
        /*36d0*/ 	.word	0x00000000
        /*36d4*/ 	.short	0x0100
        /*36d6*/ 	.byte	0x0b
	.zero		1


	//   ....[1]....
        /*36d8*/ 	.word	0x00007ad0
        /*36dc*/ 	.word	0x000000ff
        /*36e0*/ 	.word	0x00014008
        /*36e4*/ 	.short	0x0100
        /*36e6*/ 	.byte	0x09
	.zero		1


	//   ....[2]....
        /*36e8*/ 	.word	0x0000e760
        /*36ec*/ 	.word	0x000000ff
        /*36f0*/ 	.word	0x00000000
        /*36f4*/ 	.short	0x010a
        /*36f6*/ 	.byte	0x0b
	.zero		1


	//   ....[3]....
        /*36f8*/ 	.word	0x000142e0
        /*36fc*/ 	.word	0x000000ff
        /*3700*/ 	.word	0x00000000
        /*3704*/ 	.short	0x010a
        /*3706*/ 	.byte	0x0b
	.zero		1


	//   ....[4]....
        /*3708*/ 	.word	0x000143c0
        /*370c*/ 	.word	0x000000ff
        /*3710*/ 	.word	0x00014000
        /*3714*/ 	.short	0x0108
        /*3716*/ 	.byte	0x09
	.zero		1


	//   ....[5]....
        /*3718*/ 	.word	0x00014470
        /*371c*/ 	.word	0x000000ff
        /*3720*/ 	.word	0x00014008
        /*3724*/ 	.short	0x0108
        /*3726*/ 	.byte	0x09
	.zero		1


	//   ....[6]....
        /*3728*/ 	.word	0x0001ebd0
        /*372c*/ 	.word	0x000000ff
        /*3730*/ 	.word	0x00000000
        /*3734*/ 	.short	0x010a
        /*3736*/ 	.byte	0x0b
	.zero		1


	//   ....[7]....
        /*3738*/ 	.word	0x0001ec00
        /*373c*/ 	.word	0x000000ff
        /*3740*/ 	.word	0x00000000
        /*3744*/ 	.short	0x010a
        /*3746*/ 	.byte	0x0b
	.zero		1


	//----- nvinfo : EIATTR_NUM_MBARRIERS
	.align		4
.L_56:
        /*3748*/ 	.byte	0x03, 0x38
        /*374a*/ 	.short	0x0002


	//----- nvinfo : EIATTR_EXIT_INSTR_OFFSETS
	.align		4
        /*374c*/ 	.byte	0x04, 0x1c
        /*374e*/ 	.short	(.L_58 - .L_57)


	//   ....[0]....
.L_57:
        /*3750*/ 	.word	0x0001ebc0


	//----- nvinfo : EIATTR_REQNTID
	.align		4
.L_58:
        /*3754*/ 	.byte	0x04, 0x10
        /*3756*/ 	.short	(.L_60 - .L_59)
.L_59:
        /*3758*/ 	.word	0x00000100
        /*375c*/ 	.word	0x00000001
        /*3760*/ 	.word	0x00000001


	//----- nvinfo : EIATTR_CRS_STACK_SIZE
	.align		4
.L_60:
        /*3764*/ 	.byte	0x04, 0x1e
        /*3766*/ 	.short	(.L_62 - .L_61)
.L_61:
        /*3768*/ 	.word	0x00000000


	//----- nvinfo : EIATTR_CBANK_PARAM_SIZE
	.align		4
.L_62:
        /*376c*/ 	.byte	0x03, 0x19
        /*376e*/ 	.short	0x0050


	//----- nvinfo : EIATTR_PARAM_CBANK
	.align		4
        /*3770*/ 	.byte	0x04, 0x0a
        /*3772*/ 	.short	(.L_64 - .L_63)
	.align		4
.L_63:
        /*3774*/ 	.word	index@(.nv.constant0.matmul_kernel)
        /*3778*/ 	.short	0x0380
        /*377a*/ 	.short	0x0050


	//----- nvinfo : EIATTR_SW_WAR
	.align		4
.L_64:
        /*377c*/ 	.byte	0x04, 0x36
        /*377e*/ 	.short	(.L_66 - .L_65)
.L_65:
        /*3780*/ 	.word	0x00000008
.L_66:


//--------------------- .nv.compat                --------------------------
	.section	.nv.compat,"",@"SHT_CUDA_COMPAT_INFO"
	.align	4
        /*0000*/ 	.byte	0x02, 0x02, 0x02, 0x00, 0x02, 0x05, 0x05, 0x00, 0x02, 0x03, 0x00, 0x00, 0x02, 0x06, 0x01, 0x00


//--------------------- .nv.callgraph             --------------------------
	.section	.nv.callgraph,"",@"SHT_CUDA_CALLGRAPH"
	.align	4
	.sectionentsize	8
	.align		4
        /*0000*/ 	.word	0x00000000
	.align		4
        /*0004*/ 	.word	0xffffffff
	.align		4
        /*0008*/ 	.word	0x00000000
	.align		4
        /*000c*/ 	.word	0xfffffffe
	.align		4
        /*0010*/ 	.word	0x00000000
	.align		4
        /*0014*/ 	.word	0xfffffffd
	.align		4
        /*0018*/ 	.word	0x00000000
	.align		4
        /*001c*/ 	.word	0xfffffffc


//--------------------- .text.matmul_kernel       --------------------------
	.section	.text.matmul_kernel,"ax",@progbits
	.align	128
        .global         matmul_kernel
        .type           matmul_kernel,@function
        .size           matmul_kernel,(.L_x_20 - matmul_kernel)
        .other          matmul_kernel,@"STO_CUDA_ENTRY STV_DEFAULT"
matmul_kernel:
.text.matmul_kernel:
[----:B------:R-:W0:Y:S01]  /*0000*/  LDC R1, c[0x0][0x37c] ;  /* 0x0000df00ff017b82 */ /* 0x000e220000000800 */
[----:B------:R-:W1:Y:S01]  /*0010*/  S2R R0, SR_TID.X ;  /* 0x0000000000007919 */ /* 0x000e620000002100 */
[----:B0-----:R-:W-:Y:S01]  /*0020*/  VIADD R1, R1, 0xfffff918 ;  /* 0xfffff91801017836 */ /* 0x001fe20000000000 */
[----:B-1----:R-:W-:-:S13]  /*0030*/  ISETP.GE.U32.AND P0, PT, R0, 0x20, PT ;  /* 0x000000200000780c */ /* 0x002fda0003f06070 */
[----:B------:R-:W-:Y:S02]  /*0040*/  VOTEU.ANY UP0, P0 ;  /* 0x0000000000ff7886 */ /* 0x000fe40000000100 */
[----:B------:R-:W-:Y:S05]  /*0050*/  BRA.U UP0, `(.L_x_0) ;  /* 0x0000000100b87547 */ /* 0x000fea000b800000 */
[----:B------:R-:W0:Y:S01]  /*0060*/  S2UR UR6, SR_CgaCtaId ;  /* 0x00000000000679c3 */ /* 0x000e220000008800 */
[----:B------:R-:W-:Y:S01]  /*0070*/  NOP ;  /* 0x0000000000007918 */ /* 0x000fe20000000000 */
[----:B------:R-:W-:Y:S02]  /*0080*/  UMOV UR4, 0x40 ;  /* 0x0000004000047882 */ /* 0x000fe40000000000 */
[----:B0-----:R-:W-:-:S09]  /*0090*/  ULEA UR4, UR6, UR4, 0x18 ;  /* 0x0000000406047291 */ /* 0x001fd2000f8ec0ff */
[----:B------:R-:W0:Y:S01]  /*00a0*/  LDS.U8 R0, [UR4] ;  /* 0x00000004ff007984 */ /* 0x000e220008000000 */
[----:B------:R-:W-:Y:S02]  /*00b0*/  UMOV UR4, 0x400 ;  /* 0x0000040000047882 */ /* 0x000fe40000000000 */
[----:B------:R-:W-:Y:S01]  /*00c0*/  ULEA UR4, UR6, UR4, 0x18 ;  /* 0x0000000406047291 */ /* 0x000fe2000f8ec0ff */
[----:B0-----:R-:W-:-:S13]  /*00d0*/  ISETP.NE.AND P0, PT, R0, RZ, PT ;  /* 0x000000ff0000720c */ /* 0x001fda0003f05270 */
[----:B------:R-:W-:Y:S05]  /*00e0*/  @P0 BRA `(.L_x_1) ;  /* 0x00000000007c0947 */ /* 0x000fea0003800000 */
[----:B------:R-:W-:-:S13]  /*00f0*/  ELECT P0, URZ, PT ;  /* 0x0000000000ff782f */ /* 0x000fda0003800000 */
[----:B------:R-:W-:Y:S05]  /*0100*/  @!P0 BRA `(.L_x_2) ;  /* 0x0000000000848947 */ /* 0x000fea0003800000 */
[----:B------:R-:W-:Y:S01]  /*0110*/  UMOV UR5, 0x10 ;  /* 0x0000001000057882 */ /* 0x000fe20000000000 */
[----:B------:R-:W-:Y:S02]  /*0120*/  IMAD.MOV.U32 R4, RZ, RZ, 0x1 ;  /* 0x00000001ff047424 */ /* 0x000fe400078e00ff */
[----:B------:R-:W-:Y:S02]  /*0130*/  IMAD.MOV.U32 R5, RZ, RZ, 0xffff ;  /* 0x0000ffffff057424 */ /* 0x000fe400078e00ff */
[----:B------:R-:W-:Y:S04]  /*0140*/  DEPBAR.LE SB0, 0x36 ;  /* 0x00008d800000791a */ /* 0x000fe80000000000 */
[----:B------:R-:W0:Y:S02]  /*0150*/  UTCATOMSWS.FIND_AND_SET.ALIGN UP1, UR5, UR5 ;  /* 0x00000005000575e3 */ /* 0x000e240008020800 */
[----:B0-----:R-:W-:-:S04]  /*0160*/  PLOP3.LUT P0, PT, PT, PT, UP1, 0x80, 0x8 ;  /* 0x000000000008781c */ /* 0x001fc80003f0f018 */
[----:B------:R-:W-:-:S04]  /*0170*/  SEL R0, RZ, 0xffffffff, !P0 ;  /* 0xffffffffff007807 */ /* 0x000fc80004000000 */
[----:B------:R-:W-:Y:S01]  /*0180*/  ISETP.NE.AND P0, PT, R0, RZ, PT ;  /* 0x000000ff0000720c */ /* 0x000fe20003f05270 */
[----:B------:R-:W-:-:S12]  /*0190*/  IMAD.U32 R0, RZ, RZ, UR5 ;  /* 0x00000005ff007e24 */ /* 0x000fd8000f8e00ff */
[----:B------:R-:W-:Y:S05]  /*01a0*/  @P0 BRA `(.L_x_3) ;  /* 0x0000000000240947 */ /* 0x000fea0003800000 */
.L_x_4:
[----:B------:R-:W-:Y:S05]  /*01b0*/  NANOSLEEP 0x64 ;  /* 0x000000640000795d */ /* 0x000fea0003800000 */
[----:B------:R-:W-:-:S05]  /*01c0*/  UMOV UR5, 0x10 ;  /* 0x0000001000057882 */ /* 0x000fca0000000000 */
[----:B------:R-:W-:Y:S04]  /*01d0*/  DEPBAR.LE SB0, 0x36 ;  /* 0x00008d800000791a */ /* 0x000fe80000000000 */
[----:B------:R-:W0:Y:S02]  /*01e0*/  UTCATOMSWS.FIND_AND_SET.ALIGN UP1, UR5, UR5 ;  /* 0x00000005000575e3 */ /* 0x000e240008020800 */
[----:B0-----:R-:W-:-:S04]  /*01f0*/  PLOP3.LUT P0, PT, PT, PT, UP1, 0x80, 0x8 ;  /* 0x000000000008781c */ /* 0x001fc80003f0f018 */
[----:B------:R-:W-:-:S04]  /*0200*/  SEL R0, RZ, 0xffffffff, !P0 ;  /* 0xffffffffff007807 */ /* 0x000fc80004000000 */
[----:B------:R-:W-:Y:S01]  /*0210*/  ISETP.NE.AND P0, PT, R0, RZ, PT ;  /* 0x000000ff0000720c */ /* 0x000fe20003f05270 */
[----:B------:R-:W-:-:S12]  /*0220*/  IMAD.U32 R0, RZ, RZ, UR5 ;  /* 0x00000005ff007e24 */ /* 0x000fd8000f8e00ff */
[----:B------:R-:W-:Y:S05]  /*0230*/  @!P0 BRA `(.L_x_4) ;  /* 0xfffffffc00dc8947 */ /* 0x000fea000383ffff */
.L_x_3:
[C---:B------:R-:W-:Y:S01]  /*0240*/  VIADD R3, R0.reuse, 0x10 ;  /* 0x0000001000037836 */ /* 0x040fe20000000000 */
[----:B------:R-:W-:Y:S01]  /*0250*/  UMOV UR5, 0x50 ;  /* 0x0000005000057882 */ /* 0x000fe20000000000 */
[----:B------:R-:W-:Y:S01]  /*0260*/  SHF.L.U32 R2, R5, R0, RZ ;  /* 0x0000000005027219 */ /* 0x000fe200000006ff */
[----:B------:R-:W-:Y:S01]  /*0270*/  ULEA UR5, UR6, UR5, 0x18 ;  /* 0x0000000506057291 */ /* 0x000fe2000f8ec0ff */
[----:B------:R-:W-:Y:S01]  /*0280*/  IMAD.SHL.U32 R0, R0, 0x20, RZ ;  /* 0x0000002000007824 */ /* 0x000fe200078e00ff */
[----:B------:R-:W-:-:S04]  /*0290*/  SHF.L.U32 R3, R4, R3, RZ ;  /* 0x0000000304037219 */ /* 0x000fc800000006ff */
[----:B------:R-:W-:-:S05]  /*02a0*/  LOP3.LUT R2, R3, R2, RZ, 0xfc, !PT ;  /* 0x0000000203027212 */ /* 0x000fca00078efcff */
[----:B------:R0:W-:Y:S04]  /*02b0*/  ATOMS.OR RZ, [UR5], R2 ;  /* 0x00000002ffff798c */ /* 0x0001e8000b000005 */
[----:B------:R0:W-:Y:S01]  /*02c0*/  STS [UR4], R0 ;  /* 0x00000000ff007988 */ /* 0x0001e20008000804 */
[----:B------:R-:W-:Y:S05]  /*02d0*/  BRA `(.L_x_2) ;  /* 0x0000000000107947 */ /* 0x000fea0003800000 */
.L_x_1:
[----:B------:R-:W-:Y:S01]  /*02e0*/  IMAD.MOV.U32 R0, RZ, RZ, -0x1 ;  /* 0xffffffffff007424 */ /* 0x000fe200078e00ff */
[----:B------:R-:W-:-:S04]  /*02f0*/  MOV R2, 0x320 ;  /* 0x0000032000027802 */ /* 0x000fc80000000f00 */
[----:B------:R0:W-:Y:S03]  /*0300*/  STS [UR4], R0 ;  /* 0x00000000ff007988 */ /* 0x0001e60008000804 */
[----:B0-----:R-:W-:Y:S05]  /*0310*/  CALL.REL.NOINC `($__internal_1_$__cuda_sm10x_tcgen05_guardrail_trap_phase_invalid_during_alloc) ;  /* 0x000001e800507944 */ /* 0x001fea0003c00000 */
.L_x_2:
[----:B------:R-:W-:Y:S05]  /*0320*/  WARPSYNC.ALL ;  /* 0x0000000000007948 */ /* 0x000fea0003800000 */
[----:B------:R-:W-:Y:S01]  /*0330*/  NOP ;  /* 0x0000000000007918 */ /* 0x000fe20000000000 */
.L_x_0:
[----:B------:R-:W1:Y:S01]  /*0340*/  LDC.64 R42, c[0x0][0x398] ;  /* 0x0000e600ff2a7b82 */ /* 0x000e620000000a00 */
[----:B------:R-:W2:Y:S01]  /*0350*/  S2R R5, SR_CTAID.X ;  /* 0x0000000000057919 */ /* 0x000ea20000002500 */
[----:B------:R-:W-:Y:S01]  /*0360*/  UMOV UR9, 0x400 ;  /* 0x0000040000097882 */ /* 0x000fe20000000000 */
[----:B------:R-:W3:Y:S01]  /*0370*/  LDCU UR20, c[0x0][0x3a4] ;  /* 0x00007480ff1477ac */ /* 0x000ee20008000800 */
[----:B------:R-:W4:Y:S01]  /*0380*/  S2R R17, SR_TID.X ;  /* 0x0000000000117919 */ /* 0x000f220000002100 */
[----:B------:R-:W0:Y:S03]  /*0390*/  LDCU.64 UR24, c[0x0][0x358] ;  /* 0x00006b00ff1877ac */ /* 0x000e260008000a00 */
[----:B------:R-:W5:Y:S01]  /*03a0*/  S2UR UR6, SR_CgaCtaId ;  /* 0x00000000000679c3 */ /* 0x000f620000008800 */
[----:B------:R-:W0:Y:S07]  /*03b0*/  LDCU.128 UR16, c[0x0][0x380] ;  /* 0x00007000ff1077ac */ /* 0x000e2e0008000c00 */
[----:B------:R-:W0:Y:S02]  /*03c0*/  LDC R107, c[0x0][0x3a0] ;  /* 0x0000e800ff6b7b82 */ /* 0x000e240000000800 */
[----:B01----:R-:W-:Y:S01]  /*03d0*/  VIADD R0, R43, 0x7f ;  /* 0x0000007f2b007836 */ /* 0x003fe20000000000 */
[----:B------:R-:W-:-:S04]  /*03e0*/  IABS R37, R43 ;  /* 0x0000002b00257213 */ /* 0x000fc80000000000 */
[----:B------:R-:W-:Y:S01]  /*03f0*/  SHF.R.S32.HI R3, RZ, 0x1f, R0 ;  /* 0x0000001fff037819 */ /* 0x000fe20000011400 */
[----:B-----5:R-:W-:-:S03]  /*0400*/  ULEA UR9, UR6, UR9, 0x18 ;  /* 0x0000000906097291 */ /* 0x020fc6000f8ec0ff */
[----:B------:R-:W-:Y:S02]  /*0410*/  LEA.HI R3, R3, R0, RZ, 0x7 ;  /* 0x0000000003037211 */ /* 0x000fe400078f38ff */
[----:B--2---:R-:W-:Y:S01]  /*0420*/  IABS R8, R5 ;  /* 0x0000000500087213 */ /* 0x004fe20000000000 */
[----:B------:R-:W-:Y:S01]  /*0430*/  UIADD3 UR11, UPT, UPT, UR9, 0x14000, URZ ;  /* 0x00014000090b7890 */ /* 0x000fe2000fffe0ff */
[----:B------:R-:W-:Y:S02]  /*0440*/  SHF.R.S32.HI R3, RZ, 0x7, R3 ;  /* 0x00000007ff037819 */ /* 0x000fe40000011403 */
[----:B----4-:R-:W-:Y:S01]  /*0450*/  LOP3.LUT R108, R17, 0xff, RZ, 0xc0, !PT ;  /* 0x000000ff116c7812 */ /* 0x010fe200078ec0ff */
[----:B------:R-:W-:Y:S02]  /*0460*/  VIADD R20, R107, 0xffffffda ;  /* 0xffffffda6b147836 */ /* 0x000fe40000000000 */
[----:B------:R-:W-:Y:S02]  /*0470*/  IMAD.SHL.U32 R4, R3, 0x8, RZ ;  /* 0x0000000803047824 */ /* 0x000fe400078e00ff */
[----:B------:R-:W-:-:S02]  /*0480*/  VIADD R21, R107, 0xffffffdb ;  /* 0xffffffdb6b157836 */ /* 0x000fc40000000000 */
[C---:B------:R-:W-:Y:S01]  /*0490*/  VIADD R22, R107.reuse, 0xffffffd6 ;  /* 0xffffffd66b167836 */ /* 0x040fe20000000000 */
[-C--:B------:R-:W-:Y:S01]  /*04a0*/  IABS R7, R4.reuse ;  /* 0x0000000400077213 */ /* 0x080fe20000000000 */
[C---:B------:R-:W-:Y:S01]  /*04b0*/  VIADD R23, R107.reuse, 0xffffffd7 ;  /* 0xffffffd76b177836 */ /* 0x040fe20000000000 */
[----:B------:R-:W-:Y:S01]  /*04c0*/  IABS R10, R4 ;  /* 0x00000004000a7213 */ /* 0x000fe20000000000 */
[C---:B------:R-:W-:Y:S01]  /*04d0*/  VIADD R28, R107.reuse, 0xffffffd2 ;  /* 0xffffffd26b1c7836 */ /* 0x040fe20000000000 */
[----:B------:R-:W0:Y:S01]  /*04e0*/  I2F.RP R0, R7 ;  /* 0x0000000700007306 */ /* 0x000e220000209400 */
[----:B------:R-:W-:-:S07]  /*04f0*/  VIADD R29, R107, 0xffffffd3 ;  /* 0xffffffd36b1d7836 */ /* 0x000fce0000000000 */
[----:B0-----:R-:W0:Y:S02]  /*0500*/  MUFU.RCP R0, R0 ;  /* 0x0000000000007308 */ /* 0x001e240000001000 */
[----:B0-----:R-:W-:Y:S02]  /*0510*/  VIADD R2, R0, 0xffffffe ;  /* 0x0ffffffe00027836 */ /* 0x001fe40000000000 */
[----:B------:R-:W-:Y:S01]  /*0520*/  IMAD.MOV R0, RZ, RZ, -R10 ;  /* 0x000000ffff007224 */ /* 0x000fe200078e0a0a */
[----:B------:R-:W-:Y:S06]  /*0530*/  BAR.SYNC.DEFER_BLOCKING 0x0 ;  /* 0x0000000000007b1d */ /* 0x000fec0000010000 */
[----:B------:R0:W1:Y:S02]  /*0540*/  F2I.FTZ.U32.TRUNC.NTZ R3, R2 ;  /* 0x0000000200037305 */ /* 0x000064000021f000 */
[----:B0-----:R-:W-:-:S02]  /*0550*/  IMAD.MOV.U32 R2, RZ, RZ, RZ ;  /* 0x000000ffff027224 */ /* 0x001fc400078e00ff */
[--C-:B-1----:R-:W-:Y:S01]  /*0560*/  IMAD.MOV R6, RZ, RZ, -R3.reuse ;  /* 0x000000ffff067224 */ /* 0x102fe200078e0a03 */
[----:B------:R-:W0:Y:S03]  /*0570*/  LDS R10, [UR9] ;  /* 0x00000009ff0a7984 */ /* 0x000e260008000800 */
[----:B------:R-:W-:Y:S02]  /*0580*/  IMAD R9, R6, R7, RZ ;  /* 0x0000000706097224 */ /* 0x000fe400078e02ff */
[----:B------:R-:W-:Y:S02]  /*0590*/  IMAD.MOV.U32 R6, RZ, RZ, R8 ;  /* 0x000000ffff067224 */ /* 0x000fe400078e0008 */
[----:B------:R-:W-:Y:S01]  /*05a0*/  IMAD.HI.U32 R3, R3, R9, R2 ;  /* 0x0000000903037227 */ /* 0x000fe200078e0002 */
[----:B------:R-:W1:Y:S05]  /*05b0*/  I2F.RP R8, R37 ;  /* 0x0000002500087306 */ /* 0x000e6a0000209400 */
[----:B------:R-:W-:-:S04]  /*05c0*/  IMAD.HI.U32 R3, R3, R6, RZ ;  /* 0x0000000603037227 */ /* 0x000fc800078e00ff */
[----:B------:R-:W-:Y:S01]  /*05d0*/  IMAD R0, R3, R0, R6 ;  /* 0x0000000003007224 */ /* 0x000fe200078e0206 */
[----:B------:R-:W-:Y:S04]  /*05e0*/  BAR.SYNC.DEFER_BLOCKING 0x0 ;  /* 0x0000000000007b1d */ /* 0x000fe80000010000 */
[----:B------:R-:W-:Y:S02]  /*05f0*/  ISETP.GT.U32.AND P1, PT, R7, R0, PT ;  /* 0x000000000700720c */ /* 0x000fe40003f24070 */
[----:B-1----:R-:W-:Y:S11]  /*0600*/  MUFU.RCP R8, R8 ;  /* 0x0000000800087308 */ /* 0x002ff60000001000 */
[----:B------:R-:W-:-:S02]  /*0610*/  @!P1 IMAD.IADD R0, R0, 0x1, -R7 ;  /* 0x0000000100009824 */ /* 0x000fc400078e0a07 */
[----:B------:R-:W-:Y:S01]  /*0620*/  @!P1 VIADD R3, R3, 0x1 ;  /* 0x0000000103039836 */ /* 0x000fe20000000000 */
[----:B------:R-:W-:Y:S02]  /*0630*/  ISETP.NE.AND P1, PT, R4, RZ, PT ;  /* 0x000000ff0400720c */ /* 0x000fe40003f25270 */
[----:B------:R-:W-:Y:S02]  /*0640*/  ISETP.GE.U32.AND P0, PT, R0, R7, PT ;  /* 0x000000070000720c */ /* 0x000fe40003f06070 */
[----:B------:R-:W-:Y:S02]  /*0650*/  LOP3.LUT R0, R5, R4, RZ, 0x3c, !PT ;  /* 0x0000000405007212 */ /* 0x000fe400078e3cff */
[----:B------:R-:W-:Y:S02]  /*0660*/  IABS R7, R42 ;  /* 0x0000002a00077213 */ /* 0x000fe40000000000 */
[----:B------:R-:W-:Y:S01]  /*0670*/  ISETP.GE.AND P2, PT, R0, RZ, PT ;  /* 0x000000ff0000720c */ /* 0x000fe20003f46270 */
[----:B------:R-:W-:Y:S01]  /*0680*/  VIADD R0, R42, 0x1ff ;  /* 0x000001ff2a007836 */ /* 0x000fe20000000000 */
[----:B0-----:R-:W-:-:S05]  /*0690*/  R2UR UR8, R10 ;  /* 0x000000000a0872ca */ /* 0x001fca00000e0000 */
[----:B------:R-:W-:-:S04]  /*06a0*/  @P0 VIADD R3, R3, 0x1 ;  /* 0x0000000103030836 */ /* 0x000fc80000000000 */
[----:B------:R-:W-:Y:S01]  /*06b0*/  IMAD.MOV.U32 R2, RZ, RZ, R3 ;  /* 0x000000ffff027224 */ /* 0x000fe200078e0003 */
[----:B------:R-:W-:-:S03]  /*06c0*/  SHF.R.S32.HI R3, RZ, 0x1f, R0 ;  /* 0x0000001fff037819 */ /* 0x000fc60000011400 */
[----:B------:R-:W-:Y:S01]  /*06d0*/  @!P2 IMAD.MOV R2, RZ, RZ, -R2 ;  /* 0x000000ffff02a224 */ /* 0x000fe200078e0a02 */
[----:B------:R-:W-:Y:S02]  /*06e0*/  @!P1 LOP3.LUT R2, RZ, R4, RZ, 0x33, !PT ;  /* 0x00000004ff029212 */ /* 0x000fe400078e33ff */
[----:B------:R-:W-:-:S03]  /*06f0*/  LEA.HI R3, R3, R0, RZ, 0x9 ;  /* 0x0000000003037211 */ /* 0x000fc600078f48ff */
[----:B------:R-:W-:Y:S02]  /*0700*/  IMAD.SHL.U32 R11, R2, 0x8, RZ ;  /* 0x00000008020b7824 */ /* 0x000fe400078e00ff */
[----:B------:R-:W-:-:S03]  /*0710*/  IMAD.MOV R2, RZ, RZ, -R2 ;  /* 0x000000ffff027224 */ /* 0x000fc600078e0a02 */
[----:B------:R-:W-:Y:S01]  /*0720*/  LEA.HI.SX32 R3, R3, -R11, 0x17 ;  /* 0x8000000b03037211 */ /* 0x000fe200078fbaff */
[----:B------:R-:W-:Y:S02]  /*0730*/  IMAD R16, R4, R2, R5 ;  /* 0x0000000204107224 */ /* 0x000fe400078e0205 */
[----:B------:R-:W-:Y:S01]  /*0740*/  IMAD.MOV.U32 R2, RZ, RZ, RZ ;  /* 0x000000ffff027224 */ /* 0x000fe200078e00ff */
[----:B------:R-:W-:Y:S01]  /*0750*/  VIMNMX R13, PT, PT, R3, 0x8, PT ;  /* 0x00000008030d7848 */ /* 0x000fe20003fe0100 */
[----:B------:R-:W-:-:S03]  /*0760*/  IMAD.MOV.U32 R4, RZ, RZ, R7 ;  /* 0x000000ffff047224 */ /* 0x000fc600078e0007 */
[----:B------:R-:W-:-:S04]  /*0770*/  IABS R9, R13 ;  /* 0x0000000d00097213 */ /* 0x000fc80000000000 */
[----:B------:R-:W0:Y:S08]  /*0780*/  I2F.RP R0, R9 ;  /* 0x0000000900007306 */ /* 0x000e300000209400 */
[----:B0-----:R-:W0:Y:S02]  /*0790*/  MUFU.RCP R0, R0 ;  /* 0x0000000000007308 */ /* 0x001e240000001000 */
[----:B0-----:R-:W-:Y:S01]  /*07a0*/  VIADD R3, R0, 0xffffffe ;  /* 0x0ffffffe00037836 */ /* 0x001fe20000000000 */
[----:B------:R-:W-:-:S05]  /*07b0*/  IABS R0, R16 ;  /* 0x0000001000007213 */ /* 0x000fca0000000000 */
[----:B------:R-:W0:Y:S02]  /*07c0*/  F2I.FTZ.U32.TRUNC.NTZ R3, R3 ;  /* 0x0000000300037305 */ /* 0x000e24000021f000 */
[----:B0-----:R-:W-:-:S04]  /*07d0*/  IMAD.MOV R6, RZ, RZ, -R3 ;  /* 0x000000ffff067224 */ /* 0x001fc800078e0a03 */
[----:B------:R-:W-:Y:S01]  /*07e0*/  IMAD R5, R6, R9, RZ ;  /* 0x0000000906057224 */ /* 0x000fe200078e02ff */
[----:B------:R-:W-:-:S03]  /*07f0*/  IABS R6, R13 ;  /* 0x0000000d00067213 */ /* 0x000fc60000000000 */
[----:B------:R-:W-:Y:S02]  /*0800*/  IMAD.HI.U32 R2, R3, R5, R2 ;  /* 0x0000000503027227 */ /* 0x000fe400078e0002 */
[----:B------:R-:W0:Y:S02]  /*0810*/  I2F.RP R5, R4 ;  /* 0x0000000400057306 */ /* 0x000e240000209400 */
[----:B------:R-:W-:Y:S02]  /*0820*/  IMAD.MOV.U32 R3, RZ, RZ, R0 ;  /* 0x000000ffff037224 */ /* 0x000fe400078e0000 */
[----:B------:R-:W-:Y:S02]  /*0830*/  IMAD.MOV R0, RZ, RZ, -R6 ;  /* 0x000000ffff007224 */ /* 0x000fe400078e0a06 */
[----:B------:R-:W-:-:S04]  /*0840*/  IMAD.HI.U32 R2, R2, R3, RZ ;  /* 0x0000000302027227 */ /* 0x000fc800078e00ff */
[----:B------:R-:W-:Y:S02]  /*0850*/  IMAD R0, R2, R0, R3 ;  /* 0x0000000002007224 */ /* 0x000fe400078e0203 */
[----:B------:R-:W-:-:S03]  /*0860*/  VIADD R6, R8, 0xffffffe ;  /* 0x0ffffffe08067836 */ /* 0x000fc60000000000 */
[----:B------:R-:W-:Y:S01]  /*0870*/  ISETP.GT.U32.AND P1, PT, R9, R0, PT ;  /* 0x000000000900720c */ /* 0x000fe20003f24070 */
[----:B0-----:R-:W0:Y:S08]  /*0880*/  MUFU.RCP R5, R5 ;  /* 0x0000000500057308 */ /* 0x001e300000001000 */
[----:B------:R1:W2:Y:S04]  /*0890*/  F2I.FTZ.U32.TRUNC.NTZ R7, R6 ;  /* 0x0000000600077305 */ /* 0x0002a8000021f000 */
[----:B------:R-:W-:-:S02]  /*08a0*/  @!P1 IMAD.IADD R0, R0, 0x1, -R9 ;  /* 0x0000000100009824 */ /* 0x000fc400078e0a09 */
[----:B------:R-:W-:Y:S01]  /*08b0*/  @!P1 VIADD R2, R2, 0x1 ;  /* 0x0000000102029836 */ /* 0x000fe20000000000 */
[----:B------:R-:W-:Y:S02]  /*08c0*/  ISETP.NE.AND P1, PT, R13, RZ, PT ;  /* 0x000000ff0d00720c */ /* 0x000fe40003f25270 */
[----:B------:R-:W-:Y:S01]  /*08d0*/  ISETP.GE.U32.AND P0, PT, R0, R9, PT ;  /* 0x000000090000720c */ /* 0x000fe20003f06070 */
[----:B0-----:R-:W-:Y:S01]  /*08e0*/  VIADD R3, R5, 0xffffffe ;  /* 0x0ffffffe05037836 */ /* 0x001fe20000000000 */
[----:B------:R-:W-:Y:S01]  /*08f0*/  LOP3.LUT R0, R16, R13, RZ, 0x3c, !PT ;  /* 0x0000000d10007212 */ /* 0x000fe200078e3cff */
[----:B-1----:R-:W-:Y:S01]  /*0900*/  IMAD.MOV.U32 R6, RZ, RZ, RZ ;  /* 0x000000ffff067224 */ /* 0x002fe200078e00ff */
[----:B------:R-:W-:Y:S02]  /*0910*/  SHF.R.U32.HI R5, RZ, 0x5, R17 ;  /* 0x00000005ff057819 */ /* 0x000fe40000011611 */
[----:B------:R-:W-:Y:S01]  /*0920*/  ISETP.GE.AND P2, PT, R0, RZ, PT ;  /* 0x000000ff0000720c */ /* 0x000fe20003f46270 */
[----:B------:R-:W0:Y:S01]  /*0930*/  F2I.FTZ.U32.TRUNC.NTZ R3, R3 ;  /* 0x0000000300037305 */ /* 0x000e22000021f000 */
[----:B--2---:R-:W-:Y:S01]  /*0940*/  IMAD.MOV R0, RZ, RZ, -R7 ;  /* 0x000000ffff007224 */ /* 0x004fe200078e0a07 */
[----:B------:R-:W-:-:S02]  /*0950*/  SHF.R.U32.HI R9, RZ, 0x6, R17 ;  /* 0x00000006ff097819 */ /* 0x000fc40000011611 */
[----:B------:R-:W-:Y:S01]  /*0960*/  R2UR UR7, R5 ;  /* 0x00000000050772ca */ /* 0x000fe200000e0000 */
[----:B------:R-:W-:Y:S01]  /*0970*/  IMAD R5, R0, R37, RZ ;  /* 0x0000002500057224 */ /* 0x000fe200078e02ff */
[----:B------:R-:W-:Y:S01]  /*0980*/  SGXT.U32 R9, R9, 0x2 ;  /* 0x000000020909781a */ /* 0x000fe20000000000 */
[----:B------:R-:W-:Y:S02]  /*0990*/  @P0 VIADD R2, R2, 0x1 ;  /* 0x0000000102020836 */ /* 0x000fe40000000000 */
[----:B------:R-:W-:-:S04]  /*09a0*/  IMAD.HI.U32 R5, R7, R5, R6 ;  /* 0x0000000507057227 */ /* 0x000fc800078e0006 */
[----:B------:R-:W-:Y:S02]  /*09b0*/  IMAD.MOV.U32 R8, RZ, RZ, R2 ;  /* 0x000000ffff087224 */ /* 0x000fe400078e0002 */
[--C-:B0-----:R-:W-:Y:S02]  /*09c0*/  IMAD.MOV R15, RZ, RZ, -R3.reuse ;  /* 0x000000ffff0f7224 */ /* 0x101fe400078e0a03 */
[----:B------:R-:W-:Y:S01]  /*09d0*/  @!P2 IMAD.MOV R8, RZ, RZ, -R8 ;  /* 0x000000ffff08a224 */ /* 0x000fe200078e0a08 */
[----:B------:R-:W-:Y:S01]  /*09e0*/  @!P1 LOP3.LUT R8, RZ, R13, RZ, 0x33, !PT ;  /* 0x0000000dff089212 */ /* 0x000fe200078e33ff */
[----:B------:R-:W-:Y:S01]  /*09f0*/  IMAD R7, R15, R4, RZ ;  /* 0x000000040f077224 */ /* 0x000fe200078e02ff */
[----:B------:R-:W-:Y:S01]  /*0a00*/  USHF.L.U32 UR4, UR7, 0x15, URZ ;  /* 0x0000001507047899 */ /* 0x000fe200080006ff */
[----:B------:R-:W-:Y:S01]  /*0a10*/  IMAD.MOV.U32 R2, RZ, RZ, RZ ;  /* 0x000000ffff027224 */ /* 0x000fe200078e00ff */
[----:B------:R-:W-:Y:S01]  /*0a20*/  USHF.L.U32 UR5, UR7, 0x6, URZ ;  /* 0x0000000607057899 */ /* 0x000fe200080006ff */
[----:B------:R-:W-:Y:S01]  /*0a30*/  IMAD.SHL.U32 R0, R8, 0x80, RZ ;  /* 0x0000008008007824 */ /* 0x000fe200078e00ff */
[----:B------:R-:W-:Y:S01]  /*0a40*/  ULOP3.LUT UR4, UR4, 0x600000, URZ, 0xc0, !UPT ;  /* 0x0060000004047892 */ /* 0x000fe2000f8ec0ff */
[----:B------:R-:W-:Y:S01]  /*0a50*/  IMAD.HI.U32 R7, R3, R7, R2 ;  /* 0x0000000703077227 */ /* 0x000fe200078e0002 */
[----:B------:R-:W-:-:S02]  /*0a60*/  ULOP3.LUT UR5, UR5, 0x100, URZ, 0xc0, !UPT ;  /* 0x0000010005057892 */ /* 0x000fc4000f8ec0ff */
[----:B------:R-:W-:Y:S01]  /*0a70*/  LOP3.LUT R36, R0, R9, RZ, 0xfc, !PT ;  /* 0x0000000900247212 */ /* 0x000fe200078efcff */
[----:B------:R-:W-:Y:S01]  /*0a80*/  IMAD.MOV R2, RZ, RZ, -R8 ;  /* 0x000000ffff027224 */ /* 0x000fe200078e0a08 */
[----:B------:R-:W-:Y:S01]  /*0a90*/  LEA.HI R6, R17, R0, RZ, 0x1a ;  /* 0x0000000011067211 */ /* 0x000fe200078fd0ff */
[----:B------:R-:W-:Y:S01]  /*0aa0*/  UIADD3 UR10, UPT, UPT, UR5, UR4, UR8 ;  /* 0x00000004050a7290 */ /* 0x000fe2000fffe008 */
[----:B------:R-:W-:Y:S01]  /*0ab0*/  LOP3.LUT R78, R36, 0x8, RZ, 0xfc, !PT ;  /* 0x00000008244e7812 */ /* 0x000fe200078efcff */
[----:B------:R-:W-:Y:S01]  /*0ac0*/  IMAD R2, R13, R2, R16 ;  /* 0x000000020d027224 */ /* 0x000fe200078e0210 */
[----:B------:R-:W-:Y:S01]  /*0ad0*/  IABS R12, R36 ;  /* 0x00000024000c7213 */ /* 0x000fe20000000000 */
[C---:B------:R-:W-:Y:S01]  /*0ae0*/  VIADD R77, R6.reuse, 0xc ;  /* 0x0000000c064d7836 */ /* 0x040fe20000000000 */
[----:B------:R-:W-:Y:S01]  /*0af0*/  IABS R14, R78 ;  /* 0x0000004e000e7213 */ /* 0x000fe20000000000 */
[----:B------:R-:W-:Y:S01]  /*0b00*/  VIADD R82, R6, 0x1c ;  /* 0x0000001c06527836 */ /* 0x000fe20000000000 */
[C---:B------:R-:W-:Y:S01]  /*0b10*/  LOP3.LUT R76, R36.reuse, 0x4, RZ, 0xfc, !PT ;  /* 0x00000004244c7812 */ /* 0x040fe200078efcff */
[C---:B------:R-:W-:Y:S01]  /*0b20*/  IMAD.HI.U32 R3, R5.reuse, R12, RZ ;  /* 0x0000000c05037227 */ /* 0x040fe200078e00ff */
[----:B------:R-:W-:Y:S01]  /*0b30*/  LOP3.LUT R80, R36, 0x18, RZ, 0xfc, !PT ;  /* 0x0000001824507812 */ /* 0x000fe200078efcff */
[----:B------:R-:W-:Y:S01]  /*0b40*/  UMOV UR4, 0x1 ;  /* 0x0000000100047882 */ /* 0x000fe20000000000 */
[----:B------:R-:W-:Y:S01]  /*0b50*/  IABS R38, R76 ;  /* 0x0000004c00267213 */ /* 0x000fe20000000000 */
[----:B------:R-:W-:Y:S01]  /*0b60*/  IMAD.HI.U32 R9, R5, R14, RZ ;  /* 0x0000000e05097227 */ /* 0x000fe200078e00ff */
[----:B------:R-:W-:-:S02]  /*0b70*/  IABS R46, R77 ;  /* 0x0000004d002e7213 */ /* 0x000fc40000000000 */
[C---:B------:R-:W-:Y:S01]  /*0b80*/  LOP3.LUT R84, R36.reuse, 0x20, RZ, 0xfc, !PT ;  /* 0x0000002024547812 */ /* 0x040fe200078efcff */
[----:B------:R-:W-:Y:S01]  /*0b90*/  IMAD.MOV R3, RZ, RZ, -R3 ;  /* 0x000000ffff037224 */ /* 0x000fe200078e0a03 */
[C---:B------:R-:W-:Y:S01]  /*0ba0*/  LOP3.LUT R81, R36.reuse, 0x14, RZ, 0xfc, !PT ;  /* 0x0000001424517812 */ /* 0x040fe200078efcff */
[----:B------:R-:W-:Y:S01]  /*0bb0*/  IMAD.MOV R9, RZ, RZ, -R9 ;  /* 0x000000ffff097224 */ /* 0x000fe200078e0a09 */
[----:B------:R-:W-:Y:S01]  /*0bc0*/  LOP3.LUT R79, R36, 0x10, RZ, 0xfc, !PT ;  /* 0x00000010244f7812 */ /* 0x000fe200078efcff */
[C---:B------:R-:W-:Y:S01]  /*0bd0*/  IMAD R39, R37.reuse, R3, R12 ;  /* 0x0000000325277224 */ /* 0x040fe200078e020c */
[----:B------:R-:W-:Y:S01]  /*0be0*/  IABS R12, R80 ;  /* 0x00000050000c7213 */ /* 0x000fe20000000000 */
[----:B------:R-:W-:Y:S01]  /*0bf0*/  IMAD R47, R37, R9, R14 ;  /* 0x00000009252f7224 */ /* 0x000fe200078e020e */
[----:B------:R-:W-:Y:S01]  /*0c00*/  IABS R14, R84 ;  /* 0x00000054000e7213 */ /* 0x000fe20000000000 */
[----:B------:R-:W-:Y:S01]  /*0c10*/  IMAD.HI.U32 R8, R5, R38, RZ ;  /* 0x0000002605087227 */ /* 0x000fe200078e00ff */
[----:B------:R-:W-:-:S02]  /*0c20*/  IABS R40, R81 ;  /* 0x0000005100287213 */ /* 0x000fc40000000000 */
[----:B------:R-:W-:Y:S01]  /*0c30*/  IABS R48, R82 ;  /* 0x0000005200307213 */ /* 0x000fe20000000000 */
[----:B------:R-:W-:Y:S01]  /*0c40*/  IMAD.HI.U32 R10, R5, R46, RZ ;  /* 0x0000002e050a7227 */ /* 0x000fe200078e00ff */
[----:B------:R-:W-:Y:S02]  /*0c50*/  IABS R44, R79 ;  /* 0x0000004f002c7213 */ /* 0x000fe40000000000 */
[C---:B------:R-:W-:Y:S01]  /*0c60*/  LOP3.LUT R85, R36.reuse, 0x28, RZ, 0xfc, !PT ;  /* 0x0000002824557812 */ /* 0x040fe200078efcff */
[----:B------:R-:W-:Y:S01]  /*0c70*/  IMAD.MOV R8, RZ, RZ, -R8 ;  /* 0x000000ffff087224 */ /* 0x000fe200078e0a08 */
[C---:B------:R-:W-:Y:S01]  /*0c80*/  LOP3.LUT R86, R36.reuse, 0x30, RZ, 0xfc, !PT ;  /* 0x0000003024567812 */ /* 0x040fe200078efcff */
[----:B------:R-:W-:Y:S01]  /*0c90*/  IMAD.IADD R2, R11, 0x1, R2 ;  /* 0x000000010b027824 */ /* 0x000fe200078e0202 */
[C---:B------:R-:W-:Y:S01]  /*0ca0*/  LOP3.LUT R83, R36.reuse, 0x24, RZ, 0xfc, !PT ;  /* 0x0000002424537812 */ /* 0x040fe200078efcff */
[----:B------:R-:W-:Y:S01]  /*0cb0*/  IMAD.HI.U32 R9, R5, R12, RZ ;  /* 0x0000000c05097227 */ /* 0x000fe200078e00ff */
[----:B------:R-:W-:-:S02]  /*0cc0*/  LOP3.LUT R89, R36, 0x34, RZ, 0xfc, !PT ;  /* 0x0000003424597812 */ /* 0x000fc400078efcff */
[----:B------:R-:W-:Y:S01]  /*0cd0*/  IABS R52, R83 ;  /* 0x0000005300347213 */ /* 0x000fe20000000000 */
[----:B------:R-:W-:Y:S01]  /*0ce0*/  IMAD.MOV R10, RZ, RZ, -R10 ;  /* 0x000000ffff0a7224 */ /* 0x000fe200078e0a0a */
[----:B------:R-:W-:Y:S01]  /*0cf0*/  IABS R54, R89 ;  /* 0x0000005900367213 */ /* 0x000fe20000000000 */
[----:B------:R-:W-:Y:S01]  /*0d00*/  IMAD.HI.U32 R11, R5, R14, RZ ;  /* 0x0000000e050b7227 */ /* 0x000fe200078e00ff */
[C---:B------:R-:W-:Y:S02]  /*0d10*/  LOP3.LUT R91, R36.reuse, 0x38, RZ, 0xfc, !PT ;  /* 0x00000038245b7812 */ /* 0x040fe400078efcff */
[C---:B------:R-:W-:Y:S01]  /*0d20*/  LOP3.LUT R92, R36.reuse, 0x40, RZ, 0xfc, !PT ;  /* 0x00000040245c7812 */ /* 0x040fe200078efcff */
[C---:B------:R-:W-:Y:S01]  /*0d30*/  IMAD R38, R37.reuse, R8, R38 ;  /* 0x0000000825267224 */ /* 0x040fe200078e0226 */
[C---:B------:R-:W-:Y:S01]  /*0d40*/  LOP3.LUT R95, R36.reuse, 0x48, RZ, 0xfc, !PT ;  /* 0x00000048245f7812 */ /* 0x040fe200078efcff */
[----:B------:R-:W-:Y:S01]  /*0d50*/  IMAD.MOV R9, RZ, RZ, -R9 ;  /* 0x000000ffff097224 */ /* 0x000fe200078e0a09 */
[----:B------:R-:W-:Y:S01]  /*0d60*/  LOP3.LUT R97, R36, 0x44, RZ, 0xfc, !PT ;  /* 0x0000004424617812 */ /* 0x000fe200078efcff */
[----:B------:R-:W-:Y:S01]  /*0d70*/  IMAD R46, R37, R10, R46 ;  /* 0x0000000a252e7224 */ /* 0x000fe200078e022e */
[----:B------:R-:W-:Y:S01]  /*0d80*/  IABS R16, R95 ;  /* 0x0000005f00107213 */ /* 0x000fe20000000000 */
[----:B------:R-:W-:Y:S01]  /*0d90*/  IMAD.HI.U32 R8, R5, R40, RZ ;  /* 0x0000002805087227 */ /* 0x000fe200078e00ff */
[----:B------:R-:W-:-:S02]  /*0da0*/  IABS R56, R97 ;  /* 0x0000006100387213 */ /* 0x000fc40000000000 */
[C---:B------:R-:W-:Y:S01]  /*0db0*/  LOP3.LUT R105, R36.reuse, 0x58, RZ, 0xfc, !PT ;  /* 0x0000005824697812 */ /* 0x040fe200078efcff */
[----:B------:R-:W-:Y:S01]  /*0dc0*/  IMAD.MOV R11, RZ, RZ, -R11 ;  /* 0x000000ffff0b7224 */ /* 0x000fe200078e0a0b */
[C---:B------:R-:W-:Y:S01]  /*0dd0*/  LOP3.LUT R102, R36.reuse, 0x50, RZ, 0xfc, !PT ;  /* 0x0000005024667812 */ /* 0x040fe200078efcff */
[----:B------:R-:W-:Y:S01]  /*0de0*/  IMAD.HI.U32 R10, R5, R48, RZ ;  /* 0x00000030050a7227 */ /* 0x000fe200078e00ff */
[C---:B------:R-:W-:Y:S02]  /*0df0*/  LOP3.LUT R101, R36.reuse, 0x54, RZ, 0xfc, !PT ;  /* 0x0000005424657812 */ /* 0x040fe400078efcff */
[C---:B------:R-:W-:Y:S01]  /*0e00*/  LOP3.LUT R111, R36.reuse, 0x60, RZ, 0xfc, !PT ;  /* 0x00000060246f7812 */ /* 0x040fe200078efcff */
[C---:B------:R-:W-:Y:S01]  /*0e10*/  IMAD R49, R37.reuse, R9, R12 ;  /* 0x0000000925317224 */ /* 0x040fe200078e020c */
[----:B------:R-:W-:Y:S01]  /*0e20*/  IABS R12, R85 ;  /* 0x00000055000c7213 */ /* 0x000fe20000000000 */
[----:B------:R-:W-:Y:S01]  /*0e30*/  IMAD.MOV R8, RZ, RZ, -R8 ;  /* 0x000000ffff087224 */ /* 0x000fe200078e0a08 */
[----:B------:R-:W-:Y:S01]  /*0e40*/  IABS R64, R101 ;  /* 0x0000006500407213 */ /* 0x000fe20000000000 */
[----:B------:R-:W-:Y:S01]  /*0e50*/  IMAD R53, R37, R11, R14 ;  /* 0x0000000b25357224 */ /* 0x000fe200078e020e */
[----:B------:R-:W-:Y:S01]  /*0e60*/  IABS R14, R86 ;  /* 0x00000056000e7213 */ /* 0x000fe20000000000 */
[----:B------:R-:W-:Y:S01]  /*0e70*/  IMAD.HI.U32 R3, R5, R44, RZ ;  /* 0x0000002c05037227 */ /* 0x000fe200078e00ff */
[----:B------:R-:W-:-:S02]  /*0e80*/  LOP3.LUT R117, R36, 0x64, RZ, 0xfc, !PT ;  /* 0x0000006424757812 */ /* 0x000fc400078efcff */
[----:B------:R-:W-:Y:S01]  /*0e90*/  LOP3.LUT R19, R36, 0x70, RZ, 0xfc, !PT ;  /* 0x0000007024137812 */ /* 0x000fe200078efcff */
[----:B------:R-:W-:Y:S01]  /*0ea0*/  IMAD.MOV R10, RZ, RZ, -R10 ;  /* 0x000000ffff0a7224 */ /* 0x000fe200078e0a0a */
[----:B------:R-:W-:Y:S01]  /*0eb0*/  IABS R66, R117 ;  /* 0x0000007500427213 */ /* 0x000fe20000000000 */
[----:B------:R-:W-:Y:S01]  /*0ec0*/  VIADD R88, R6, 0x2c ;  /* 0x0000002c06587836 */ /* 0x000fe20000000000 */
[C---:B------:R-:W-:Y:S01]  /*0ed0*/  LOP3.LUT R112, R36.reuse, 0x68, RZ, 0xfc, !PT ;  /* 0x0000006824707812 */ /* 0x040fe200078efcff */
[C---:B------:R-:W-:Y:S01]  /*0ee0*/  IMAD R40, R37.reuse, R8, R40 ;  /* 0x0000000825287224 */ /* 0x040fe200078e0228 */
[C---:B------:R-:W-:Y:S01]  /*0ef0*/  LOP3.LUT R18, R36.reuse, 0x74, RZ, 0xfc, !PT ;  /* 0x0000007424127812 */ /* 0x040fe200078efcff */
[----:B------:R-:W-:Y:S01]  /*0f00*/  IMAD.MOV R3, RZ, RZ, -R3 ;  /* 0x000000ffff037224 */ /* 0x000fe200078e0a03 */
[----:B------:R-:W-:Y:S01]  /*0f10*/  IABS R50, R88 ;  /* 0x0000005800327213 */ /* 0x000fe20000000000 */
[----:B------:R-:W-:Y:S01]  /*0f20*/  IMAD R48, R37, R10, R48 ;  /* 0x0000000a25307224 */ /* 0x000fe200078e0230 */
[----:B------:R-:W-:Y:S01]  /*0f30*/  IABS R70, R18 ;  /* 0x0000001200467213 */ /* 0x000fe20000000000 */
[C---:B------:R-:W-:Y:S01]  /*0f40*/  IMAD.HI.U32 R8, R5.reuse, R12, RZ ;  /* 0x0000000c05087227 */ /* 0x040fe200078e00ff */
[----:B------:R-:W-:Y:S01]  /*0f50*/  LOP3.LUT R17, R36, 0x78, RZ, 0xfc, !PT ;  /* 0x0000007824117812 */ /* 0x000fe200078efcff */
[----:B------:R-:W-:Y:S02]  /*0f60*/  STL [R1], R19 ;  /* 0x0000001301007387 */ /* 0x000fe40000100800 */
[----:B------:R-:W-:-:S04]  /*0f70*/  IMAD.HI.U32 R10, R5, R14, RZ ;  /* 0x0000000e050a7227 */ /* 0x000fc800078e00ff */
[----:B------:R-:W-:Y:S02]  /*0f80*/  IMAD R44, R37, R3, R44 ;  /* 0x00000003252c7224 */ /* 0x000fe400078e022c */
[----:B------:R-:W-:Y:S02]  /*0f90*/  IMAD.MOV R8, RZ, RZ, -R8 ;  /* 0x000000ffff087224 */ /* 0x000fe400078e0a08 */
[----:B------:R-:W-:-:S04]  /*0fa0*/  IMAD.HI.U32 R3, R5, R52, RZ ;  /* 0x0000003405037227 */ /* 0x000fc800078e00ff */
[----:B------:R-:W-:Y:S02]  /*0fb0*/  IMAD.MOV R10, RZ, RZ, -R10 ;  /* 0x000000ffff0a7224 */ /* 0x000fe400078e0a0a */
[----:B------:R-:W-:-:S04]  /*0fc0*/  IMAD.HI.U32 R9, R5, R50, RZ ;  /* 0x0000003205097227 */ /* 0x000fc800078e00ff */
[----:B------:R-:W-:Y:S01]  /*0fd0*/  IMAD R51, R37, R8, R12 ;  /* 0x0000000825337224 */ /* 0x000fe200078e020c */
[----:B------:R-:W-:Y:S01]  /*0fe0*/  IABS R12, R91 ;  /* 0x0000005b000c7213 */ /* 0x000fe20000000000 */
[----:B------:R-:W-:-:S04]  /*0ff0*/  IMAD.HI.U32 R11, R5, R54, RZ ;  /* 0x00000036050b7227 */ /* 0x000fc800078e00ff */
[----:B------:R-:W-:Y:S02]  /*1000*/  IMAD.MOV R3, RZ, RZ, -R3 ;  /* 0x000000ffff037224 */ /* 0x000fe400078e0a03 */
[C---:B------:R-:W-:Y:S01]  /*1010*/  IMAD R55, R37.reuse, R10, R14 ;  /* 0x0000000a25377224 */ /* 0x040fe200078e020e */
[----:B------:R-:W-:Y:S01]  /*1020*/  IABS R14, R92 ;  /* 0x0000005c000e7213 */ /* 0x000fe20000000000 */
[----:B------:R-:W-:Y:S02]  /*1030*/  IMAD.MOV R9, RZ, RZ, -R9 ;  /* 0x000000ffff097224 */ /* 0x000fe400078e0a09 */
[C---:B------:R-:W-:Y:S02]  /*1040*/  VIADD R90, R6.reuse, 0x3c ;  /* 0x0000003c065a7836 */ /* 0x040fe40000000000 */
[----:B------:R-:W-:Y:S02]  /*1050*/  IMAD.MOV R11, RZ, RZ, -R11 ;  /* 0x000000ffff0b7224 */ /* 0x000fe400078e0a0b */
[----:B------:R-:W-:Y:S01]  /*1060*/  IMAD R52, R37, R3, R52 ;  /* 0x0000000325347224 */ /* 0x000fe200078e0234 */
[----:B------:R-:W-:Y:S01]  /*1070*/  IABS R58, R90 ;  /* 0x0000005a003a7213 */ /* 0x000fe20000000000 */
[----:B------:R-:W-:-:S02]  /*1080*/  VIADD R98, R6, 0x4c ;  /* 0x0000004c06627836 */ /* 0x000fc40000000000 */
[----:B------:R-:W-:Y:S02]  /*1090*/  IMAD R50, R37, R9, R50 ;  /* 0x0000000925327224 */ /* 0x000fe400078e0232 */
[----:B------:R-:W-:Y:S01]  /*10a0*/  IMAD.HI.U32 R3, R5, R12, RZ ;  /* 0x0000000c05037227 */ /* 0x000fe200078e00ff */
[----:B------:R-:W-:-:S03]  /*10b0*/  IABS R60, R98 ;  /* 0x00000062003c7213 */ /* 0x000fc60000000000 */
[----:B------:R-:W-:-:S04]  /*10c0*/  IMAD.HI.U32 R9, R5, R14, RZ ;  /* 0x0000000e05097227 */ /* 0x000fc800078e00ff */
[----:B------:R-:W-:Y:S02]  /*10d0*/  IMAD R54, R37, R11, R54 ;  /* 0x0000000b25367224 */ /* 0x000fe400078e0236 */
[----:B------:R-:W-:-:S04]  /*10e0*/  IMAD.HI.U32 R11, R5, R16, RZ ;  /* 0x00000010050b7227 */ /* 0x000fc800078e00ff */
[----:B------:R-:W-:Y:S02]  /*10f0*/  IMAD.MOV R3, RZ, RZ, -R3 ;  /* 0x000000ffff037224 */ /* 0x000fe400078e0a03 */
[----:B------:R-:W-:Y:S02]  /*1100*/  VIADD R113, R6, 0x5c ;  /* 0x0000005c06717836 */ /* 0x000fe40000000000 */
[----:B------:R-:W-:Y:S02]  /*1110*/  IMAD.MOV R9, RZ, RZ, -R9 ;  /* 0x000000ffff097224 */ /* 0x000fe400078e0a09 */
[----:B------:R-:W-:Y:S01]  /*1120*/  IMAD.HI.U32 R10, R5, R56, RZ ;  /* 0x00000038050a7227 */ /* 0x000fe200078e00ff */
[----:B------:R-:W-:-:S03]  /*1130*/  IABS R62, R113 ;  /* 0x00000071003e7213 */ /* 0x000fc60000000000 */
[----:B------:R-:W-:-:S04]  /*1140*/  IMAD.HI.U32 R8, R5, R58, RZ ;  /* 0x0000003a05087227 */ /* 0x000fc800078e00ff */
[----:B------:R-:W-:Y:S02]  /*1150*/  IMAD.MOV R11, RZ, RZ, -R11 ;  /* 0x000000ffff0b7224 */ /* 0x000fe400078e0a0b */
[C---:B------:R-:W-:Y:S01]  /*1160*/  IMAD R59, R37.reuse, R3, R12 ;  /* 0x00000003253b7224 */ /* 0x040fe200078e020c */
[----:B------:R-:W-:Y:S01]  /*1170*/  IABS R12, R102 ;  /* 0x00000066000c7213 */ /* 0x000fe20000000000 */
[----:B------:R-:W-:Y:S01]  /*1180*/  IMAD R57, R37, R9, R14 ;  /* 0x0000000925397224 */ /* 0x000fe200078e020e */
[----:B------:R-:W-:Y:S01]  /*1190*/  IABS R14, R105 ;  /* 0x00000069000e7213 */ /* 0x000fe20000000000 */
[----:B------:R-:W-:-:S04]  /*11a0*/  IMAD.HI.U32 R3, R5, R60, RZ ;  /* 0x0000003c05037227 */ /* 0x000fc800078e00ff */
[----:B------:R-:W-:Y:S02]  /*11b0*/  IMAD.MOV R10, RZ, RZ, -R10 ;  /* 0x000000ffff0a7224 */ /* 0x000fe400078e0a0a */
[----:B------:R-:W-:Y:S02]  /*11c0*/  IMAD.MOV R8, RZ, RZ, -R8 ;  /* 0x000000ffff087224 */ /* 0x000fe400078e0a08 */
[C---:B------:R-:W-:Y:S01]  /*11d0*/  IMAD R61, R37.reuse, R11, R16 ;  /* 0x0000000b253d7224 */ /* 0x040fe200078e0210 */
[----:B------:R-:W-:Y:S01]  /*11e0*/  IABS R16, R112 ;  /* 0x0000007000107213 */ /* 0x000fe20000000000 */
[----:B------:R-:W-:Y:S02]  /*11f0*/  IMAD.MOV R11, RZ, RZ, -R3 ;  /* 0x000000ffff0b7224 */ /* 0x000fe400078e0a03 */
[----:B------:R-:W-:Y:S02]  /*1200*/  IMAD R56, R37, R10, R56 ;  /* 0x0000000a25387224 */ /* 0x000fe400078e0238 */
[----:B------:R-:W-:-:S04]  /*1210*/  IMAD.HI.U32 R3, R5, R62, RZ ;  /* 0x0000003e05037227 */ /* 0x000fc800078e00ff */
[----:B------:R-:W-:Y:S02]  /*1220*/  IMAD R58, R37, R8, R58 ;  /* 0x00000008253a7224 */ /* 0x000fe400078e023a */
[----:B------:R-:W-:-:S04]  /*1230*/  IMAD.HI.U32 R10, R5, R14, RZ ;  /* 0x0000000e050a7227 */ /* 0x000fc800078e00ff */
[----:B------:R-:W-:-:S04]  /*1240*/  IMAD.HI.U32 R8, R5, R12, RZ ;  /* 0x0000000c05087227 */ /* 0x000fc800078e00ff */
[----:B------:R-:W-:Y:S02]  /*1250*/  IMAD.MOV R3, RZ, RZ, -R3 ;  /* 0x000000ffff037224 */ /* 0x000fe400078e0a03 */
[----:B------:R-:W-:Y:S02]  /*1260*/  IMAD.MOV R10, RZ, RZ, -R10 ;  /* 0x000000ffff0a7224 */ /* 0x000fe400078e0a0a */
[----:B------:R-:W-:Y:S02]  /*1270*/  IMAD R2, R2, 0x200, R108 ;  /* 0x0000020002027824 */ /* 0x000fe400078e026c */
[----:B------:R-:W-:-:S04]  /*1280*/  IMAD.HI.U32 R9, R5, R64, RZ ;  /* 0x0000004005097227 */ /* 0x000fc800078e00ff */
[----:B------:R-:W-:Y:S02]  /*1290*/  IMAD.MOV R8, RZ, RZ, -R8 ;  /* 0x000000ffff087224 */ /* 0x000fe400078e0a08 */
[C---:B------:R-:W-:Y:S02]  /*12a0*/  IMAD R62, R37.reuse, R3, R62 ;  /* 0x00000003253e7224 */ /* 0x040fe400078e023e */
[C---:B------:R-:W-:Y:S01]  /*12b0*/  IMAD R63, R37.reuse, R10, R14 ;  /* 0x0000000a253f7224 */ /* 0x040fe200078e020e */
[----:B------:R-:W-:Y:S01]  /*12c0*/  IABS R14, R111 ;  /* 0x0000006f000e7213 */ /* 0x000fe20000000000 */
[----:B------:R-:W-:Y:S02]  /*12d0*/  VIADD R3, R2, 0x100 ;  /* 0x0000010002037836 */ /* 0x000fe40000000000 */
[----:B------:R-:W-:Y:S02]  /*12e0*/  IMAD.MOV R9, RZ, RZ, -R9 ;  /* 0x000000ffff097224 */ /* 0x000fe400078e0a09 */
[C---:B------:R-:W-:Y:S01]  /*12f0*/  IMAD R65, R37.reuse, R8, R12 ;  /* 0x0000000825417224 */ /* 0x040fe200078e020c */
[----:B------:R-:W-:Y:S01]  /*1300*/  IABS R12, R2 ;  /* 0x00000002000c7213 */ /* 0x000fe20000000000 */
[----:B------:R-:W-:Y:S01]  /*1310*/  IMAD R64, R37, R9, R64 ;  /* 0x0000000925407224 */ /* 0x000fe200078e0240 */
[----:B------:R-:W-:Y:S01]  /*1320*/  IABS R13, R3 ;  /* 0x00000003000d7213 */ /* 0x000fe20000000000 */
[----:B------:R-:W-:Y:S01]  /*1330*/  IMAD.HI.U32 R9, R5, R14, RZ ;  /* 0x0000000e05097227 */ /* 0x000fe200078e00ff */
[----:B------:R-:W-:-:S03]  /*1340*/  ISETP.GE.AND P3, PT, R3, RZ, PT ;  /* 0x000000ff0300720c */ /* 0x000fc60003f66270 */
[----:B------:R-:W-:-:S04]  /*1350*/  IMAD.HI.U32 R8, R7, R12, RZ ;  /* 0x0000000c07087227 */ /* 0x000fc800078e00ff */
[----:B------:R-:W-:-:S04]  /*1360*/  IMAD.HI.U32 R7, R7, R13, RZ ;  /* 0x0000000d07077227 */ /* 0x000fc800078e00ff */
[----:B------:R-:W-:Y:S02]  /*1370*/  IMAD.MOV R67, RZ, RZ, -R9 ;  /* 0x000000ffff437224 */ /* 0x000fe400078e0a09 */
[----:B------:R-:W-:Y:S02]  /*1380*/  IMAD.MOV R9, RZ, RZ, -R8 ;  /* 0x000000ffff097224 */ /* 0x000fe400078e0a08 */
[----:B------:R-:W-:Y:S02]  /*1390*/  IMAD.MOV R8, RZ, RZ, -R7 ;  /* 0x000000ffff087224 */ /* 0x000fe400078e0a07 */
[C---:B------:R-:W-:Y:S01]  /*13a0*/  IMAD R7, R4.reuse, R9, R12 ;  /* 0x0000000904077224 */ /* 0x040fe200078e020c */
[----:B------:R-:W-:Y:S01]  /*13b0*/  IABS R12, R17 ;  /* 0x00000011000c7213 */ /* 0x000fe20000000000 */
[C---:B------:R-:W-:Y:S02]  /*13c0*/  IMAD R9, R4.reuse, R8, R13 ;  /* 0x0000000804097224 */ /* 0x040fe400078e020d */
[----:B------:R-:W-:Y:S01]  /*13d0*/  IMAD.HI.U32 R10, R5, R66, RZ ;  /* 0x00000042050a7227 */ /* 0x000fe200078e00ff */
[----:B------:R-:W-:-:S02]  /*13e0*/  ISETP.GT.U32.AND P0, PT, R4, R7, PT ;  /* 0x000000070400720c */ /* 0x000fc40003f04070 */
[----:B------:R-:W-:Y:S01]  /*13f0*/  ISETP.GT.U32.AND P1, PT, R4, R9, PT ;  /* 0x000000090400720c */ /* 0x000fe20003f24070 */
[----:B------:R-:W-:Y:S02]  /*1400*/  IMAD.MOV R10, RZ, RZ, -R10 ;  /* 0x000000ffff0a7224 */ /* 0x000fe400078e0a0a */
[C---:B------:R-:W-:Y:S02]  /*1410*/  VIADD R15, R6.reuse, 0x6c ;  /* 0x0000006c060f7836 */ /* 0x040fe40000000000 */
[C---:B------:R-:W-:Y:S01]  /*1420*/  IMAD R66, R37.reuse, R10, R66 ;  /* 0x0000000a25427224 */ /* 0x040fe200078e0242 */
[----:B------:R-:W-:Y:S01]  /*1430*/  IABS R10, R19 ;  /* 0x00000013000a7213 */ /* 0x000fe20000000000 */
[----:B------:R-:W-:Y:S01]  /*1440*/  VIADD R109, R6, 0x7c ;  /* 0x0000007c066d7836 */ /* 0x000fe20000000000 */
[----:B------:R-:W-:Y:S01]  /*1450*/  IABS R72, R15 ;  /* 0x0000000f00487213 */ /* 0x000fe20000000000 */
[----:B------:R-:W-:Y:S01]  /*1460*/  IMAD R60, R37, R11, R60 ;  /* 0x0000000b253c7224 */ /* 0x000fe200078e023c */
[----:B------:R0:W-:Y:S01]  /*1470*/  STL [R1+0x34], R15 ;  /* 0x0000340f01007387 */ /* 0x0001e20000100800 */
[--C-:B------:R-:W-:Y:S01]  /*1480*/  @!P0 IMAD.IADD R7, R7, 0x1, -R4.reuse ;  /* 0x0000000107078824 */ /* 0x100fe200078e0a04 */
[----:B------:R-:W-:Y:S01]  /*1490*/  IABS R68, R109 ;  /* 0x0000006d00447213 */ /* 0x000fe20000000000 */
[----:B------:R-:W-:Y:S01]  /*14a0*/  @!P1 IMAD.IADD R9, R9, 0x1, -R4 ;  /* 0x0000000109099824 */ /* 0x000fe200078e0a04 */
[----:B------:R-:W-:Y:S01]  /*14b0*/  ISETP.GE.AND P1, PT, R2, RZ, PT ;  /* 0x000000ff0200720c */ /* 0x000fe20003f26270 */
[C---:B------:R-:W-:Y:S01]  /*14c0*/  IMAD.HI.U32 R6, R5.reuse, R10, RZ ;  /* 0x0000000a05067227 */ /* 0x040fe200078e00ff */
[C---:B------:R-:W-:Y:S01]  /*14d0*/  ISETP.GT.U32.AND P0, PT, R4.reuse, R7, PT ;  /* 0x000000070400720c */ /* 0x040fe20003f04070 */
[----:B------:R-:W-:Y:S01]  /*14e0*/  STL [R1+0x18], R18 ;  /* 0x0000181201007387 */ /* 0x000fe20000100800 */
[----:B------:R-:W-:Y:S01]  /*14f0*/  ISETP.GT.U32.AND P2, PT, R4, R9, PT ;  /* 0x000000090400720c */ /* 0x000fe20003f44070 */
[----:B------:R-:W-:-:S02]  /*1500*/  IMAD.HI.U32 R11, R5, R16, RZ ;  /* 0x00000010050b7227 */ /* 0x000fc400078e00ff */
[----:B------:R1:W-:Y:S02]  /*1510*/  STL [R1+0x28], R17 ;  /* 0x0000281101007387 */ /* 0x0003e40000100800 */
[----:B------:R-:W-:Y:S02]  /*1520*/  IMAD.MOV R6, RZ, RZ, -R6 ;  /* 0x000000ffff067224 */ /* 0x000fe400078e0a06 */
[----:B------:R-:W-:Y:S02]  /*1530*/  IMAD.MOV R11, RZ, RZ, -R11 ;  /* 0x000000ffff0b7224 */ /* 0x000fe400078e0a0b */
[----:B------:R-:W-:Y:S02]  /*1540*/  IMAD R71, R37, R6, R10 ;  /* 0x0000000625477224 */ /* 0x000fe400078e020a */
[----:B------:R-:W-:-:S04]  /*1550*/  IMAD.HI.U32 R8, R5, R70, RZ ;  /* 0x0000004605087227 */ /* 0x000fc800078e00ff */
[----:B------:R-:W-:-:S04]  /*1560*/  IMAD.HI.U32 R6, R5, R72, RZ ;  /* 0x0000004805067227 */ /* 0x000fc800078e00ff */
[----:B------:R-:W-:Y:S01]  /*1570*/  @!P0 IMAD.IADD R7, R7, 0x1, -R4 ;  /* 0x0000000107078824 */ /* 0x000fe200078e0a04 */
[----:B------:R-:W-:Y:S01]  /*1580*/  ISETP.NE.AND P0, PT, R42, RZ, PT ;  /* 0x000000ff2a00720c */ /* 0x000fe20003f05270 */
[----:B------:R-:W-:Y:S01]  /*1590*/  IMAD R73, R37, R11, R16 ;  /* 0x0000000b25497224 */ /* 0x000fe200078e0210 */
[----:B------:R-:W-:Y:S01]  /*15a0*/  LOP3.LUT R42, RZ, R42, RZ, 0x33, !PT ;  /* 0x0000002aff2a7212 */ /* 0x000fe200078e33ff */
[----:B------:R-:W-:Y:S02]  /*15b0*/  IMAD.MOV R11, RZ, RZ, -R8 ;  /* 0x000000ffff0b7224 */ /* 0x000fe400078e0a08 */
[----:B------:R-:W-:Y:S02]  /*15c0*/  IMAD.MOV R6, RZ, RZ, -R6 ;  /* 0x000000ffff067224 */ /* 0x000fe400078e0a06 */
[----:B------:R-:W-:-:S04]  /*15d0*/  IMAD.HI.U32 R8, R5, R12, RZ ;  /* 0x0000000c05087227 */ /* 0x000fc800078e00ff */
[----:B------:R-:W-:Y:S02]  /*15e0*/  @!P1 IMAD.MOV R7, RZ, RZ, -R7 ;  /* 0x000000ffff079224 */ /* 0x000fe400078e0a07 */
[----:B------:R-:W-:-:S04]  /*15f0*/  IMAD.HI.U32 R5, R5, R68, RZ ;  /* 0x0000004405057227 */ /* 0x000fc800078e00ff */
[----:B------:R-:W-:Y:S01]  /*1600*/  @!P2 IMAD.IADD R9, R9, 0x1, -R4 ;  /* 0x000000010909a824 */ /* 0x000fe200078e0a04 */
[----:B------:R-:W-:Y:S01]  /*1610*/  SEL R4, R42, R7, !P0 ;  /* 0x000000072a047207 */ /* 0x000fe20004000000 */
[----:B------:R-:W-:Y:S02]  /*1620*/  IMAD R72, R37, R6, R72 ;  /* 0x0000000625487224 */ /* 0x000fe400078e0248 */
[C---:B------:R-:W-:Y:S02]  /*1630*/  VIADD R6, R107.reuse, 0xffffffff ;  /* 0xffffffff6b067836 */ /* 0x040fe40000000000 */
[----:B------:R-:W-:Y:S02]  /*1640*/  IMAD.MOV R5, RZ, RZ, -R5 ;  /* 0x000000ffff057224 */ /* 0x000fe400078e0a05 */
[----:B------:R-:W-:Y:S01]  /*1650*/  @!P3 IMAD.MOV R9, RZ, RZ, -R9 ;  /* 0x000000ffff09b224 */ /* 0x000fe200078e0a09 */
[----:B------:R-:W-:Y:S01]  /*1660*/  ISETP.GE.U32.AND P3, PT, R6, 0x7fffffc0, PT ;  /* 0x7fffffc00600780c */ /* 0x000fe20003f66070 */
[----:B------:R-:W-:-:S02]  /*1670*/  VIADD R7, R107, 0xffffffec ;  /* 0xffffffec6b077836 */ /* 0x000fc40000000000 */
[----:B------:R-:W-:Y:S02]  /*1680*/  IMAD.MOV R8, RZ, RZ, -R8 ;  /* 0x000000ffff087224 */ /* 0x000fe400078e0a08 */
[----:B------:R-:W-:Y:S01]  /*1690*/  IMAD R68, R37, R5, R68 ;  /* 0x0000000525447224 */ /* 0x000fe200078e0244 */
[----:B------:R-:W-:Y:S01]  /*16a0*/  SEL R5, R42, R9, !P0 ;  /* 0x000000092a057207 */ /* 0x000fe20004000000 */
[----:B------:R-:W-:Y:S01]  /*16b0*/  VIADD R6, R107, 0xffffffed ;  /* 0xffffffed6b067836 */ /* 0x000fe20000000000 */
[----:B------:R-:W-:Y:S01]  /*16c0*/  ISETP.GE.U32.AND P0, PT, R7, 0x7fffffad, PT ;  /* 0x7fffffad0700780c */ /* 0x000fe20003f06070 */
[----:B------:R-:W-:Y:S02]  /*16d0*/  IMAD R69, R37, R8, R12 ;  /* 0x0000000825457224 */ /* 0x000fe400078e020c */
[C---:B------:R-:W-:Y:S01]  /*16e0*/  VIADD R7, R107.reuse, 0xffffffe8 ;  /* 0xffffffe86b077836 */ /* 0x040fe20000000000 */
[----:B------:R-:W-:Y:S01]  /*16f0*/  ISETP.GE.U32.AND P6, PT, R6, 0x7fffffae, PT ;  /* 0x7fffffae0600780c */ /* 0x000fe20003fc6070 */
[C---:B------:R-:W-:Y:S01]  /*1700*/  VIADD R8, R107.reuse, 0xfffffff7 ;  /* 0xfffffff76b087836 */ /* 0x040fe20000000000 */
[----:B------:R-:W-:Y:S01]  /*1710*/  SEL R42, RZ, 0x1, P0 ;  /* 0x00000001ff2a7807 */ /* 0x000fe20000000000 */
[----:B------:R-:W-:Y:S01]  /*1720*/  VIADD R6, R107, 0xffffffe9 ;  /* 0xffffffe96b067836 */ /* 0x000fe20000000000 */
[----:B------:R-:W-:Y:S01]  /*1730*/  ISETP.GE.U32.AND P2, PT, R7, 0x7fffffa9, PT ;  /* 0x7fffffa90700780c */ /* 0x000fe20003f46070 */
[C---:B------:R-:W-:Y:S01]  /*1740*/  VIADD R9, R107.reuse, 0xffffffee ;  /* 0xffffffee6b097836 */ /* 0x040fe20000000000 */
[----:B------:R-:W-:Y:S01]  /*1750*/  ISETP.GE.U32.AND P4, PT, R8, 0x7fffffb8, PT ;  /* 0x7fffffb80800780c */ /* 0x000fe20003f86070 */
[C---:B------:R-:W-:Y:S01]  /*1760*/  VIADD R7, R107.reuse, 0xffffffea ;  /* 0xffffffea6b077836 */ /* 0x040fe20000000000 */
[----:B------:R-:W-:Y:S01]  /*1770*/  ISETP.GE.U32.AND P0, PT, R6, 0x7fffffaa, PT ;  /* 0x7fffffaa0600780c */ /* 0x000fe20003f06070 */
[----:B------:R-:W-:Y:S01]  /*1780*/  VIADD R8, R107, 0xffffffef ;  /* 0xffffffef6b087836 */ /* 0x000fe20000000000 */
        /* <DEDUP_REMOVED lines=8> */
[----:B------:R-:W-:Y:S01]  /*1810*/  SEL R26, RZ, 0x4, P1 ;  /* 0x00000004ff1a7807 */ /* 0x000fe20000800000 */
[C---:B------:R-:W-:Y:S01]  /*1820*/  VIADD R10, R107.reuse, 0xffffffcf ;  /* 0xffffffcf6b0a7836 */ /* 0x040fe20000000000 */
[----:B------:R-:W-:Y:S01]  /*1830*/  ISETP.GE.U32.AND P1, PT, R6, 0x7fffffac, PT ;  /* 0x7fffffac0600780c */ /* 0x000fe20003f26070 */
[----:B------:R-:W-:Y:S01]  /*1840*/  VIADD R6, R107, 0xffffffe5 ;  /* 0xffffffe56b067836 */ /* 0x000fe20000000000 */
[----:B------:R-:W-:Y:S01]  /*1850*/  SEL R27, RZ, 0x7fff8, P5 ;  /* 0x0007fff8ff1b7807 */ /* 0x000fe20002800000 */
[----:B------:R-:W-:Y:S01]  /*1860*/  IMAD R70, R37, R11, R70 ;  /* 0x0000000b25467224 */ /* 0x000fe200078e0246 */
[----:B------:R-:W-:Y:S01]  /*1870*/  ISETP.GE.U32.AND P5, PT, R7, 0x7fffffa5, PT ;  /* 0x7fffffa50700780c */ /* 0x000fe20003fa6070 */
[C---:B------:R-:W-:Y:S01]  /*1880*/  VIADD R7, R107.reuse, 0xffffffe7 ;  /* 0xffffffe76b077836 */ /* 0x040fe20000000000 */
[----:B------:R-:W-:Y:S01]  /*1890*/  SEL R75, RZ, 0x1, P2 ;  /* 0x00000001ff4b7807 */ /* 0x000fe20001000000 */
[C---:B------:R-:W-:Y:S01]  /*18a0*/  VIADD R11, R107.reuse, 0xffffffc8 ;  /* 0xffffffc86b0b7836 */ /* 0x040fe20000000000 */
[----:B------:R-:W-:Y:S01]  /*18b0*/  ISETP.GE.U32.AND P2, PT, R6, 0x7fffffa6, PT ;  /* 0x7fffffa60600780c */ /* 0x000fe20003f46070 */
[C---:B------:R-:W-:Y:S01]  /*18c0*/  VIADD R6, R107.reuse, 0xffffffe1 ;  /* 0xffffffe16b067836 */ /* 0x040fe20000000000 */
[----:B------:R-:W-:Y:S01]  /*18d0*/  SEL R24, RZ, 0x4, P6 ;  /* 0x00000004ff187807 */ /* 0x000fe20003000000 */
[----:B------:R-:W-:Y:S01]  /*18e0*/  VIADD R12, R107, 0xffffffcb ;  /* 0xffffffcb6b0c7836 */ /* 0x000fe20000000000 */
[----:B------:R-:W-:Y:S01]  /*18f0*/  ISETP.GE.U32.AND P6, PT, R7, 0x7fffffa8, PT ;  /* 0x7fffffa80700780c */ /* 0x000fe20003fc6070 */
[C---:B------:R-:W-:Y:S01]  /*1900*/  VIADD R7, R107.reuse, 0xffffffe0 ;  /* 0xffffffe06b077836 */ /* 0x040fe20000000000 */
[----:B------:R-:W-:Y:S01]  /*1910*/  SEL R25, RZ, 0x7fff8, P1 ;  /* 0x0007fff8ff197807 */ /* 0x000fe20000800000 */
[C---:B------:R-:W-:Y:S01]  /*1920*/  VIADD R13, R107.reuse, 0xffffffc4 ;  /* 0xffffffc46b0d7836 */ /* 0x040fe20000000000 */
[----:B------:R-:W-:Y:S01]  /*1930*/  ISETP.GE.U32.AND P1, PT, R6, 0x7fffffa2, PT ;  /* 0x7fffffa20600780c */ /* 0x000fe20003f26070 */
[C---:B------:R-:W-:Y:S01]  /*1940*/  VIADD R6, R107.reuse, 0xffffffe2 ;  /* 0xffffffe26b067836 */ /* 0x040fe20000000000 */
[----:B------:R-:W-:Y:S01]  /*1950*/  SEL R93, RZ, 0x1, P5 ;  /* 0x00000001ff5d7807 */ /* 0x000fe20002800000 */
[----:B0-----:R-:W-:Y:S01]  /*1960*/  VIADD R15, R107, 0xffffffc7 ;  /* 0xffffffc76b0f7836 */ /* 0x001fe20000000000 */
[----:B------:R-:W-:Y:S01]  /*1970*/  SEL R74, RZ, 0x1fffe, P0 ;  /* 0x0001fffeff4a7807 */ /* 0x000fe20000000000 */
[----:B------:R-:W-:Y:S01]  /*1980*/  IMAD R67, R37, R67, R14 ;  /* 0x0000004325437224 */ /* 0x000fe200078e020e */
[----:B------:R-:W-:Y:S01]  /*1990*/  ISETP.GE.U32.AND P5, PT, R7, 0x7fffffa1, PT ;  /* 0x7fffffa10700780c */ /* 0x000fe20003fa6070 */
[C---:B------:R-:W-:Y:S01]  /*19a0*/  VIADD R7, R107.reuse, 0xffffffe3 ;  /* 0xffffffe36b077836 */ /* 0x040fe20000000000 */
[----:B------:R-:W-:Y:S01]  /*19b0*/  ISETP.GE.U32.AND P0, PT, R8, 0x7fffffa7, PT ;  /* 0x7fffffa70800780c */ /* 0x000fe20003f06070 */
[C---:B------:R-:W-:Y:S01]  /*19c0*/  VIADD R8, R107.reuse, 0xffffffcd ;  /* 0xffffffcd6b087836 */ /* 0x040fe20000000000 */
[----:B------:R-:W-:Y:S01]  /*19d0*/  SEL R104, RZ, 0x1fffe, P2 ;  /* 0x0001fffeff687807 */ /* 0x000fe20001000000 */
[C---:B------:R-:W-:Y:S01]  /*19e0*/  VIADD R14, R107.reuse, 0xffffffc1 ;  /* 0xffffffc16b0e7836 */ /* 0x040fe20000000000 */
[----:B------:R-:W-:Y:S01]  /*19f0*/  ISETP.GE.U32.AND P2, PT, R6, 0x7fffffa3, PT ;  /* 0x7fffffa30600780c */ /* 0x000fe20003f46070 */
[C---:B------:R-:W-:Y:S01]  /*1a00*/  VIADD R16, R107.reuse, 0xffffffc2 ;  /* 0xffffffc26b107836 */ /* 0x040fe20000000000 */
[----:B------:R-:W-:Y:S01]  /*1a10*/  SEL R6, RZ, 0x4, P0 ;  /* 0x00000004ff067807 */ /* 0x000fe20000000000 */
[----:B-1----:R-:W-:Y:S01]  /*1a20*/  VIADD R17, R107, 0xffffffc3 ;  /* 0xffffffc36b117836 */ /* 0x002fe20000000000 */
[----:B------:R-:W-:Y:S01]  /*1a30*/  ISETP.GE.U32.AND P0, PT, R7, 0x7fffffa4, PT ;  /* 0x7fffffa40700780c */ /* 0x000fe20003f06070 */
[C---:B------:R-:W-:Y:S01]  /*1a40*/  VIADD R18, R107.reuse, 0xffffffde ;  /* 0xffffffde6b127836 */ /* 0x040fe20000000000 */
[----:B------:R-:W-:Y:S01]  /*1a50*/  SEL R7, RZ, 0x7fff8, P6 ;  /* 0x0007fff8ff077807 */ /* 0x000fe20003000000 */
[----:B------:R-:W-:Y:S01]  /*1a60*/  VIADD R19, R107, 0xffffffdf ;  /* 0xffffffdf6b137836 */ /* 0x000fe20000000000 */
[----:B------:R-:W-:Y:S01]  /*1a70*/  ISETP.GE.U32.AND P6, PT, R9, 0x7fffff8d, PT ;  /* 0x7fffff8d0900780c */ /* 0x000fe20003fc6070 */
[----:B------:R-:W-:Y:S01]  /*1a80*/  VIADD R9, R107, 0xffffffce ;  /* 0xffffffce6b097836 */ /* 0x000fe20000000000 */
[----:B------:R-:W-:Y:S01]  /*1a90*/  SEL R106, RZ, 0x1fffe, P1 ;  /* 0x0001fffeff6a7807 */ /* 0x000fe20000800000 */
[----:B------:R-:W-:Y:S01]  /*1aa0*/  IMAD.IADD R41, R42, 0x1, R41 ;  /* 0x000000012a297824 */ /* 0x000fe200078e0229 */
[----:B------:R-:W-:Y:S01]  /*1ab0*/  ISETP.GE.U32.AND P1, PT, R8, 0x7fffff8e, PT ;  /* 0x7fffff8e0800780c */ /* 0x000fe20003f26070 */
[----:B------:R-:W-:Y:S01]  /*1ac0*/  IMAD.IADD R42, R93, 0x1, R104 ;  /* 0x000000015d2a7824 */ /* 0x000fe200078e0268 */
[----:B------:R-:W-:Y:S01]  /*1ad0*/  SEL R8, RZ, 0x4, P2 ;  /* 0x00000004ff087807 */ /* 0x000fe20001000000 */
[----:B------:R-:W-:Y:S01]  /*1ae0*/  IMAD.IADD R75, R75, 0x1, R74 ;  /* 0x000000014b4b7824 */ /* 0x000fe200078e024a */
[----:B------:R-:W-:-:S02]  /*1af0*/  ISETP.GE.U32.AND P2, PT, R9, 0x7fffff8f, PT ;  /* 0x7fffff8f0900780c */ /* 0x000fc40003f46070 */
[----:B------:R-:W-:Y:S02]  /*1b00*/  SEL R9, RZ, 0x7fff8, P0 ;  /* 0x0007fff8ff097807 */ /* 0x000fe40000000000 */
[----:B------:R-:W-:Y:S01]  /*1b10*/  ISETP.GE.U32.AND P0, PT, R10, 0x7fffff90, PT ;  /* 0x7fffff900a00780c */ /* 0x000fe20003f06070 */
[----:B------:R-:W-:Y:S01]  /*1b20*/  VIADD R10, R107, 0xffffffc9 ;  /* 0xffffffc96b0a7836 */ /* 0x000fe20000000000 */
[----:B------:R-:W-:Y:S02]  /*1b30*/  SEL R100, RZ, 0x1, P6 ;  /* 0x00000001ff647807 */ /* 0x000fe40003000000 */
[----:B------:R-:W-:Y:S01]  /*1b40*/  ISETP.GE.U32.AND P6, PT, R11, 0x7fffff89, PT ;  /* 0x7fffff890b00780c */ /* 0x000fe20003fc6070 */
[----:B------:R-:W-:Y:S01]  /*1b50*/  VIADD R11, R107, 0xffffffca ;  /* 0xffffffca6b0b7836 */ /* 0x000fe20000000000 */
[----:B------:R-:W-:Y:S02]  /*1b60*/  SEL R103, RZ, 0x1fffe, P1 ;  /* 0x0001fffeff677807 */ /* 0x000fe40000800000 */
[----:B------:R-:W-:-:S02]  /*1b70*/  ISETP.GE.U32.AND P1, PT, R10, 0x7fffff8a, PT ;  /* 0x7fffff8a0a00780c */ /* 0x000fc40003f26070 */
[----:B------:R-:W-:Y:S01]  /*1b80*/  SEL R10, RZ, 0x4, P2 ;  /* 0x00000004ff0a7807 */ /* 0x000fe20001000000 */
[----:B------:R-:W-:Y:S01]  /*1b90*/  IMAD.IADD R93, R100, 0x1, R103 ;  /* 0x00000001645d7824 */ /* 0x000fe200078e0267 */
[----:B------:R-:W-:Y:S02]  /*1ba0*/  ISETP.GE.U32.AND P2, PT, R11, 0x7fffff8b, PT ;  /* 0x7fffff8b0b00780c */ /* 0x000fe40003f46070 */
[----:B------:R-:W-:Y:S02]  /*1bb0*/  SEL R11, RZ, 0x7fff8, P0 ;  /* 0x0007fff8ff0b7807 */ /* 0x000fe40000000000 */
[----:B------:R-:W-:Y:S01]  /*1bc0*/  ISETP.GE.U32.AND P0, PT, R12, 0x7fffff8c, PT ;  /* 0x7fffff8c0c00780c */ /* 0x000fe20003f06070 */
[----:B------:R-:W-:Y:S01]  /*1bd0*/  VIADD R12, R107, 0xffffffc5 ;  /* 0xffffffc56b0c7836 */ /* 0x000fe20000000000 */
[----:B------:R-:W-:Y:S02]  /*1be0*/  SEL R99, RZ, 0x1, P6 ;  /* 0x00000001ff637807 */ /* 0x000fe40003000000 */
[----:B------:R-:W-:Y:S01]  /*1bf0*/  ISETP.GE.U32.AND P6, PT, R13, 0x7fffff85, PT ;  /* 0x7fffff850d00780c */ /* 0x000fe20003fc6070 */
[----:B------:R-:W-:Y:S01]  /*1c00*/  VIADD R13, R107, 0xffffffc6 ;  /* 0xffffffc66b0d7836 */ /* 0x000fe20000000000 */
[----:B------:R-:W-:-:S02]  /*1c10*/  SEL R94, RZ, 0x1fffe, P1 ;  /* 0x0001fffeff5e7807 */ /* 0x000fc40000800000 */
[----:B------:R-:W-:Y:S02]  /*1c20*/  ISETP.GE.U32.AND P1, PT, R12, 0x7fffff86, PT ;  /* 0x7fffff860c00780c */ /* 0x000fe40003f26070 */
[----:B------:R-:W-:Y:S01]  /*1c30*/  SEL R12, RZ, 0x4, P2 ;  /* 0x00000004ff0c7807 */ /* 0x000fe20001000000 */
[----:B------:R-:W-:Y:S01]  /*1c40*/  IMAD.IADD R94, R99, 0x1, R94 ;  /* 0x00000001635e7824 */ /* 0x000fe200078e025e */
[----:B------:R-:W-:Y:S02]  /*1c50*/  ISETP.GE.U32.AND P2, PT, R13, 0x7fffff87, PT ;  /* 0x7fffff870d00780c */ /* 0x000fe40003f46070 */
[----:B------:R-:W-:Y:S02]  /*1c60*/  SEL R13, RZ, 0x7fff8, P0 ;  /* 0x0007fff8ff0d7807 */ /* 0x000fe40000000000 */
[----:B------:R-:W-:Y:S01]  /*1c70*/  ISETP.GE.U32.AND P0, PT, R15, 0x7fffff88, PT ;  /* 0x7fffff880f00780c */ /* 0x000fe20003f06070 */
[----:B------:R-:W-:Y:S01]  /*1c80*/  VIADD R15, R107, 0xffffffc0 ;  /* 0xffffffc06b0f7836 */ /* 0x000fe20000000000 */
[----:B------:R-:W-:-:S02]  /*1c90*/  SEL R96, RZ, 0x1, P6 ;  /* 0x00000001ff607807 */ /* 0x000fc40003000000 */
[----:B------:R-:W-:Y:S02]  /*1ca0*/  ISETP.GE.U32.AND P6, PT, R14, 0x7fffff82, PT ;  /* 0x7fffff820e00780c */ /* 0x000fe40003fc6070 */
[----:B------:R-:W-:Y:S02]  /*1cb0*/  SEL R87, RZ, 0x1fffe, P1 ;  /* 0x0001fffeff577807 */ /* 0x000fe40000800000 */
[----:B------:R-:W-:Y:S02]  /*1cc0*/  SEL R14, RZ, 0x4, P2 ;  /* 0x00000004ff0e7807 */ /* 0x000fe40001000000 */
[----:B------:R-:W-:Y:S01]  /*1cd0*/  ISETP.GE.U32.AND P1, PT, R15, 0x7fffff81, PT ;  /* 0x7fffff810f00780c */ /* 0x000fe20003f26070 */
[----:B------:R-:W-:Y:S01]  /*1ce0*/  IMAD.IADD R87, R96, 0x1, R87 ;  /* 0x0000000160577824 */ /* 0x000fe200078e0257 */
[----:B------:R-:W-:Y:S01]  /*1cf0*/  ISETP.GE.U32.AND P2, PT, R16, 0x7fffff83, PT ;  /* 0x7fffff831000780c */ /* 0x000fe20003f46070 */
[----:B------:R-:W-:Y:S01]  /*1d00*/  VIADD R16, R107, 0xffffffdc ;  /* 0xffffffdc6b107836 */ /* 0x000fe20000000000 */
[----:B------:R-:W-:-:S02]  /*1d10*/  SEL R15, RZ, 0x7fff8, P0 ;  /* 0x0007fff8ff0f7807 */ /* 0x000fc40000000000 */
[----:B------:R-:W-:Y:S01]  /*1d20*/  ISETP.GE.U32.AND P0, PT, R17, 0x7fffff84, PT ;  /* 0x7fffff841100780c */ /* 0x000fe20003f06070 */
[----:B------:R-:W-:Y:S01]  /*1d30*/  VIADD R17, R107, 0xffffffdd ;  /* 0xffffffdd6b117836 */ /* 0x000fe20000000000 */
[----:B------:R-:W-:Y:S02]  /*1d40*/  SEL R45, RZ, 0x1fffe, P6 ;  /* 0x0001fffeff2d7807 */ /* 0x000fe40003000000 */
[----:B------:R-:W-:Y:S02]  /*1d50*/  ISETP.GE.U32.AND P6, PT, R16, 0x7fffff9d, PT ;  /* 0x7fffff9d1000780c */ /* 0x000fe40003fc6070 */
[----:B------:R-:W-:Y:S02]  /*1d60*/  SEL R16, RZ, 0x4, P2 ;  /* 0x00000004ff107807 */ /* 0x000fe40001000000 */
[----:B------:R-:W-:Y:S02]  /*1d70*/  ISETP.GE.U32.AND P2, PT, R17, 0x7fffff9e, PT ;  /* 0x7fffff9e1100780c */ /* 0x000fe40003f46070 */
[----:B------:R-:W-:-:S02]  /*1d80*/  SEL R17, RZ, 0x7fff8, P0 ;  /* 0x0007fff8ff117807 */ /* 0x000fc40000000000 */
[----:B------:R-:W-:Y:S01]  /*1d90*/  ISETP.GE.U32.AND P0, PT, R18, 0x7fffff9f, PT ;  /* 0x7fffff9f1200780c */ /* 0x000fe20003f06070 */
[----:B------:R-:W-:Y:S01]  /*1da0*/  VIADD R18, R107, 0xffffffd8 ;  /* 0xffffffd86b127836 */ /* 0x000fe20000000000 */
[----:B------:R-:W-:Y:S02]  /*1db0*/  SEL R34, RZ, 0x1, P6 ;  /* 0x00000001ff227807 */ /* 0x000fe40003000000 */
[----:B------:R-:W-:Y:S01]  /*1dc0*/  ISETP.GE.U32.AND P6, PT, R19, 0x7fffffa0, PT ;  /* 0x7fffffa01300780c */ /* 0x000fe20003fc6070 */
[----:B------:R-:W-:Y:S01]  /*1dd0*/  VIADD R19, R107, 0xffffffd9 ;  /* 0xffffffd96b137836 */ /* 0x000fe20000000000 */
[----:B------:R-:W-:Y:S02]  /*1de0*/  SEL R35, RZ, 0x1fffe, P2 ;  /* 0x0001fffeff237807 */ /* 0x000fe40001000000 */
[----:B------:R-:W-:Y:S02]  /*1df0*/  ISETP.GE.U32.AND P2, PT, R18, 0x7fffff99, PT ;  /* 0x7fffff991200780c */ /* 0x000fe40003f46070 */
        /* <DEDUP_REMOVED lines=19> */
[C---:B------:R-:W-:Y:S01]  /*1f30*/  VIADD R23, R107.reuse, 0xffffffd1 ;  /* 0xffffffd16b177836 */ /* 0x040fe20000000000 */
[----:B------:R-:W-:Y:S01]  /*1f40*/  SEL R31, RZ, 0x1fffe, P6 ;  /* 0x0001fffeff1f7807 */ /* 0x000fe20003000000 */
[----:B------:R-:W-:Y:S01]  /*1f50*/  VIADD R107, R107, 0xfffffffe ;  /* 0xfffffffe6b6b7836 */ /* 0x000fe20000000000 */
[----:B------:R-:W-:-:S02]  /*1f60*/  ISETP.GE.U32.AND P6, PT, R22, 0x7fffff91, PT ;  /* 0x7fffff911600780c */ /* 0x000fc40003fc6070 */
[----:B------:R-:W-:Y:S01]  /*1f70*/  SEL R22, RZ, 0x4, P2 ;  /* 0x00000004ff167807 */ /* 0x000fe20001000000 */
[----:B------:R-:W-:Y:S01]  /*1f80*/  IMAD.IADD R30, R30, 0x1, R31 ;  /* 0x000000011e1e7824 */ /* 0x000fe200078e021f */
[----:B------:R-:W-:Y:S02]  /*1f90*/  ISETP.GE.U32.AND P2, PT, R23, 0x7fffff92, PT ;  /* 0x7fffff921700780c */ /* 0x000fe40003f46070 */
[----:B------:R-:W-:Y:S02]  /*1fa0*/  SEL R23, RZ, 0x7fff8, P0 ;  /* 0x0007fff8ff177807 */ /* 0x000fe40000000000 */
[----:B------:R-:W-:Y:S02]  /*1fb0*/  ISETP.GE.U32.AND P0, PT, R28, 0x7fffff93, PT ;  /* 0x7fffff931c00780c */ /* 0x000fe40003f06070 */
[----:B------:R-:W-:Y:S02]  /*1fc0*/  SEL R28, RZ, 0x1, P6 ;  /* 0x00000001ff1c7807 */ /* 0x000fe40003000000 */
[----:B------:R-:W-:-:S02]  /*1fd0*/  ISETP.GE.U32.AND P6, PT, R29, 0x7fffff94, PT ;  /* 0x7fffff941d00780c */ /* 0x000fc40003fc6070 */
[----:B------:R-:W-:Y:S02]  /*1fe0*/  SEL R29, RZ, 0x1fffe, P2 ;  /* 0x0001fffeff1d7807 */ /* 0x000fe40001000000 */
[----:B------:R-:W-:Y:S02]  /*1ff0*/  ISETP.GE.U32.AND P2, PT, R107, 0x7fffffbf, PT ;  /* 0x7fffffbf6b00780c */ /* 0x000fe40003f46070 */
[----:B------:R-:W-:Y:S01]  /*2000*/  SEL R104, RZ, 0x1, P1 ;  /* 0x00000001ff687807 */ /* 0x000fe20000800000 */
[----:B------:R-:W-:Y:S01]  /*2010*/  IMAD.IADD R28, R28, 0x1, R29 ;  /* 0x000000011c1c7824 */ /* 0x000fe200078e021d */
[----:B------:R-:W-:Y:S02]  /*2020*/  SEL R107, RZ, 0x1, P5 ;  /* 0x00000001ff6b7807 */ /* 0x000fe40002800000 */
[----:B------:R-:W-:Y:S01]  /*2030*/  LOP3.LUT R42, R42, 0x3, RZ, 0xc0, !PT ;  /* 0x000000032a2a7812 */ /* 0x000fe200078ec0ff */
[----:B------:R-:W-:Y:S01]  /*2040*/  IMAD.IADD R45, R104, 0x1, R45 ;  /* 0x00000001682d7824 */ /* 0x000fe200078e022d */
[----:B------:R-:W-:Y:S01]  /*2050*/  LOP3.LUT R87, R87, 0x3, RZ, 0xc0, !PT ;  /* 0x0000000357577812 */ /* 0x000fe200078ec0ff */
[----:B------:R-:W-:Y:S01]  /*2060*/  IMAD.IADD R74, R107, 0x1, R106 ;  /* 0x000000016b4a7824 */ /* 0x000fe200078e026a */
[----:B------:R-:W-:-:S02]  /*2070*/  IADD3 R42, PT, PT, R42, R7, R6 ;  /* 0x000000072a2a7210 */ /* 0x000fc40007ffe006 */
[----:B------:R-:W-:Y:S02]  /*2080*/  LOP3.LUT R45, R45, 0x3, RZ, 0xc0, !PT ;  /* 0x000000032d2d7812 */ /* 0x000fe400078ec0ff */
[----:B------:R-:W-:Y:S02]  /*2090*/  LOP3.LUT R74, R74, 0x3, RZ, 0xc0, !PT ;  /* 0x000000034a4a7812 */ /* 0x000fe400078ec0ff */
[----:B------:R-:W-:Y:S02]  /*20a0*/  IADD3 R16, PT, PT, R45, R17, R16 ;  /* 0x000000112d107210 */ /* 0x000fe40007ffe010 */
[----:B------:R-:W-:Y:S02]  /*20b0*/  IADD3 R8, PT, PT, R74, R9, R8 ;  /* 0x000000094a087210 */ /* 0x000fe40007ffe008 */
[----:B------:R-:W-:Y:S02]  /*20c0*/  LOP3.LUT R94, R94, 0x3, RZ, 0xc0, !PT ;  /* 0x000000035e5e7812 */ /* 0x000fe400078ec0ff */
[----:B------:R-:W-:-:S02]  /*20d0*/  LOP3.LUT R32, R32, 0x3, RZ, 0xc0, !PT ;  /* 0x0000000320207812 */ /* 0x000fc400078ec0ff */
[----:B------:R-:W-:Y:S02]  /*20e0*/  SEL R6, RZ, 0x4, P0 ;  /* 0x00000004ff067807 */ /* 0x000fe40000000000 */
[----:B------:R-:W-:Y:S02]  /*20f0*/  SEL R9, RZ, 0x7fff8, P6 ;  /* 0x0007fff8ff097807 */ /* 0x000fe40003000000 */
[----:B------:R-:W-:Y:S02]  /*2100*/  LOP3.LUT R28, R28, 0x3, RZ, 0xc0, !PT ;  /* 0x000000031c1c7812 */ /* 0x000fe400078ec0ff */
[----:B------:R-:W-:Y:S02]  /*2110*/  LOP3.LUT R93, R93, 0x3, RZ, 0xc0, !PT ;  /* 0x000000035d5d7812 */ /* 0x000fe400078ec0ff */
[----:B------:R-:W-:Y:S02]  /*2120*/  IADD3 R14, PT, PT, R87, R15, R14 ;  /* 0x0000000f570e7210 */ /* 0x000fe40007ffe00e */
[----:B------:R-:W-:-:S02]  /*2130*/  LOP3.LUT R7, R16, 0xf, RZ, 0xc0, !PT ;  /* 0x0000000f10077812 */ /* 0x000fc400078ec0ff */
[----:B------:R-:W-:Y:S02]  /*2140*/  LOP3.LUT R75, R75, 0x3, RZ, 0xc0, !PT ;  /* 0x000000034b4b7812 */ /* 0x000fe400078ec0ff */
[----:B------:R-:W-:Y:S01]  /*2150*/  IADD3 R12, PT, PT, R94, R13, R12 ;  /* 0x0000000d5e0c7210 */ /* 0x000fe20007ffe00c */
[----:B------:R-:W-:Y:S01]  /*2160*/  IMAD R14, R14, 0x10, R7 ;  /* 0x000000100e0e7824 */ /* 0x000fe200078e0207 */
[----:B------:R-:W-:Y:S02]  /*2170*/  IADD3 R20, PT, PT, R32, R21, R20 ;  /* 0x0000001520147210 */ /* 0x000fe40007ffe014 */
[----:B------:R-:W-:Y:S01]  /*2180*/  LOP3.LUT R30, R30, 0x3, RZ, 0xc0, !PT ;  /* 0x000000031e1e7812 */ /* 0x000fe200078ec0ff */
[----:B------:R-:W-:Y:S01]  /*2190*/  IMAD.SHL.U32 R12, R12, 0x100, RZ ;  /* 0x000001000c0c7824 */ /* 0x000fe200078e00ff */
[----:B------:R-:W-:Y:S01]  /*21a0*/  IADD3 R6, PT, PT, R28, R9, R6 ;  /* 0x000000091c067210 */ /* 0x000fe20007ffe006 */
[----:B------:R-:W-:Y:S01]  /*21b0*/  IMAD.SHL.U32 R9, R20, 0x100, RZ ;  /* 0x0000010014097824 */ /* 0x000fe200078e00ff */
[----:B------:R-:W-:-:S02]  /*21c0*/  IADD3 R10, PT, PT, R93, R11, R10 ;  /* 0x0000000b5d0a7210 */ /* 0x000fc40007ffe00a */
[----:B------:R-:W-:Y:S02]  /*21d0*/  LOP3.LUT R11, R8, 0xf, RZ, 0xc0, !PT ;  /* 0x0000000f080b7812 */ /* 0x000fe400078ec0ff */
[----:B------:R-:W-:Y:S02]  /*21e0*/  IADD3 R24, PT, PT, R75, R25, R24 ;  /* 0x000000194b187210 */ /* 0x000fe40007ffe018 */
[----:B------:R-:W-:Y:S01]  /*21f0*/  IADD3 R22, PT, PT, R30, R23, R22 ;  /* 0x000000171e167210 */ /* 0x000fe20007ffe016 */
[----:B------:R-:W-:Y:S01]  /*2200*/  IMAD R42, R42, 0x10, R11 ;  /* 0x000000102a2a7824 */ /* 0x000fe200078e020b */
[----:B------:R-:W-:Y:S01]  /*2210*/  LOP3.LUT R7, R6, 0xf, RZ, 0xc0, !PT ;  /* 0x0000000f06077812 */ /* 0x000fe200078ec0ff */
[----:B------:R-:W-:Y:S01]  /*2220*/  IMAD.SHL.U32 R11, R24, 0x100, RZ ;  /* 0x00000100180b7824 */ /* 0x000fe200078e00ff */
[----:B------:R-:W-:Y:S02]  /*2230*/  LOP3.LUT R34, R34, 0x3, RZ, 0xc0, !PT ;  /* 0x0000000322227812 */ /* 0x000fe400078ec0ff */
[----:B------:R-:W-:Y:S01]  /*2240*/  LOP3.LUT R41, R41, 0x3, RZ, 0xc0, !PT ;  /* 0x0000000329297812 */ /* 0x000fe200078ec0ff */
[----:B------:R-:W-:Y:S01]  /*2250*/  IMAD R22, R22, 0x10, R7 ;  /* 0x0000001016167824 */ /* 0x000fe200078e0207 */
[----:B------:R-:W-:-:S02]  /*2260*/  IADD3 R18, PT, PT, R34, R19, R18 ;  /* 0x0000001322127210 */ /* 0x000fc40007ffe012 */
[----:B------:R-:W-:Y:S02]  /*2270*/  LOP3.LUT R7, R12, 0xf00, RZ, 0xe2, !PT ;  /* 0x00000f000c077812 */ /* 0x000fe400078ee2ff */
[----:B------:R-:W-:Y:S02]  /*2280*/  LOP3.LUT R9, R9, 0xf00, RZ, 0xe2, !PT ;  /* 0x00000f0009097812 */ /* 0x000fe400078ee2ff */
[----:B------:R-:W-:Y:S01]  /*2290*/  IADD3 R26, PT, PT, R41, R27, R26 ;  /* 0x0000001b291a7210 */ /* 0x000fe20007ffe01a */
[----:B------:R-:W-:Y:S01]  /*22a0*/  IMAD R7, R10, 0x1000, R7 ;  /* 0x000010000a077824 */ /* 0x000fe200078e0207 */
[----:B------:R-:W-:Y:S01]  /*22b0*/  LOP3.LUT R11, R11, 0xf00, RZ, 0xe2, !PT ;  /* 0x00000f000b0b7812 */ /* 0x000fe200078ee2ff */
[----:B------:R-:W-:Y:S01]  /*22c0*/  IMAD R9, R18, 0x1000, R9 ;  /* 0x0000100012097824 */ /* 0x000fe200078e0209 */
[----:B------:R-:W-:Y:S02]  /*22d0*/  LOP3.LUT R14, R14, 0xff, RZ, 0xc0, !PT ;  /* 0x000000ff0e0e7812 */ /* 0x000fe400078ec0ff */
[----:B------:R-:W-:Y:S01]  /*22e0*/  LOP3.LUT R22, R22, 0xff, RZ, 0xc0, !PT ;  /* 0x000000ff16167812 */ /* 0x000fe200078ec0ff */
[----:B------:R-:W-:Y:S01]  /*22f0*/  IMAD R11, R26, 0x1000, R11 ;  /* 0x000010001a0b7824 */ /* 0x000fe200078e020b */
[----:B------:R-:W-:Y:S01]  /*2300*/  ISETP.NE.U32.AND P0, PT, R108, RZ, PT ;  /* 0x000000ff6c00720c */ /* 0x000fe20003f05070 */
[----:B------:R-:W-:Y:S01]  /*2310*/  IMAD.IADD R7, R7, 0x1, R14 ;  /* 0x0000000107077824 */ /* 0x000fe200078e020e */
[----:B------:R-:W-:Y:S01]  /*2320*/  LOP3.LUT R42, R42, 0xff, RZ, 0xc0, !PT ;  /* 0x000000ff2a2a7812 */ /* 0x000fe200078ec0ff */
[----:B------:R-:W-:Y:S01]  /*2330*/  IMAD.IADD R22, R9, 0x1, R22 ;  /* 0x0000000109167824 */ /* 0x000fe200078e0216 */
[----:B---3--:R-:W-:Y:S09]  /*2340*/  BRA.U UP0, `(.L_x_5) ;  /* 0x0000000100187547 */ /* 0x008ff2000b800000 */
[----:B------:R-:W-:Y:S01]  /*2350*/  ELECT P6, URZ, PT ;  /* 0x0000000000ff782f */ /* 0x000fe200038c0000 */
[----:B------:R-:W-:Y:S01]  /*2360*/  IMAD.MOV.U32 R6, RZ, RZ, 0x1 ;  /* 0x00000001ff067424 */ /* 0x000fe200078e00ff */
[----:B------:R-:W-:Y:S01]  /*2370*/  UMOV UR5, 0x40 ;  /* 0x0000004000057882 */ /* 0x000fe20000000000 */
[----:B------:R-:W-:Y:S01]  /*2380*/  UVIRTCOUNT.DEALLOC.SMPOOL 0x80 ;  /* 0x000000800000784c */ /* 0x000fe20000000000 */
[----:B------:R-:W-:-:S09]  /*2390*/  ULEA UR5, UR6, UR5, 0x18 ;  /* 0x0000000506057291 */ /* 0x000fd2000f8ec0ff */
[----:B------:R0:W-:Y:S03]  /*23a0*/  @P6 STS.U8 [UR5], R6 ;  /* 0x00000006ff006988 */ /* 0x0001e60008000005 */
.L_x_5:
[----:B------:R-:W-:Y:S01]  /*23b0*/  STTM.x64 tmem[UR10], RZ ;  /* 0x000000ff000079ed */ /* 0x000fe2000834000a */
[----:B------:R-:W-:Y:S01]  /*23c0*/  STTM.x64 tmem[UR10+0x40], RZ ;  /* 0x000040ff000079ed */ /* 0x000fe2000834000a */
[----:B------:R-:W-:Y:S01]  /*23d0*/  STTM.x64 tmem[UR10+0x80], RZ ;  /* 0x000080ff000079ed */ /* 0x000fe2000834000a */
[----:B------:R-:W-:Y:S01]  /*23e0*/  STTM.x64 tmem[UR10+0xc0], RZ ;  /* 0x0000c0ff000079ed */ /* 0x000fe2000834000a */
[----:B------:R-:W1:Y:S02]  /*23f0*/  FENCE.VIEW.ASYNC.T ;  /* 0x00000000000073c6 */ /* 0x000e640000000200 */
[----:B-1----:R-:W-:Y:S01]  /*2400*/  VOTEU.ALL UP1, P0 ;  /* 0x0000000000ff7886 */ /* 0x002fe20000020000 */
[----:B------:R-:W2:Y:S01]  /*2410*/  LDL.LU R8, [R1+0x28] ;  /* 0x0000280001087983 */ /* 0x000ea20000300800 */
[----:B------:R-:W-:Y:S01]  /*2420*/  VOTEU.ALL UP2, P0 ;  /* 0x0000000000ff7886 */ /* 0x000fe20000040000 */
[----:B0-----:R-:W-:Y:S01]  /*2430*/  P2R R6, PR, RZ, 0x2 ;  /* 0x00000002ff067803 */ /* 0x001fe20000000000 */
[----:B------:R-:W0:Y:S01]  /*2440*/  LDCU.64 UR12, c[0x0][0x3a8] ;  /* 0x00007500ff0c77ac */ /* 0x000e220008000a00 */
[----:B------:R-:W3:Y:S01]  /*2450*/  LDL.LU R9, [R1] ;  /* 0x0000000001097983 */ /* 0x000ee20000300800 */
[----:B------:R-:W-:-:S04]  /*2460*/  @!UP1 UIADD3 UR14, UPT, UPT, -UR4, 0x100000, URZ ;  /* 0x00100000040e9890 */ /* 0x000fc8000fffe1ff */
[----:B------:R-:W-:Y:S02]  /*2470*/  @!UP1 USHF.L.U32 UR15, UR14, 0xb, URZ ;  /* 0x0000000b0e0f9899 */ /* 0x000fe400080006ff */
[----:B------:R-:W-:Y:S01]  /*2480*/  @!UP1 USHF.L.U32 UR14, UR14, 0x1, URZ ;  /* 0x000000010e0e9899 */ /* 0x000fe200080006ff */
[----:B------:R-:W-:Y:S01]  /*2490*/  PRMT R45, R7, 0x5410, R22 ;  /* 0x00005410072d7816 */ /* 0x000fe20000000016 */
[----:B------:R-:W-:Y:S01]  /*24a0*/  BAR.SYNC.DEFER_BLOCKING 0x0 ;  /* 0x0000000000007b1d */ /* 0x000fe20000010000 */
[----:B------:R-:W-:Y:S02]  /*24b0*/  PRMT R16, RZ, 0x7610, R16 ;  /* 0x00007610ff107816 */ /* 0x000fe40000000010 */
[----:B------:R-:W-:Y:S01]  /*24c0*/  PRMT R10, RZ, 0x7610, R10 ;  /* 0x00007610ff0a7816 */ /* 0x000fe2000000000a */
[----:B------:R-:W-:Y:S01]  /*24d0*/  IMAD.IADD R11, R11, 0x1, R42 ;  /* 0x000000010b0b7824 */ /* 0x000fe200078e022a */
[----:B------:R-:W-:Y:S01]  /*24e0*/  PRMT R12, RZ, 0x7610, R12 ;  /* 0x00007610ff0c7816 */ /* 0x000fe2000000000c */
[----:B------:R-:W1:Y:S01]  /*24f0*/  LDCU UR32, c[0x0][0x3b0] ;  /* 0x00007600ff2077ac */ /* 0x000e620008000800 */
[----:B------:R-:W4:Y:S01]  /*2500*/  LDL.LU R13, [R1+0x34] ;  /* 0x00003400010d7983 */ /* 0x000f220000300800 */
[----:B------:R-:W-:Y:S01]  /*2510*/  PRMT R19, RZ, 0x7610, R19 ;  /* 0x00007610ff137816 */ /* 0x000fe20000000013 */
[----:B------:R-:W0:Y:S02]  /*2520*/  LDCU UR21, c[0x0][0x3b0] ;  /* 0x00007600ff1577ac */ /* 0x000e240008000800 */
[----:B------:R-:W4:Y:S01]  /*2530*/  LDL.LU R14, [R1+0x18] ;  /* 0x00001800010e7983 */ /* 0x000f220000300800 */
[----:B------:R-:W-:Y:S01]  /*2540*/  IMAD R7, R5, UR20, RZ ;  /* 0x0000001405077c24 */ /* 0x000fe2000f8e02ff */
[----:B------:R-:W-:Y:S01]  /*2550*/  PRMT R20, RZ, 0x7610, R20 ;  /* 0x00007610ff147816 */ /* 0x000fe20000000014 */
[----:B------:R-:W0:Y:S01]  /*2560*/  LDCU UR26, c[0x0][0x3b0] ;  /* 0x00007600ff1a77ac */ /* 0x000e220008000800 */
[----:B------:R-:W-:Y:S01]  /*2570*/  STL [R1+0x610], R86 ;  /* 0x0006105601007387 */ /* 0x000fe20000100800 */
[----:B------:R-:W-:-:S02]  /*2580*/  PRMT R21, RZ, 0x7610, R21 ;  /* 0x00007610ff157816 */ /* 0x000fc40000000015 */
[----:B------:R-:W-:Y:S01]  /*2590*/  PRMT R15, RZ, 0x7610, R15 ;  /* 0x00007610ff0f7816 */ /* 0x000fe2000000000f */
[----:B------:R-:W-:Y:S01]  /*25a0*/  STL [R1+0x60c], R89 ;  /* 0x00060c5901007387 */ /* 0x000fe20000100800 */
[----:B------:R-:W-:Y:S01]  /*25b0*/  PRMT R27, RZ, 0x7610, R27 ;  /* 0x00007610ff1b7816 */ /* 0x000fe2000000001b */
[----:B------:R-:W0:Y:S02]  /*25c0*/  LDCU UR31, c[0x0][0x3b0] ;  /* 0x00007600ff1f77ac */ /* 0x000e240008000800 */
[----:B------:R-:W-:Y:S04]  /*25d0*/  STL [R1+0x608], R91 ;  /* 0x0006085b01007387 */ /* 0x000fe80000100800 */
[----:B------:R-:W0:Y:S02]  /*25e0*/  FENCE.VIEW.ASYNC.S ;  /* 0x00000000000073c6 */ /* 0x000e240000000000 */
[----:B0-----:R0:W0:Y:S01]  /*25f0*/  @!UP2 SYNCS.EXCH.64 URZ, [UR11], UR14 ;  /* 0x0000000e0bffa5b2 */ /* 0x0010220008000100 */
        /* <DEDUP_REMOVED lines=20> */
[----:B------:R-:W-:Y:S04]  /*2740*/  STL [R1+0x5ec], R101 ;  /* 0x0005ec6501007387 */ /* 0x000fe80000100800 */
        /* <DEDUP_REMOVED lines=8> */
[----:B------:R0:W-:Y:S02]  /*27d0*/  STL [R1+0x218], R6 ;  /* 0x0002180601007387 */ /* 0x0001e40000100800 */
[----:B0-----:R-:W-:Y:S01]  /*27e0*/  IMAD R6, R4, UR20, RZ ;  /* 0x0000001404067c24 */ /* 0x001fe2000f8e02ff */
[----:B------:R-:W-:Y:S04]  /*27f0*/  BAR.SYNC.DEFER_BLOCKING 0x0 ;  /* 0x0000000000007b1d */ /* 0x000fe80000010000 */
[C---:B------:R-:W-:Y:S01]  /*2800*/  IADD3 R4, P6, PT, R6.reuse, UR16, RZ ;  /* 0x0000001006047c10 */ /* 0x040fe2000ffde0ff */
[----:B------:R-:W-:Y:S01]  /*2810*/  USHF.L.U32 UR5, UR12, 0x3, URZ ;  /* 0x000000030c057899 */ /* 0x000fe200080006ff */
[----:B------:R-:W-:Y:S01]  /*2820*/  LOP3.LUT R41, R11, 0xffff, RZ, 0xc0, !PT ;  /* 0x0000ffff0b297812 */ /* 0x000fe200078ec0ff */
[----:B--2---:R-:W-:Y:S01]  /*2830*/  IMAD.MOV.U32 R18, RZ, RZ, R8 ;  /* 0x000000ffff127224 */ /* 0x004fe200078e0008 */
[----:B------:R-:W-:Y:S01]  /*2840*/  LEA.HI.X.SX32 R5, R6, UR17, 0x1, P6 ;  /* 0x0000001106057c11 */ /* 0x000fe2000b0f0eff */
[----:B------:R-:W-:Y:S01]  /*2850*/  USHF.L.U32 UR6, UR12, 0x4, URZ ;  /* 0x000000040c067899 */ /* 0x000fe200080006ff */
[C---:B------:R-:W-:Y:S01]  /*2860*/  IADD3 R6, P6, PT, R7.reuse, UR16, RZ ;  /* 0x0000001007067c10 */ /* 0x040fe2000ffde0ff */
[----:B---3--:R-:W-:Y:S01]  /*2870*/  IMAD.MOV.U32 R17, RZ, RZ, R9 ;  /* 0x000000ffff117224 */ /* 0x008fe200078e0009 */
[----:B------:R-:W-:Y:S01]  /*2880*/  PRMT R86, RZ, 0x7610, R86 ;  /* 0x00007610ff567816 */ /* 0x000fe20000000056 */
[----:B------:R-:W2:Y:S01]  /*2890*/  @!P3 LDG.E.U8 R16, desc[UR24][R4.64] ;  /* 0x000000180410b981 */ /* 0x000ea2000c1e1100 */
[----:B------:R-:W-:Y:S01]  /*28a0*/  LEA.HI.X.SX32 R7, R7, UR17, 0x1, P6 ;  /* 0x0000001107077c11 */ /* 0x000fe2000b0f0eff */
[----:B------:R-:W-:Y:S01]  /*28b0*/  USHF.R.S32.HI UR14, URZ, 0x1f, UR5 ;  /* 0x0000001fff0e7899 */ /* 0x000fe20008011405 */
[----:B------:R-:W-:Y:S01]  /*28c0*/  SHF.R.U32.HI R9, RZ, 0xf, R41 ;  /* 0x0000000fff097819 */ /* 0x000fe20000011629 */
[----:B------:R-:W0:Y:S01]  /*28d0*/  LDCU UR20, c[0x0][0x3b0] ;  /* 0x00007600ff1477ac */ /* 0x000e220008000800 */
[----:B------:R-:W-:Y:S01]  /*28e0*/  IADD3 R8, P6, PT, R4, UR5, RZ ;  /* 0x0000000504087c10 */ /* 0x000fe2000ffde0ff */
[----:B------:R-:W3:Y:S01]  /*28f0*/  @!P3 LDG.E.U8 R10, desc[UR24][R6.64] ;  /* 0x00000018060ab981 */ /* 0x000ee2000c1e1100 */
[----:B------:R-:W-:-:S02]  /*2900*/  LOP3.LUT P3, RZ, R9, 0x1, RZ, 0xc0, !PT ;  /* 0x0000000109ff7812 */ /* 0x000fc4000786c0ff */
[----:B------:R-:W-:-:S05]  /*2910*/  IADD3.X R9, PT, PT, R5, UR14, RZ, P6, !PT ;  /* 0x0000000e05097c10 */ /* 0x000fca000b7fe4ff */
[----:B------:R-:W4:Y:S04]  /*2920*/  @!P4 LDG.E.U8 R12, desc[UR24][R8.64] ;  /* 0x00000018080cc981 */ /* 0x000f28000c1e1100 */
[----:B--2---:R4:W-:Y:S04]  /*2930*/  STL [R1+0x214], R16 ;  /* 0x0002141001007387 */ /* 0x0049e80000100800 */
[----:B---3--:R2:W-:Y:S01]  /*2940*/  STL [R1+0x15c], R10 ;  /* 0x00015c0a01007387 */ /* 0x0085e20000100800 */
[----:B----4-:R-:W-:Y:S01]  /*2950*/  IMAD.MOV.U32 R16, RZ, RZ, R13 ;  /* 0x000000ffff107224 */ /* 0x010fe200078e000d */
[----:B--2---:R-:W-:-:S04]  /*2960*/  IADD3 R10, P6, PT, R6, UR5, RZ ;  /* 0x00000005060a7c10 */ /* 0x004fc8000ffde0ff */
[----:B------:R-:W-:-:S05]  /*2970*/  IADD3.X R11, PT, PT, R7, UR14, RZ, P6, !PT ;  /* 0x0000000e070b7c10 */ /* 0x000fca000b7fe4ff */
[----:B------:R-:W2:Y:S01]  /*2980*/  @!P4 LDG.E.U8 R19, desc[UR24][R10.64] ;  /* 0x000000180a13c981 */ /* 0x000ea2000c1e1100 */
[----:B------:R-:W-:Y:S01]  /*2990*/  IADD3 R13, P6, PT, R4, UR6, RZ ;  /* 0x00000006040d7c10 */ /* 0x000fe2000ffde0ff */
[----:B------:R-:W-:Y:S02]  /*29a0*/  USHF.R.S32.HI UR15, URZ, 0x1f, UR6 ;  /* 0x0000001fff0f7899 */ /* 0x000fe40008011406 */
[----:B------:R-:W-:Y:S04]  /*29b0*/  STL [R1+0x574], R8 ;  /* 0x0005740801007387 */ /* 0x000fe80000100800 */
[----:B------:R-:W-:Y:S04]  /*29c0*/  STL [R1+0x570], R9 ;  /* 0x0005700901007387 */ /* 0x000fe80000100800 */
[----:B------:R3:W-:Y:S04]  /*29d0*/  STL [R1+0x210], R12 ;  /* 0x0002100c01007387 */ /* 0x0007e80000100800 */
[----:B------:R-:W-:Y:S04]  /*29e0*/  STL [R1+0xfc], R13 ;  /* 0x0000fc0d01007387 */ /* 0x000fe80000100800 */
[----:B------:R-:W-:Y:S01]  /*29f0*/  STL [R1+0x57c], R10 ;  /* 0x00057c0a01007387 */ /* 0x000fe20000100800 */
[----:B---3--:R-:W-:-:S03]  /*2a00*/  SHF.R.U32.HI R12, RZ, 0x7, R41 ;  /* 0x00000007ff0c7819 */ /* 0x008fc60000011629 */
[----:B------:R-:W-:Y:S01]  /*2a10*/  STL [R1+0x578], R11 ;  /* 0x0005780b01007387 */ /* 0x000fe20000100800 */
[----:B------:R-:W-:-:S03]  /*2a20*/  LOP3.LUT P4, RZ, R12, 0x1, RZ, 0xc0, !PT ;  /* 0x000000010cff7812 */ /* 0x000fc6000788c0ff */
[----:B--2---:R2:W-:Y:S02]  /*2a30*/  STL [R1+0x20c], R19 ;  /* 0x00020c1301007387 */ /* 0x0045e40000100800 */
[----:B--2---:R-:W-:-:S05]  /*2a40*/  IADD3.X R19, PT, PT, R5, UR15, RZ, P6, !PT ;  /* 0x0000000f05137c10 */ /* 0x004fca000b7fe4ff */
[----:B------:R-:W-:-:S05]  /*2a50*/  IMAD.MOV.U32 R12, RZ, RZ, R19 ;  /* 0x000000ffff0c7224 */ /* 0x000fca00078e0013 */
[----:B------:R-:W-:-:S04]  /*2a60*/  @P3 LOP3.LUT R13, R13, R12, RZ, 0x3c, !PT ;  /* 0x0000000c0d0d3212 */ /* 0x000fc800078e3cff */
[C---:B------:R-:W-:Y:S01]  /*2a70*/  @P3 LOP3.LUT R12, R13.reuse, R12, RZ, 0x3c, !PT ;  /* 0x0000000c0d0c3212 */ /* 0x040fe200078e3cff */
[----:B------:R2:W-:Y:S03]  /*2a80*/  STL [R1+0xf8], R19 ;  /* 0x0000f81301007387 */ /* 0x0005e60000100800 */
[----:B------:R-:W-:-:S05]  /*2a90*/  @P3 LOP3.LUT R13, R13, R12, RZ, 0x3c, !PT ;  /* 0x0000000c0d0d3212 */ /* 0x000fca00078e3cff */
[----:B------:R3:W4:Y:S01]  /*2aa0*/  @P3 LDG.E.U8 R20, desc[UR24][R12.64] ;  /* 0x000000180c143981 */ /* 0x000722000c1e1100 */
[----:B--2---:R-:W-:-:S05]  /*2ab0*/  IADD3 R19, P6, PT, R6, UR6, RZ ;  /* 0x0000000606137c10 */ /* 0x004fca000ffde0ff */
[----:B---3--:R-:W-:Y:S01]  /*2ac0*/  IMAD.MOV.U32 R13, RZ, RZ, R19 ;  /* 0x000000ffff0d7224 */ /* 0x008fe200078e0013 */
[----:B------:R-:W-:Y:S01]  /*2ad0*/  IADD3.X R12, PT, PT, R7, UR15, RZ, P6, !PT ;  /* 0x0000000f070c7c10 */ /* 0x000fe2000b7fe4ff */
[----:B------:R-:W-:Y:S03]  /*2ae0*/  STL [R1+0x104], R19 ;  /* 0x0001041301007387 */ /* 0x000fe60000100800 */
[-C--:B------:R-:W-:Y:S01]  /*2af0*/  @P3 LOP3.LUT R13, R13, R12.reuse, RZ, 0x3c, !PT ;  /* 0x0000000c0d0d3212 */ /* 0x080fe200078e3cff */
[----:B------:R2:W-:Y:S03]  /*2b00*/  STL [R1+0x100], R12 ;  /* 0x0001000c01007387 */ /* 0x0005e60000100800 */
[----:B--2---:R-:W-:-:S04]  /*2b10*/  @P3 LOP3.LUT R12, R13, R12, RZ, 0x3c, !PT ;  /* 0x0000000c0d0c3212 */ /* 0x004fc800078e3cff */
[----:B------:R-:W-:-:S05]  /*2b20*/  @P3 LOP3.LUT R13, R13, R12, RZ, 0x3c, !PT ;  /* 0x0000000c0d0d3212 */ /* 0x000fca00078e3cff */
[----:B------:R2:W3:Y:S01]  /*2b30*/  @P3 LDG.E.U8 R86, desc[UR24][R12.64] ;  /* 0x000000180c563981 */ /* 0x0004e2000c1e1100 */
[----:B------:R-:W-:-:S04]  /*2b40*/  UIMAD UR5, UR12, 0x18, URZ ;  /* 0x000000180c0578a4 */ /* 0x000fc8000f8e02ff */
[----:B------:R-:W-:Y:S01]  /*2b50*/  USHF.R.S32.HI UR14, URZ, 0x1f, UR5 ;  /* 0x0000001fff0e7899 */ /* 0x000fe20008011405 */
[----:B------:R-:W-:Y:S02]  /*2b60*/  IMAD.MOV.U32 R19, RZ, RZ, R17 ;  /* 0x000000ffff137224 */ /* 0x000fe400078e0011 */
[----:B------:R-:W-:Y:S01]  /*2b70*/  IMAD.MOV.U32 R17, RZ, RZ, R14 ;  /* 0x000000ffff117224 */ /* 0x000fe200078e000e */
[----:B------:R-:W-:Y:S02]  /*2b80*/  SHF.R.U64 R14, R45, 0x1f, RZ ;  /* 0x0000001f2d0e7819 */ /* 0x000fe400000012ff */
[----:B------:R-:W-:Y:S02]  /*2b90*/  PRMT R89, RZ, 0x7610, R89 ;  /* 0x00007610ff597816 */ /* 0x000fe40000000059 */
[----:B------:R-:W-:Y:S02]  /*2ba0*/  LOP3.LUT P3, RZ, R14, 0x1, RZ, 0xc0, !PT ;  /* 0x000000010eff7812 */ /* 0x000fe4000786c0ff */
[----:B------:R-:W-:Y:S01]  /*2bb0*/  PRMT R91, RZ, 0x7610, R91 ;  /* 0x00007610ff5b7816 */ /* 0x000fe2000000005b */
[----:B----4-:R4:W-:Y:S02]  /*2bc0*/  STL [R1+0x158], R20 ;  /* 0x0001581401007387 */ /* 0x0109e40000100800 */
[----:B----4-:R-:W-:-:S04]  /*2bd0*/  IADD3 R20, P6, PT, R4, UR5, RZ ;  /* 0x0000000504147c10 */ /* 0x010fc8000ffde0ff */
[----:B--2---:R-:W-:Y:S01]  /*2be0*/  IADD3.X R12, PT, PT, R5, UR14, RZ, P6, !PT ;  /* 0x0000000e050c7c10 */ /* 0x004fe2000b7fe4ff */
[----:B------:R-:W-:-:S05]  /*2bf0*/  IMAD.MOV.U32 R13, RZ, RZ, R20 ;  /* 0x000000ffff0d7224 */ /* 0x000fca00078e0014 */
[----:B------:R-:W-:Y:S01]  /*2c00*/  @P4 LOP3.LUT R13, R13, R12, RZ, 0x3c, !PT ;  /* 0x0000000c0d0d4212 */ /* 0x000fe200078e3cff */
[----:B---3--:R2:W-:Y:S04]  /*2c10*/  STL [R1+0x200], R86 ;  /* 0x0002005601007387 */ /* 0x0085e80000100800 */
[----:B--2---:R-:W2:Y:S04]  /*2c20*/  LDL.LU R86, [R1+0x610] ;  /* 0x0006100001567983 */ /* 0x004ea80000300800 */
[----:B------:R3:W-:Y:S04]  /*2c30*/  STL [R1+0x17c], R20 ;  /* 0x00017c1401007387 */ /* 0x0007e80000100800 */
[----:B------:R4:W-:Y:S01]  /*2c40*/  STL [R1+0x178], R12 ;  /* 0x0001780c01007387 */ /* 0x0009e20000100800 */
[----:B---3--:R-:W-:-:S02]  /*2c50*/  IADD3 R20, P6, PT, R6, UR5, RZ ;  /* 0x0000000506147c10 */ /* 0x008fc4000ffde0ff */
[----:B----4-:R-:W-:Y:S02]  /*2c60*/  @P4 LOP3.LUT R12, R13, R12, RZ, 0x3c, !PT ;  /* 0x0000000c0d0c4212 */ /* 0x010fe400078e3cff */
[----:B------:R-:W-:Y:S02]  /*2c70*/  IADD3.X R14, PT, PT, R7, UR14, RZ, P6, !PT ;  /* 0x0000000e070e7c10 */ /* 0x000fe4000b7fe4ff */
[----:B------:R-:W-:-:S05]  /*2c80*/  @P4 LOP3.LUT R13, R13, R12, RZ, 0x3c, !PT ;  /* 0x0000000c0d0d4212 */ /* 0x000fca00078e3cff */
[----:B------:R3:W4:Y:S02]  /*2c90*/  @P4 LDG.E.U8 R89, desc[UR24][R12.64] ;  /* 0x000000180c594981 */ /* 0x000724000c1e1100 */
[----:B---3--:R-:W-:Y:S02]  /*2ca0*/  IMAD.MOV.U32 R12, RZ, RZ, R14 ;  /* 0x000000ffff0c7224 */ /* 0x008fe400078e000e */
[----:B------:R-:W-:-:S05]  /*2cb0*/  IMAD.MOV.U32 R13, RZ, RZ, R20 ;  /* 0x000000ffff0d7224 */ /* 0x000fca00078e0014 */
[----:B------:R-:W-:-:S04]  /*2cc0*/  @P4 LOP3.LUT R13, R13, R12, RZ, 0x3c, !PT ;  /* 0x0000000c0d0d4212 */ /* 0x000fc800078e3cff */
[----:B------:R-:W-:-:S04]  /*2cd0*/  @P4 LOP3.LUT R12, R13, R12, RZ, 0x3c, !PT ;  /* 0x0000000c0d0c4212 */ /* 0x000fc800078e3cff */
[----:B------:R-:W-:-:S05]  /*2ce0*/  @P4 LOP3.LUT R13, R13, R12, RZ, 0x3c, !PT ;  /* 0x0000000c0d0d4212 */ /* 0x000fca00078e3cff */
[----:B------:R3:W2:Y:S01]  /*2cf0*/  @P4 LDG.E.U8 R91, desc[UR24][R12.64] ;  /* 0x000000180c5b4981 */ /* 0x0006a2000c1e1100 */
[----:B------:R-:W-:-:S03]  /*2d00*/  USHF.L.U32 UR6, UR12, 0x5, URZ ;  /* 0x000000050c067899 */ /* 0x000fc600080006ff */
[----:B------:R0:W-:Y:S01]  /*2d10*/  STL [R1+0x184], R20 ;  /* 0x0001841401007387 */ /* 0x0001e20000100800 */
[----:B------:R-:W-:Y:S02]  /*2d20*/  USHF.R.S32.HI UR15, URZ, 0x1f, UR6 ;  /* 0x0000001fff0f7899 */ /* 0x000fe40008011406 */
[----:B0-----:R-:W-:-:S04]  /*2d30*/  IADD3 R20, P6, PT, R4, UR6, RZ ;  /* 0x0000000604147c10 */ /* 0x001fc8000ffde0ff */
[----:B---3--:R-:W-:Y:S01]  /*2d40*/  IADD3.X R12, PT, PT, R5, UR15, RZ, P6, !PT ;  /* 0x0000000f050c7c10 */ /* 0x008fe2000b7fe4ff */
[----:B------:R-:W-:-:S05]  /*2d50*/  IMAD.MOV.U32 R13, RZ, RZ, R20 ;  /* 0x000000ffff0d7224 */ /* 0x000fca00078e0014 */
[-C--:B------:R-:W-:Y:S02]  /*2d60*/  @P3 LOP3.LUT R13, R13, R12.reuse, RZ, 0x3c, !PT ;  /* 0x0000000c0d0d3212 */ /* 0x080fe400078e3cff */
[----:B------:R-:W-:Y:S01]  /*2d70*/  PRMT R90, RZ, 0x7610, R90 ;  /* 0x00007610ff5a7816 */ /* 0x000fe2000000005a */
[----:B----4-:R0:W-:Y:S04]  /*2d80*/  STL [R1+0x164], R89 ;  /* 0x0001645901007387 */ /* 0x0101e80000100800 */
[----:B0-----:R-:W3:Y:S04]  /*2d90*/  LDL.LU R89, [R1+0x60c] ;  /* 0x00060c0001597983 */ /* 0x001ee80000300800 */
[----:B------:R-:W-:Y:S04]  /*2da0*/  STL [R1+0x180], R14 ;  /* 0x0001800e01007387 */ /* 0x000fe80000100800 */
[----:B--2---:R0:W-:Y:S04]  /*2db0*/  STL [R1+0x160], R91 ;  /* 0x0001605b01007387 */ /* 0x0041e80000100800 */
[----:B0-----:R-:W2:Y:S04]  /*2dc0*/  LDL.LU R91, [R1+0x608] ;  /* 0x00060800015b7983 */ /* 0x001ea80000300800 */
[----:B------:R-:W-:Y:S04]  /*2dd0*/  STL [R1+0x33c], R20 ;  /* 0x00033c1401007387 */ /* 0x000fe80000100800 */
[----:B------:R0:W-:Y:S02]  /*2de0*/  STL [R1+0x338], R12 ;  /* 0x0003380c01007387 */ /* 0x0001e40000100800 */
[----:B0-----:R-:W-:-:S04]  /*2df0*/  @P3 LOP3.LUT R12, R13, R12, RZ, 0x3c, !PT ;  /* 0x0000000c0d0c3212 */ /* 0x001fc800078e3cff */
[----:B------:R-:W-:-:S05]  /*2e00*/  @P3 LOP3.LUT R13, R13, R12, RZ, 0x3c, !PT ;  /* 0x0000000c0d0d3212 */ /* 0x000fca00078e3cff */
[----:B------:R0:W4:Y:S01]  /*2e10*/  @P3 LDG.E.U8 R90, desc[UR24][R12.64] ;  /* 0x000000180c5a3981 */ /* 0x000122000c1e1100 */
[----:B------:R-:W-:-:S05]  /*2e20*/  IADD3 R20, P6, PT, R6, UR6, RZ ;  /* 0x0000000606147c10 */ /* 0x000fca000ffde0ff */
[----:B0-----:R-:W-:Y:S01]  /*2e30*/  IMAD.MOV.U32 R13, RZ, RZ, R20 ;  /* 0x000000ffff0d7224 */ /* 0x001fe200078e0014 */
[----:B------:R-:W-:-:S04]  /*2e40*/  IADD3.X R12, PT, PT, R7, UR15, RZ, P6, !PT ;  /* 0x0000000f070c7c10 */ /* 0x000fc8000b7fe4ff */
[-C--:B------:R-:W-:Y:S02]  /*2e50*/  @P3 LOP3.LUT R13, R13, R12.reuse, RZ, 0x3c, !PT ;  /* 0x0000000c0d0d3212 */ /* 0x080fe400078e3cff */
[----:B------:R-:W-:Y:S01]  /*2e60*/  PRMT R111, RZ, 0x7610, R111 ;  /* 0x00007610ff6f7816 */ /* 0x000fe2000000006f */
[----:B----4-:R0:W-:Y:S04]  /*2e70*/  STL [R1+0x1f8], R90 ;  /* 0x0001f85a01007387 */ /* 0x0101e80000100800 */
[----:B0-----:R-:W4:Y:S04]  /*2e80*/  LDL.LU R90, [R1+0x604] ;  /* 0x00060400015a7983 */ /* 0x001f280000300800 */
[----:B------:R-:W-:Y:S04]  /*2e90*/  STL [R1+0x344], R20 ;  /* 0x0003441401007387 */ /* 0x000fe80000100800 */
[----:B------:R0:W-:Y:S02]  /*2ea0*/  STL [R1+0x340], R12 ;  /* 0x0003400c01007387 */ /* 0x0001e40000100800 */
[----:B0-----:R-:W-:-:S04]  /*2eb0*/  @P3 LOP3.LUT R12, R13, R12, RZ, 0x3c, !PT ;  /* 0x0000000c0d0c3212 */ /* 0x001fc800078e3cff */
[----:B------:R-:W-:-:S05]  /*2ec0*/  @P3 LOP3.LUT R13, R13, R12, RZ, 0x3c, !PT ;  /* 0x0000000c0d0d3212 */ /* 0x000fca00078e3cff */
[----:B------:R0:W2:Y:S01]  /*2ed0*/  @P3 LDG.E.U8 R111, desc[UR24][R12.64] ;  /* 0x000000180c6f3981 */ /* 0x0000a2000c1e1100 */
[----:B------:R-:W-:Y:S01]  /*2ee0*/  SHF.R.U64 R14, R45, 0x17, RZ ;  /* 0x000000172d0e7819 */ /* 0x000fe200000012ff */
[----:B------:R-:W-:-:S03]  /*2ef0*/  UIMAD UR5, UR12, 0x28, URZ ;  /* 0x000000280c0578a4 */ /* 0x000fc6000f8e02ff */
[----:B------:R-:W-:Y:S01]  /*2f00*/  LOP3.LUT P4, RZ, R14, 0x1, RZ, 0xc0, !PT ;  /* 0x000000010eff7812 */ /* 0x000fe2000788c0ff */
[----:B------:R-:W-:Y:S02]  /*2f10*/  USHF.R.S32.HI UR14, URZ, 0x1f, UR5 ;  /* 0x0000001fff0e7899 */ /* 0x000fe40008011405 */
[----:B------:R-:W-:-:S04]  /*2f20*/  IADD3 R20, P6, PT, R4, UR5, RZ ;  /* 0x0000000504147c10 */ /* 0x000fc8000ffde0ff */
[----:B0-----:R-:W-:Y:S01]  /*2f30*/  IADD3.X R12, PT, PT, R5, UR14, RZ, P6, !PT ;  /* 0x0000000e050c7c10 */ /* 0x001fe2000b7fe4ff */
[----:B------:R-:W-:Y:S01]  /*2f40*/  IMAD.MOV.U32 R13, RZ, RZ, R20 ;  /* 0x000000ffff0d7224 */ /* 0x000fe200078e0014 */
[----:B------:R0:W-:Y:S01]  /*2f50*/  STL [R1+0x3dc], R20 ;  /* 0x0003dc1401007387 */ /* 0x0001e20000100800 */
[----:B------:R-:W-:-:S03]  /*2f60*/  SHF.R.U64 R14, R45, 0xf, RZ ;  /* 0x0000000f2d0e7819 */ /* 0x000fc600000012ff */
[-C--:B------:R-:W-:Y:S01]  /*2f70*/  @P4 LOP3.LUT R13, R13, R12.reuse, RZ, 0x3c, !PT ;  /* 0x0000000c0d0d4212 */ /* 0x080fe200078e3cff */
[----:B------:R1:W-:Y:S01]  /*2f80*/  STL [R1+0x3d8], R12 ;  /* 0x0003d80c01007387 */ /* 0x0003e20000100800 */
[----:B------:R-:W-:Y:S02]  /*2f90*/  LOP3.LUT P3, RZ, R14, 0x1, RZ, 0xc0, !PT ;  /* 0x000000010eff7812 */ /* 0x000fe4000786c0ff */
[----:B0-----:R-:W-:Y:S02]  /*2fa0*/  IADD3 R20, P6, PT, R6, UR5, RZ ;  /* 0x0000000506147c10 */ /* 0x001fe4000ffde0ff */
[----:B------:R-:W-:Y:S02]  /*2fb0*/  PRMT R14, RZ, 0x7610, R14 ;  /* 0x00007610ff0e7816 */ /* 0x000fe4000000000e */
[C---:B-1----:R-:W-:Y:S01]  /*2fc0*/  @P4 LOP3.LUT R12, R13.reuse, R12, RZ, 0x3c, !PT ;  /* 0x0000000c0d0c4212 */ /* 0x042fe200078e3cff */
[----:B------:R-:W-:Y:S03]  /*2fd0*/  STL [R1+0x41c], R20 ;  /* 0x00041c1401007387 */ /* 0x000fe60000100800 */
[----:B------:R-:W-:-:S02]  /*2fe0*/  @P4 LOP3.LUT R13, R13, R12, RZ, 0x3c, !PT ;  /* 0x0000000c0d0d4212 */ /* 0x000fc400078e3cff */
[----:B------:R-:W-:-:S03]  /*2ff0*/  PRMT R11, RZ, 0x7610, R11 ;  /* 0x00007610ff0b7816 */ /* 0x000fc6000000000b */
[----:B------:R0:W3:Y:S02]  /*3000*/  @P4 LDG.E.U8 R14, desc[UR24][R12.64] ;  /* 0x000000180c0e4981 */ /* 0x0000e4000c1e1100 */
[----:B0-----:R-:W-:Y:S02]  /*3010*/  @P4 IMAD.MOV.U32 R12, RZ, RZ, R20 ;  /* 0x000000ffff0c4224 */ /* 0x001fe400078e0014 */
[----:B--2---:R0:W-:Y:S02]  /*3020*/  STL [R1+0x1f4], R111 ;  /* 0x0001f46f01007387 */ /* 0x0041e40000100800 */
[----:B0-----:R-:W-:-:S05]  /*3030*/  IADD3.X R111, PT, PT, R7, UR14, RZ, P6, !PT ;  /* 0x0000000e076f7c10 */ /* 0x001fca000b7fe4ff */
[----:B------:R-:W-:-:S05]  /*3040*/  IMAD.MOV.U32 R13, RZ, RZ, R111 ;  /* 0x000000ffff0d7224 */ /* 0x000fca00078e006f */
[----:B------:R0:W2:Y:S01]  /*3050*/  @P4 LDG.E.U8 R11, desc[UR24][R12.64] ;  /* 0x000000180c0b4981 */ /* 0x0000a2000c1e1100 */
[----:B------:R-:W-:-:S03]  /*3060*/  UIMAD UR6, UR12, 0x30, URZ ;  /* 0x000000300c0678a4 */ /* 0x000fc6000f8e02ff */
[----:B------:R1:W-:Y:S01]  /*3070*/  STL [R1+0x418], R111 ;  /* 0x0004186f01007387 */ /* 0x0003e20000100800 */
[----:B------:R-:W-:Y:S02]  /*3080*/  USHF.R.S32.HI UR15, URZ, 0x1f, UR6 ;  /* 0x0000001fff0f7899 */ /* 0x000fe40008011406 */
[----:B-1----:R-:W-:Y:S01]  /*3090*/  IADD3 R111, P6, PT, R4, UR6, RZ ;  /* 0x00000006046f7c10 */ /* 0x002fe2000ffde0ff */
[----:B---3--:R-:W-:Y:S04]  /*30a0*/  STL [R1+0x174], R14 ;  /* 0x0001740e01007387 */ /* 0x008fe80000100800 */
[----:B------:R-:W-:Y:S01]  /*30b0*/  STL [R1+0x464], R111 ;  /* 0x0004646f01007387 */ /* 0x000fe20000100800 */
[----:B0-----:R-:W-:Y:S01]  /*30c0*/  IADD3.X R13, PT, PT, R5, UR15, RZ, P6, !PT ;  /* 0x0000000f050d7c10 */ /* 0x001fe2000b7fe4ff */
[----:B------:R-:W-:-:S05]  /*30d0*/  @P3 IMAD.MOV.U32 R12, RZ, RZ, R111 ;  /* 0x000000ffff0c3224 */ /* 0x000fca00078e006f */
[----:B------:R0:W3:Y:S04]  /*30e0*/  @P3 LDG.E.U8 R21, desc[UR24][R12.64] ;  /* 0x000000180c153981 */ /* 0x0000e8000c1e1100 */
[----:B--2---:R1:W-:Y:S02]  /*30f0*/  STL [R1+0x1fc], R11 ;  /* 0x0001fc0b01007387 */ /* 0x0043e40000100800 */
[----:B-1----:R-:W-:-:S04]  /*3100*/  IADD3 R11, P4, PT, R6, UR6, RZ ;  /* 0x00000006060b7c10 */ /* 0x002fc8000ff9e0ff */
[----:B------:R-:W-:Y:S01]  /*3110*/  IADD3.X R20, PT, PT, R7, UR15, RZ, P4, !PT ;  /* 0x0000000f07147c10 */ /* 0x000fe2000a7fe4ff */
[----:B------:R1:W-:Y:S01]  /*3120*/  STL [R1+0x460], R13 ;  /* 0x0004600d01007387 */ /* 0x0003e20000100800 */
[----:B0-----:R-:W-:-:S03]  /*3130*/  @P3 IMAD.MOV.U32 R12, RZ, RZ, R11 ;  /* 0x000000ffff0c3224 */ /* 0x001fc600078e000b */
[----:B-1----:R-:W-:-:S05]  /*3140*/  @P3 IMAD.MOV.U32 R13, RZ, RZ, R20 ;  /* 0x000000ffff0d3224 */ /* 0x002fca00078e0014 */
[----:B------:R-:W2:Y:S04]  /*3150*/  @P3 LDG.E.U8 R15, desc[UR24][R12.64] ;  /* 0x000000180c0f3981 */ /* 0x000ea8000c1e1100 */
[----:B------:R0:W-:Y:S02]  /*3160*/  STL [R1+0x46c], R11 ;  /* 0x00046c0b01007387 */ /* 0x0001e40000100800 */
[----:B0-----:R-:W0:Y:S01]  /*3170*/  LDC R11, c[0x0][0x3a0] ;  /* 0x0000e800ff0b7b82 */ /* 0x001e220000000800 */
[----:B------:R-:W-:Y:S01]  /*3180*/  SHF.R.U64 R14, R45, 0x7, RZ ;  /* 0x000000072d0e7819 */ /* 0x000fe200000012ff */
[----:B------:R-:W-:Y:S01]  /*3190*/  UIMAD UR5, UR12, 0x38, URZ ;  /* 0x000000380c0578a4 */ /* 0x000fe2000f8e02ff */
[----:B------:R-:W-:Y:S02]  /*31a0*/  STL [R1+0x468], R20 ;  /* 0x0004681401007387 */ /* 0x000fe40000100800 */
[----:B------:R-:W-:Y:S01]  /*31b0*/  LOP3.LUT P6, RZ, R14, 0x1, RZ, 0xc0, !PT ;  /* 0x000000010eff7812 */ /* 0x000fe200078cc0ff */
[----:B------:R-:W-:Y:S01]  /*31c0*/  USHF.R.S32.HI UR14, URZ, 0x1f, UR5 ;  /* 0x0000001fff0e7899 */ /* 0x000fe20008011405 */
[----:B---3--:R1:W-:Y:S01]  /*31d0*/  STL [R1+0x1e0], R21 ;  /* 0x0001e01501007387 */ /* 0x0083e20000100800 */
[----:B------:R-:W-:Y:S01]  /*31e0*/  USHF.R.S32.HI UR6, URZ, 0x1f, UR12 ;  /* 0x0000001fff067899 */ /* 0x000fe2000801140c */
[----:B-1----:R-:W-:-:S02]  /*31f0*/  IMAD.MOV.U32 R21, RZ, RZ, R19 ;  /* 0x000000ffff157224 */ /* 0x002fc400078e0013 */
[----:B------:R-:W-:Y:S01]  /*3200*/  IMAD.MOV.U32 R19, RZ, RZ, R16 ;  /* 0x000000ffff137224 */ /* 0x000fe200078e0010 */
[----:B------:R-:W-:Y:S01]  /*3210*/  IADD3 R16, P4, PT, R6, UR5, RZ ;  /* 0x0000000506107c10 */ /* 0x000fe2000ff9e0ff */
[----:B------:R-:W-:Y:S02]  /*3220*/  IMAD.MOV.U32 R20, RZ, RZ, R17 ;  /* 0x000000ffff147224 */ /* 0x000fe400078e0011 */
[----:B0-----:R-:W-:Y:S01]  /*3230*/  VIADD R14, R11, 0xfffffff6 ;  /* 0xfffffff60b0e7836 */ /* 0x001fe20000000000 */
[----:B------:R-:W-:-:S04]  /*3240*/  IADD3.X R17, PT, PT, R7, UR14, RZ, P4, !PT ;  /* 0x0000000e07117c10 */ /* 0x000fc8000a7fe4ff */
[----:B------:R-:W-:Y:S01]  /*3250*/  ISETP.GE.U32.AND P4, PT, R14, 0x7fffffb7, PT ;  /* 0x7fffffb70e00780c */ /* 0x000fe20003f86070 */
[----:B------:R-:W3:Y:S04]  /*3260*/  @P6 LDG.E.U8 R24, desc[UR24][R16.64] ;  /* 0x0000001810186981 */ /* 0x000ee8000c1e1100 */
[----:B--2---:R0:W-:Y:S02]  /*3270*/  STL [R1+0x1dc], R15 ;  /* 0x0001dc0f01007387 */ /* 0x0041e40000100800 */
[----:B0-----:R-:W-:-:S04]  /*3280*/  IADD3 R15, P3, PT, R4, UR5, RZ ;  /* 0x00000005040f7c10 */ /* 0x001fc8000ff7e0ff */
[C---:B------:R-:W-:Y:S01]  /*3290*/  IADD3.X R111, PT, PT, R5.reuse, UR14, RZ, P3, !PT ;  /* 0x0000000e056f7c10 */ /* 0x040fe20009ffe4ff */
[----:B------:R0:W-:Y:S01]  /*32a0*/  STL [R1+0x4b4], R15 ;  /* 0x0004b40f01007387 */ /* 0x0001e20000100800 */
[----:B------:R-:W-:Y:S01]  /*32b0*/  @P6 IMAD.MOV.U32 R14, RZ, RZ, R15 ;  /* 0x000000ffff0e6224 */ /* 0x000fe200078e000f */
[----:B------:R-:W-:Y:S02]  /*32c0*/  IADD3 R12, P3, PT, R4, UR12, RZ ;  /* 0x0000000c040c7c10 */ /* 0x000fe4000ff7e0ff */
[----:B0-----:R-:W-:Y:S02]  /*32d0*/  @P6 IMAD.MOV.U32 R15, RZ, RZ, R111 ;  /* 0x000000ffff0f6224 */ /* 0x001fe400078e006f */
[----:B------:R-:W-:-:S03]  /*32e0*/  IADD3.X R13, PT, PT, R5, UR6, RZ, P3, !PT ;  /* 0x00000006050d7c10 */ /* 0x000fc60009ffe4ff */
[----:B------:R0:W2:Y:S04]  /*32f0*/  @P6 LDG.E.U8 R27, desc[UR24][R14.64] ;  /* 0x000000180e1b6981 */ /* 0x0000a8000c1e1100 */
[----:B------:R-:W2:Y:S01]  /*3300*/  @!P2 LDG.E.U8 R26, desc[UR24][R12.64] ;  /* 0x000000180c1aa981 */ /* 0x000ea2000c1e1100 */
[----:B0-----:R-:W-:-:S04]  /*3310*/  IADD3 R14, P3, PT, R6, UR12, RZ ;  /* 0x0000000c060e7c10 */ /* 0x001fc8000ff7e0ff */
[----:B------:R-:W-:-:S05]  /*3320*/  IADD3.X R15, PT, PT, R7, UR6, RZ, P3, !PT ;  /* 0x00000006070f7c10 */ /* 0x000fca0009ffe4ff */
[----:B------:R-:W2:Y:S01]  /*3330*/  @!P2 LDG.E.U8 R23, desc[UR24][R14.64] ;  /* 0x000000180e17a981 */ /* 0x000ea2000c1e1100 */
[----:B------:R-:W-:-:S03]  /*3340*/  UIMAD UR5, UR12, 0x9, URZ ;  /* 0x000000090c0578a4 */ /* 0x000fc6000f8e02ff */
[----:B------:R0:W-:Y:S01]  /*3350*/  STL [R1+0x4bc], R16 ;  /* 0x0004bc1001007387 */ /* 0x0001e20000100800 */
[----:B------:R-:W-:-:S03]  /*3360*/  USHF.R.S32.HI UR6, URZ, 0x1f, UR5 ;  /* 0x0000001fff067899 */ /* 0x000fc60008011405 */
[----:B------:R-:W-:Y:S04]  /*3370*/  STL [R1+0x4b0], R111 ;  /* 0x0004b06f01007387 */ /* 0x000fe80000100800 */
[----:B------:R1:W-:Y:S04]  /*3380*/  STL [R1+0x4b8], R17 ;  /* 0x0004b81101007387 */ /* 0x0003e80000100800 */
[----:B------:R-:W-:Y:S01]  /*3390*/  STL [R1+0x584], R12 ;  /* 0x0005840c01007387 */ /* 0x000fe20000100800 */
[----:B0-----:R-:W-:-:S03]  /*33a0*/  IADD3 R16, P2, PT, R4, UR5, RZ ;  /* 0x0000000504107c10 */ /* 0x001fc6000ff5e0ff */
[----:B------:R-:W-:Y:S01]  /*33b0*/  STL [R1+0x580], R13 ;  /* 0x0005800d01007387 */ /* 0x000fe20000100800 */
[----:B-1----:R-:W-:Y:S02]  /*33c0*/  IADD3 R17, P3, PT, R6, UR5, RZ ;  /* 0x0000000506117c10 */ /* 0x002fe4000ff7e0ff */
[----:B------:R-:W-:Y:S02]  /*33d0*/  PRMT R105, RZ, 0x7610, R105 ;  /* 0x00007610ff697816 */ /* 0x000fe40000000069 */
[----:B------:R-:W-:Y:S01]  /*33e0*/  PRMT R92, RZ, 0x7610, R92 ;  /* 0x00007610ff5c7816 */ /* 0x000fe2000000005c */
[----:B--2---:R-:W-:Y:S04]  /*33f0*/  STL [R1+0x1d8], R23 ;  /* 0x0001d81701007387 */ /* 0x004fe80000100800 */
[----:B---3--:R0:W-:Y:S04]  /*3400*/  STL [R1+0xf0], R24 ;  /* 0x0000f01801007387 */ /* 0x0081e80000100800 */
[----:B------:R1:W-:Y:S04]  /*3410*/  STL [R1+0x208], R26 ;  /* 0x0002081a01007387 */ /* 0x0003e80000100800 */
[----:B------:R2:W-:Y:S01]  /*3420*/  STL [R1+0x1ec], R27 ;  /* 0x0001ec1b01007387 */ /* 0x0005e20000100800 */
[----:B0-----:R-:W-:Y:S01]  /*3430*/  IMAD.MOV.U32 R24, RZ, RZ, R20 ;  /* 0x000000ffff187224 */ /* 0x001fe200078e0014 */
[----:B------:R-:W-:Y:S01]  /*3440*/  SHF.R.U32.HI R20, RZ, 0xe, R41 ;  /* 0x0000000eff147819 */ /* 0x000fe20000011629 */
[----:B------:R-:W-:-:S02]  /*3450*/  IMAD.MOV.U32 R23, RZ, RZ, R21 ;  /* 0x000000ffff177224 */ /* 0x000fc400078e0015 */
[----:B-1----:R-:W-:Y:S02]  /*3460*/  IMAD.MOV.U32 R26, RZ, RZ, R19 ;  /* 0x000000ffff1a7224 */ /* 0x002fe400078e0013 */
[----:B--2---:R-:W-:Y:S01]  /*3470*/  IMAD.MOV.U32 R27, RZ, RZ, R18 ;  /* 0x000000ffff1b7224 */ /* 0x004fe200078e0012 */
[----:B------:R-:W-:Y:S02]  /*3480*/  IADD3.X R18, PT, PT, R5, UR6, RZ, P2, !PT ;  /* 0x0000000605127c10 */ /* 0x000fe400097fe4ff */
[----:B------:R-:W-:Y:S02]  /*3490*/  IADD3.X R19, PT, PT, R7, UR6, RZ, P3, !PT ;  /* 0x0000000607137c10 */ /* 0x000fe40009ffe4ff */
[----:B------:R-:W-:Y:S01]  /*34a0*/  LOP3.LUT P3, RZ, R20, 0x1, RZ, 0xc0, !PT ;  /* 0x0000000114ff7812 */ /* 0x000fe2000786c0ff */
[----:B------:R-:W-:Y:S02]  /*34b0*/  @!P4 IMAD.MOV.U32 R20, RZ, RZ, R16 ;  /* 0x000000ffff14c224 */ /* 0x000fe400078e0010 */
[----:B------:R-:W-:-:S05]  /*34c0*/  @!P4 IMAD.MOV.U32 R21, RZ, RZ, R18 ;  /* 0x000000ffff15c224 */ /* 0x000fca00078e0012 */
[----:B------:R0:W2:Y:S02]  /*34d0*/  @!P4 LDG.E.U8 R105, desc[UR24][R20.64] ;  /* 0x000000181469c981 */ /* 0x0000a4000c1e1100 */
[----:B0-----:R-:W-:Y:S02]  /*34e0*/  @!P4 IMAD.MOV.U32 R20, RZ, RZ, R17 ;  /* 0x000000ffff14c224 */ /* 0x001fe400078e0011 */
[----:B------:R-:W-:-:S05]  /*34f0*/  @!P4 IMAD.MOV.U32 R21, RZ, RZ, R19 ;  /* 0x000000ffff15c224 */ /* 0x000fca00078e0013 */
[----:B------:R0:W3:Y:S01]  /*3500*/  @!P4 LDG.E.U8 R92, desc[UR24][R20.64] ;  /* 0x00000018145cc981 */ /* 0x0000e2000c1e1100 */
[----:B------:R-:W-:Y:S01]  /*3510*/  ISETP.GT.U32.AND P2, PT, R37, R38, PT ;  /* 0x000000262500720c */ /* 0x000fe20003f44070 */
[----:B------:R-:W-:Y:S02]  /*3520*/  UIMAD UR5, UR12, 0x11, URZ ;  /* 0x000000110c0578a4 */ /* 0x000fe4000f8e02ff */
[----:B------:R-:W-:Y:S02]  /*3530*/  STL [R1+0x58c], R14 ;  /* 0x00058c0e01007387 */ /* 0x000fe40000100800 */
[----:B------:R-:W-:Y:S02]  /*3540*/  USHF.R.S32.HI UR6, URZ, 0x1f, UR5 ;  /* 0x0000001fff067899 */ /* 0x000fe40008011405 */
[----:B------:R-:W-:Y:S01]  /*3550*/  STL [R1+0x588], R15 ;  /* 0x0005880f01007387 */ /* 0x000fe20000100800 */
[----:B0-----:R-:W-:-:S03]  /*3560*/  IADD3 R21, P4, PT, R4, UR5, RZ ;  /* 0x0000000504157c10 */ /* 0x001fc6000ff9e0ff */
[----:B------:R-:W-:Y:S04]  /*3570*/  STL [R1+0x594], R16 ;  /* 0x0005941001007387 */ /* 0x000fe80000100800 */
[----:B------:R-:W-:Y:S01]  /*3580*/  STL [R1+0x590], R18 ;  /* 0x0005901201007387 */ /* 0x000fe20000100800 */
[----:B------:R-:W-:-:S03]  /*3590*/  @!P2 IMAD.IADD R38, R38, 0x1, -R37 ;  /* 0x000000012626a824 */ /* 0x000fc600078e0a25 */
[----:B------:R-:W-:Y:S01]  /*35a0*/  STL [R1+0x59c], R17 ;  /* 0x00059c1101007387 */ /* 0x000fe20000100800 */
[----:B------:R-:W-:-:S03]  /*35b0*/  SHF.R.U32.HI R20, RZ, 0x6, R41 ;  /* 0x00000006ff147819 */ /* 0x000fc60000011629 */
[----:B------:R-:W-:Y:S01]  /*35c0*/  STL [R1+0x598], R19 ;  /* 0x0005981301007387 */ /* 0x000fe20000100800 */
[----:B------:R-:W-:Y:S02]  /*35d0*/  PRMT R97, RZ, 0x7610, R97 ;  /* 0x00007610ff617816 */ /* 0x000fe40000000061 */
[----:B------:R-:W-:Y:S01]  /*35e0*/  PRMT R95, RZ, 0x7610, R95 ;  /* 0x00007610ff5f7816 */ /* 0x000fe2000000005f */
[----:B--2---:R0:W-:Y:S04]  /*35f0*/  STL [R1+0x1e8], R105 ;  /* 0x0001e86901007387 */ /* 0x0041e80000100800 */
[----:B------:R-:W-:Y:S01]  /*3600*/  STL [R1+0x10c], R21 ;  /* 0x00010c1501007387 */ /* 0x000fe20000100800 */
[----:B0-----:R-:W-:-:S04]  /*3610*/  IADD3 R105, P2, PT, R6, UR5, RZ ;  /* 0x0000000506697c10 */ /* 0x001fc8000ff5e0ff */
[----:B------:R-:W-:Y:S01]  /*3620*/  IADD3.X R111, PT, PT, R7, UR6, RZ, P2, !PT ;  /* 0x00000006076f7c10 */ /* 0x000fe200097fe4ff */
[----:B---3--:R0:W-:Y:S01]  /*3630*/  STL [R1+0x1e4], R92 ;  /* 0x0001e45c01007387 */ /* 0x0081e20000100800 */
[----:B------:R-:W-:Y:S01]  /*3640*/  LOP3.LUT P2, RZ, R20, 0x1, RZ, 0xc0, !PT ;  /* 0x0000000114ff7812 */ /* 0x000fe2000784c0ff */
[----:B------:R-:W-:Y:S01]  /*3650*/  @P3 IMAD.MOV.U32 R20, RZ, RZ, R21 ;  /* 0x000000ffff143224 */ /* 0x000fe200078e0015 */
[----:B0-----:R-:W-:-:S05]  /*3660*/  IADD3.X R92, PT, PT, R5, UR6, RZ, P4, !PT ;  /* 0x00000006055c7c10 */ /* 0x001fca000a7fe4ff */
[----:B------:R-:W-:-:S05]  /*3670*/  @P3 IMAD.MOV.U32 R21, RZ, RZ, R92 ;  /* 0x000000ffff153224 */ /* 0x000fca00078e005c */
[----:B------:R0:W2:Y:S02]  /*3680*/  @P3 LDG.E.U8 R97, desc[UR24][R20.64] ;  /* 0x0000001814613981 */ /* 0x0000a4000c1e1100 */
[----:B0-----:R-:W-:Y:S02]  /*3690*/  @P3 IMAD.MOV.U32 R20, RZ, RZ, R105 ;  /* 0x000000ffff143224 */ /* 0x001fe400078e0069 */
[----:B------:R-:W-:-:S05]  /*36a0*/  @P3 IMAD.MOV.U32 R21, RZ, RZ, R111 ;  /* 0x000000ffff153224 */ /* 0x000fca00078e006f */
[----:B------:R0:W3:Y:S01]  /*36b0*/  @P3 LDG.E.U8 R95, desc[UR24][R20.64] ;  /* 0x00000018145f3981 */ /* 0x0000e2000c1e1100 */
[----:B------:R-:W-:Y:S01]  /*36c0*/  ISETP.GT.U32.AND P4, PT, R37, R46, PT ;  /* 0x0000002e2500720c */ /* 0x000fe20003f84070 */
[----:B------:R-:W-:Y:S02]  /*36d0*/  UIMAD UR5, UR12, 0x19, URZ ;  /* 0x000000190c0578a4 */ /* 0x000fe4000f8e02ff */
[----:B------:R-:W-:Y:S02]  /*36e0*/  STL [R1+0x114], R105 ;  /* 0x0001146901007387 */ /* 0x000fe40000100800 */
[----:B------:R-:W-:Y:S02]  /*36f0*/  USHF.R.S32.HI UR6, URZ, 0x1f, UR5 ;  /* 0x0000001fff067899 */ /* 0x000fe40008011405 */
[----:B------:R1:W-:Y:S01]  /*3700*/  STL [R1+0x108], R92 ;  /* 0x0001085c01007387 */ /* 0x0003e20000100800 */
[----:B0-----:R-:W-:Y:S02]  /*3710*/  IADD3 R21, P3, PT, R4, UR5, RZ ;  /* 0x0000000504157c10 */ /* 0x001fe4000ff7e0ff */
[----:B------:R-:W-:-:S03]  /*3720*/  SHF.R.U64 R20, R45, 0x1e, RZ ;  /* 0x0000001e2d147819 */ /* 0x000fc600000012ff */
[----:B------:R-:W-:Y:S01]  /*3730*/  @!P4 IMAD.IADD R46, R46, 0x1, -R37 ;  /* 0x000000012e2ec824 */ /* 0x000fe200078e0a25 */
[----:B-1----:R-:W4:Y:S01]  /*3740*/  LDL.LU R92, [R1+0x600] ;  /* 0x00060000015c7983 */ /* 0x002f220000300800 */
[----:B------:R-:W-:-:S03]  /*3750*/  IADD3 R105, P4, PT, R6, UR5, RZ ;  /* 0x0000000506697c10 */ /* 0x000fc6000ff9e0ff */
[----:B------:R0:W-:Y:S01]  /*3760*/  STL [R1+0x110], R111 ;  /* 0x0001106f01007387 */ /* 0x0001e20000100800 */
[----:B------:R-:W-:Y:S02]  /*3770*/  PRMT R98, RZ, 0x7610, R98 ;  /* 0x00007610ff627816 */ /* 0x000fe40000000062 */
[----:B0-----:R-:W-:Y:S02]  /*3780*/  IADD3.X R111, PT, PT, R7, UR6, RZ, P4, !PT ;  /* 0x00000006076f7c10 */ /* 0x001fe4000a7fe4ff */
[----:B------:R-:W-:Y:S01]  /*3790*/  LOP3.LUT P4, RZ, R20, 0x1, RZ, 0xc0, !PT ;  /* 0x0000000114ff7812 */ /* 0x000fe2000788c0ff */
[----:B------:R-:W-:Y:S01]  /*37a0*/  @P2 IMAD.MOV.U32 R20, RZ, RZ, R21 ;  /* 0x000000ffff142224 */ /* 0x000fe200078e0015 */
[----:B------:R-:W-:Y:S01]  /*37b0*/  PRMT R102, RZ, 0x7610, R102 ;  /* 0x00007610ff667816 */ /* 0x000fe20000000066 */
[----:B--2---:R0:W-:Y:S04]  /*37c0*/  STL [R1+0xec], R97 ;  /* 0x0000ec6101007387 */ /* 0x0041e80000100800 */
[----:B0-----:R-:W2:Y:S04]  /*37d0*/  LDL.LU R97, [R1+0x5fc] ;  /* 0x0005fc0001617983 */ /* 0x001ea80000300800 */
[----:B------:R-:W-:Y:S04]  /*37e0*/  STL [R1+0x18c], R21 ;  /* 0x00018c1501007387 */ /* 0x000fe80000100800 */
[----:B---3--:R0:W-:Y:S02]  /*37f0*/  STL [R1+0x204], R95 ;  /* 0x0002045f01007387 */ /* 0x0081e40000100800 */
[----:B0-----:R-:W-:-:S05]  /*3800*/  IADD3.X R95, PT, PT, R5, UR6, RZ, P3, !PT ;  /* 0x00000006055f7c10 */ /* 0x001fca0009ffe4ff */
[----:B------:R-:W-:-:S05]  /*3810*/  @P2 IMAD.MOV.U32 R21, RZ, RZ, R95 ;  /* 0x000000ffff152224 */ /* 0x000fca00078e005f */
[----:B------:R0:W3:Y:S02]  /*3820*/  @P2 LDG.E.U8 R98, desc[UR24][R20.64] ;  /* 0x0000001814622981 */ /* 0x0000e4000c1e1100 */
[----:B0-----:R-:W-:Y:S02]  /*3830*/  @P2 IMAD.MOV.U32 R20, RZ, RZ, R105 ;  /* 0x000000ffff142224 */ /* 0x001fe400078e0069 */
[----:B------:R-:W-:-:S05]  /*3840*/  @P2 IMAD.MOV.U32 R21, RZ, RZ, R111 ;  /* 0x000000ffff152224 */ /* 0x000fca00078e006f */
[----:B------:R0:W2:Y:S01]  /*3850*/  @P2 LDG.E.U8 R102, desc[UR24][R20.64] ;  /* 0x0000001814662981 */ /* 0x0000a2000c1e1100 */
        /* <DEDUP_REMOVED lines=15> */
[----:B---3--:R0:W-:Y:S04]  /*3950*/  STL [R1+0xf4], R98 ;  /* 0x0000f46201007387 */ /* 0x0081e80000100800 */
[----:B0-----:R-:W3:Y:S04]  /*3960*/  LDL.LU R98, [R1+0x5f4] ;  /* 0x0005f40001627983 */ /* 0x001ee80000300800 */
[----:B------:R-:W-:Y:S04]  /*3970*/  STL [R1+0x34c], R21 ;  /* 0x00034c1501007387 */ /* 0x000fe80000100800 */
[----:B--2---:R0:W-:Y:S02]  /*3980*/  STL [R1+0x170], R102 ;  /* 0x0001706601007387 */ /* 0x0041e40000100800 */
        /* <DEDUP_REMOVED lines=14> */
[----:B-1----:R-:W4:Y:S04]  /*3a70*/  LDL.LU R102, [R1+0x5f0] ;  /* 0x0005f00001667983 */ /* 0x002f280000300800 */
[----:B------:R-:W-:Y:S01]  /*3a80*/  STL [R1+0x350], R111 ;  /* 0x0003506f01007387 */ /* 0x000fe20000100800 */
[----:B------:R-:W-:Y:S02]  /*3a90*/  IADD3.X R105, PT, PT, R5, UR6, RZ, P4, !PT ;  /* 0x0000000605697c10 */ /* 0x000fe4000a7fe4ff */
[----:B------:R-:W-:Y:S01]  /*3aa0*/  PRMT R113, RZ, 0x7610, R113 ;  /* 0x00007610ff717816 */ /* 0x000fe20000000071 */
[----:B--2---:R0:W-:Y:S04]  /*3ab0*/  STL [R1+0x1d4], R101 ;  /* 0x0001d46501007387 */ /* 0x0041e80000100800 */
[----:B0-----:R-:W2:Y:S04]  /*3ac0*/  LDL.LU R101, [R1+0x5ec] ;  /* 0x0005ec0001657983 */ /* 0x001ea80000300800 */
[----:B---3--:R0:W-:Y:S04]  /*3ad0*/  STL [R1+0x16c], R94 ;  /* 0x00016c5e01007387 */ /* 0x0081e80000100800 */
[----:B------:R1:W-:Y:S01]  /*3ae0*/  STL [R1+0x424], R21 ;  /* 0x0004241501007387 */ /* 0x0003e20000100800 */
[----:B0-----:R-:W-:-:S04]  /*3af0*/  IADD3 R94, P2, PT, R6, UR5, RZ ;  /* 0x00000005065e7c10 */ /* 0x001fc8000ff5e0ff */
[----:B------:R-:W-:Y:S02]  /*3b00*/  IADD3.X R111, PT, PT, R7, UR6, RZ, P2, !PT ;  /* 0x00000006076f7c10 */ /* 0x000fe400097fe4ff */
[----:B------:R-:W-:Y:S01]  /*3b10*/  LOP3.LUT P2, RZ, R20, 0x1, RZ, 0xc0, !PT ;  /* 0x0000000114ff7812 */ /* 0x000fe2000784c0ff */
[----:B------:R-:W-:Y:S02]  /*3b20*/  @P3 IMAD.MOV.U32 R20, RZ, RZ, R21 ;  /* 0x000000ffff143224 */ /* 0x000fe400078e0015 */
[----:B-1----:R-:W-:-:S05]  /*3b30*/  @P3 IMAD.MOV.U32 R21, RZ, RZ, R105 ;  /* 0x000000ffff153224 */ /* 0x002fca00078e0069 */
[----:B------:R0:W3:Y:S02]  /*3b40*/  @P3 LDG.E.U8 R113, desc[UR24][R20.64] ;  /* 0x0000001814713981 */ /* 0x0000e4000c1e1100 */
[----:B0-----:R-:W-:Y:S02]  /*3b50*/  @P3 IMAD.MOV.U32 R20, RZ, RZ, R94 ;  /* 0x000000ffff143224 */ /* 0x001fe400078e005e */
[----:B------:R-:W-:-:S05]  /*3b60*/  @P3 IMAD.MOV.U32 R21, RZ, RZ, R111 ;  /* 0x000000ffff153224 */ /* 0x000fca00078e006f */
[----:B------:R0:W2:Y:S01]  /*3b70*/  @P3 LDG.E.U8 R29, desc[UR24][R20.64] ;  /* 0x00000018141d3981 */ /* 0x0000a2000c1e1100 */
[----:B------:R-:W-:Y:S01]  /*3b80*/  ISETP.GT.U32.AND P4, PT, R37, R52, PT ;  /* 0x000000342500720c */ /* 0x000fe20003f84070 */
[----:B------:R-:W-:Y:S02]  /*3b90*/  UIMAD UR5, UR12, 0x31, URZ ;  /* 0x000000310c0578a4 */ /* 0x000fe4000f8e02ff */
[----:B------:R-:W-:Y:S04]  /*3ba0*/  STL [R1+0x42c], R94 ;  /* 0x00042c5e01007387 */ /* 0x000fe80000100800 */
[----:B------:R1:W-:Y:S01]  /*3bb0*/  STL [R1+0x420], R105 ;  /* 0x0004206901007387 */ /* 0x0003e20000100800 */
[----:B------:R-:W-:Y:S01]  /*3bc0*/  USHF.R.S32.HI UR6, URZ, 0x1f, UR5 ;  /* 0x0000001fff067899 */ /* 0x000fe20008011405 */
[----:B0-----:R-:W-:-:S04]  /*3bd0*/  SHF.R.U64 R20, R45, 0x6, RZ ;  /* 0x000000062d147819 */ /* 0x001fc800000012ff */
[----:B------:R-:W-:Y:S01]  /*3be0*/  @!P4 IMAD.IADD R52, R52, 0x1, -R37 ;  /* 0x000000013434c824 */ /* 0x000fe200078e0a25 */
[----:B-1----:R-:W4:Y:S04]  /*3bf0*/  LDL.LU R105, [R1+0x5e8] ;  /* 0x0005e80001697983 */ /* 0x002f280000300800 */
[----:B------:R0:W-:Y:S02]  /*3c00*/  STL [R1+0x428], R111 ;  /* 0x0004286f01007387 */ /* 0x0001e40000100800 */
[----:B0-----:R-:W-:-:S04]  /*3c10*/  IADD3 R111, P3, PT, R4, UR5, RZ ;  /* 0x00000005046f7c10 */ /* 0x001fc8000ff7e0ff */
[----:B------:R-:W-:Y:S01]  /*3c20*/  IADD3.X R21, PT, PT, R5, UR6, RZ, P3, !PT ;  /* 0x0000000605157c10 */ /* 0x000fe20009ffe4ff */
[----:B---3--:R0:W-:Y:S04]  /*3c30*/  STL [R1+0xc4], R113 ;  /* 0x0000c47101007387 */ /* 0x0081e80000100800 */
[----:B0-----:R-:W3:Y:S04]  /*3c40*/  LDL.LU R113, [R1+0x5e4] ;  /* 0x0005e40001717983 */ /* 0x001ee80000300800 */
[----:B--2---:R0:W-:Y:S02]  /*3c50*/  STL [R1+0x168], R29 ;  /* 0x0001681d01007387 */ /* 0x0041e40000100800 */
[----:B0-----:R-:W-:-:S04]  /*3c60*/  IADD3 R29, P4, PT, R6, UR5, RZ ;  /* 0x00000005061d7c10 */ /* 0x001fc8000ff9e0ff */
[----:B------:R-:W-:Y:S02]  /*3c70*/  IADD3.X R94, PT, PT, R7, UR6, RZ, P4, !PT ;  /* 0x00000006075e7c10 */ /* 0x000fe4000a7fe4ff */
[----:B------:R-:W-:Y:S01]  /*3c80*/  LOP3.LUT P4, RZ, R20, 0x1, RZ, 0xc0, !PT ;  /* 0x0000000114ff7812 */ /* 0x000fe2000788c0ff */
[----:B------:R-:W-:Y:S01]  /*3c90*/  @P2 IMAD.MOV.U32 R20, RZ, RZ, R111 ;  /* 0x000000ffff142224 */ /* 0x000fe200078e006f */
[----:B------:R-:W-:Y:S04]  /*3ca0*/  STL [R1+0x474], R111 ;  /* 0x0004746f01007387 */ /* 0x000fe80000100800 */
[----:B------:R-:W-:Y:S04]  /*3cb0*/  STL [R1+0x47c], R29 ;  /* 0x00047c1d01007387 */ /* 0x000fe80000100800 */
[----:B------:R0:W-:Y:S04]  /*3cc0*/  STL [R1+0x470], R21 ;  /* 0x0004701501007387 */ /* 0x0001e80000100800 */
[----:B------:R1:W2:Y:S02]  /*3cd0*/  @P2 LDG.E.U8 R96, desc[UR24][R20.64] ;  /* 0x0000001814602981 */ /* 0x0002a4000c1e1100 */
[----:B-1----:R-:W-:-:S02]  /*3ce0*/  @P2 IMAD.MOV.U32 R20, RZ, RZ, R29 ;  /* 0x000000ffff142224 */ /* 0x002fc400078e001d */
[----:B0-----:R-:W-:-:S05]  /*3cf0*/  @P2 IMAD.MOV.U32 R21, RZ, RZ, R94 ;  /* 0x000000ffff152224 */ /* 0x001fca00078e005e */
[----:B------:R0:W2:Y:S01]  /*3d00*/  @P2 LDG.E.U8 R28, desc[UR24][R20.64] ;  /* 0x00000018141c2981 */ /* 0x0000a2000c1e1100 */
[----:B------:R-:W-:Y:S01]  /*3d10*/  ISETP.GT.U32.AND P3, PT, R37, R50, PT ;  /* 0x000000322500720c */ /* 0x000fe20003f64070 */
[----:B------:R-:W-:Y:S01]  /*3d20*/  UIMAD UR5, UR12, 0x39, URZ ;  /* 0x000000390c0578a4 */ /* 0x000fe2000f8e02ff */
[----:B------:R-:W-:-:S03]  /*3d30*/  IMAD.MOV.U32 R29, RZ, RZ, R23 ;  /* 0x000000ffff1d7224 */ /* 0x000fc600078e0017 */
[----:B------:R-:W-:Y:S01]  /*3d40*/  USHF.R.S32.HI UR6, URZ, 0x1f, UR5 ;  /* 0x0000001fff067899 */ /* 0x000fe20008011405 */
[----:B------:R1:W-:Y:S01]  /*3d50*/  STL [R1+0x478], R94 ;  /* 0x0004785e01007387 */ /* 0x0003e20000100800 */
[----:B0-----:R-:W-:Y:S01]  /*3d60*/  IADD3 R21, P2, PT, R4, UR5, RZ ;  /* 0x0000000504157c10 */ /* 0x001fe2000ff5e0ff */
[----:B------:R-:W-:-:S05]  /*3d70*/  VIADD R20, R11, 0xfffffffd ;  /* 0xfffffffd0b147836 */ /* 0x000fca0000000000 */
[----:B------:R-:W-:Y:S01]  /*3d80*/  @!P3 IMAD.IADD R50, R50, 0x1, -R37 ;  /* 0x000000013232b824 */ /* 0x000fe200078e0a25 */
[----:B------:R-:W-:Y:S02]  /*3d90*/  IADD3 R23, P3, PT, R6, UR5, RZ ;  /* 0x0000000506177c10 */ /* 0x000fe4000ff7e0ff */
[----:B-1----:R-:W-:Y:S02]  /*3da0*/  IADD3.X R94, PT, PT, R5, UR6, RZ, P2, !PT ;  /* 0x00000006055e7c10 */ /* 0x002fe400097fe4ff */
[----:B------:R-:W-:Y:S01]  /*3db0*/  PRMT R22, RZ, 0x7610, R22 ;  /* 0x00007610ff167816 */ /* 0x000fe20000000016 */
[----:B--2---:R0:W-:Y:S04]  /*3dc0*/  STL [R1+0xbc], R28 ;  /* 0x0000bc1c01007387 */ /* 0x0041e80000100800 */
[----:B------:R1:W-:Y:S01]  /*3dd0*/  STL [R1+0x4c4], R21 ;  /* 0x0004c41501007387 */ /* 0x0003e20000100800 */
[----:B0-----:R-:W-:-:S02]  /*3de0*/  IMAD.MOV.U32 R28, RZ, RZ, R27 ;  /* 0x000000ffff1c7224 */ /* 0x001fc400078e001b */
[----:B------:R-:W-:Y:S02]  /*3df0*/  IMAD.MOV.U32 R27, RZ, RZ, R26 ;  /* 0x000000ffff1b7224 */ /* 0x000fe400078e001a */
[----:B------:R-:W-:Y:S01]  /*3e00*/  IMAD.MOV.U32 R26, RZ, RZ, R24 ;  /* 0x000000ffff1a7224 */ /* 0x000fe200078e0018 */
[----:B------:R-:W-:Y:S02]  /*3e10*/  IADD3.X R24, PT, PT, R7, UR6, RZ, P3, !PT ;  /* 0x0000000607187c10 */ /* 0x000fe40009ffe4ff */
[----:B------:R-:W-:Y:S01]  /*3e20*/  ISETP.GE.U32.AND P3, PT, R20, 0x7fffffbe, PT ;  /* 0x7fffffbe1400780c */ /* 0x000fe20003f66070 */
[----:B------:R-:W-:Y:S02]  /*3e30*/  @P4 IMAD.MOV.U32 R20, RZ, RZ, R21 ;  /* 0x000000ffff144224 */ /* 0x000fe400078e0015 */
[----:B-1----:R-:W-:-:S05]  /*3e40*/  @P4 IMAD.MOV.U32 R21, RZ, RZ, R94 ;  /* 0x000000ffff154224 */ /* 0x002fca00078e005e */
[----:B------:R0:W2:Y:S02]  /*3e50*/  @P4 LDG.E.U8 R25, desc[UR24][R20.64] ;  /* 0x0000001814194981 */ /* 0x0000a4000c1e1100 */
[----:B0-----:R-:W-:Y:S02]  /*3e60*/  @P4 IMAD.MOV.U32 R20, RZ, RZ, R23 ;  /* 0x000000ffff144224 */ /* 0x001fe400078e0017 */
[----:B------:R-:W-:-:S05]  /*3e70*/  @P4 IMAD.MOV.U32 R21, RZ, RZ, R24 ;  /* 0x000000ffff154224 */ /* 0x000fca00078e0018 */
[----:B------:R0:W2:Y:S01]  /*3e80*/  @P4 LDG.E.U8 R22, desc[UR24][R20.64] ;  /* 0x0000001814164981 */ /* 0x0000a2000c1e1100 */
[----:B------:R-:W-:Y:S01]  /*3e90*/  ISETP.GT.U32.AND P2, PT, R37, R54, PT ;  /* 0x000000362500720c */ /* 0x000fe20003f44070 */
[----:B------:R-:W-:Y:S02]  /*3ea0*/  USHF.L.U32 UR5, UR12, 0x1, URZ ;  /* 0x000000010c057899 */ /* 0x000fe400080006ff */
[----:B------:R-:W-:Y:S02]  /*3eb0*/  STL [R1+0x4cc], R23 ;  /* 0x0004cc1701007387 */ /* 0x000fe40000100800 */
[----:B------:R-:W-:Y:S02]  /*3ec0*/  USHF.R.S32.HI UR6, URZ, 0x1f, UR5 ;  /* 0x0000001fff067899 */ /* 0x000fe40008011405 */
[----:B------:R-:W-:Y:S01]  /*3ed0*/  STL [R1+0x4c0], R94 ;  /* 0x0004c05e01007387 */ /* 0x000fe20000100800 */
[----:B0-----:R-:W-:-:S03]  /*3ee0*/  IADD3 R20, P4, PT, R4, UR5, RZ ;  /* 0x0000000504147c10 */ /* 0x001fc6000ff9e0ff */
[----:B------:R0:W-:Y:S02]  /*3ef0*/  STL [R1+0x4c8], R24 ;  /* 0x0004c81801007387 */ /* 0x0001e40000100800 */
[----:B------:R-:W-:Y:S01]  /*3f00*/  @!P2 IMAD.IADD R54, R54, 0x1, -R37 ;  /* 0x000000013636a824 */ /* 0x000fe200078e0a25 */
[----:B------:R-:W-:Y:S01]  /*3f10*/  IADD3 R21, P2, PT, R6, UR5, RZ ;  /* 0x0000000506157c10 */ /* 0x000fe2000ff5e0ff */
[----:B------:R-:W-:Y:S01]  /*3f20*/  STL [R1+0xc0], R96 ;  /* 0x0000c06001007387 */ /* 0x000fe20000100800 */
[----:B------:R-:W-:Y:S01]  /*3f30*/  PRMT R30, RZ, 0x7610, R30 ;  /* 0x00007610ff1e7816 */ /* 0x000fe2000000001e */
[----:B0-----:R-:W-:Y:S01]  /*3f40*/  VIADD R24, R11, 0xfffffff5 ;  /* 0xfffffff50b187836 */ /* 0x001fe20000000000 */
[----:B------:R-:W-:-:S04]  /*3f50*/  IADD3.X R23, PT, PT, R7, UR6, RZ, P2, !PT ;  /* 0x0000000607177c10 */ /* 0x000fc800097fe4ff */
[----:B------:R-:W-:Y:S01]  /*3f60*/  ISETP.GE.U32.AND P2, PT, R24, 0x7fffffb6, PT ;  /* 0x7fffffb61800780c */ /* 0x000fe20003f46070 */
[----:B------:R-:W-:Y:S01]  /*3f70*/  @!P3 IMAD.MOV.U32 R24, RZ, RZ, R20 ;  /* 0x000000ffff18b224 */ /* 0x000fe200078e0014 */
[----:B------:R-:W-:Y:S01]  /*3f80*/  PRMT R87, RZ, 0x7610, R87 ;  /* 0x00007610ff577816 */ /* 0x000fe20000000057 */
[----:B--2---:R0:W-:Y:S04]  /*3f90*/  STL [R1+0xc8], R22 ;  /* 0x0000c81601007387 */ /* 0x0041e80000100800 */
[----:B------:R1:W-:Y:S01]  /*3fa0*/  STL [R1+0xe8], R25 ;  /* 0x0000e81901007387 */ /* 0x0003e20000100800 */
[----:B0-----:R-:W-:-:S05]  /*3fb0*/  IADD3.X R22, PT, PT, R5, UR6, RZ, P4, !PT ;  /* 0x0000000605167c10 */ /* 0x001fca000a7fe4ff */
[----:B-1----:R-:W-:-:S05]  /*3fc0*/  @!P3 IMAD.MOV.U32 R25, RZ, RZ, R22 ;  /* 0x000000ffff19b224 */ /* 0x002fca00078e0016 */
        /* <DEDUP_REMOVED lines=9> */
[----:B------:R-:W-:Y:S02]  /*4060*/  IADD3 R94, P3, PT, R4, UR5, RZ ;  /* 0x00000005045e7c10 */ /* 0x000fe4000ff7e0ff */
[----:B0-----:R-:W-:-:S03]  /*4070*/  SHF.R.U32.HI R24, RZ, 0xd, R41 ;  /* 0x0000000dff187819 */ /* 0x001fc60000011629 */
[----:B------:R-:W-:Y:S01]  /*4080*/  @!P4 IMAD.IADD R58, R58, 0x1, -R37 ;  /* 0x000000013a3ac824 */ /* 0x000fe200078e0a25 */
[----:B------:R-:W-:Y:S02]  /*4090*/  PRMT R74, RZ, 0x7610, R74 ;  /* 0x00007610ff4a7816 */ /* 0x000fe4000000004a */
[----:B------:R-:W-:Y:S01]  /*40a0*/  PRMT R43, RZ, 0x7610, R43 ;  /* 0x00007610ff2b7816 */ /* 0x000fe2000000002b */
[----:B--2---:R0:W-:Y:S04]  /*40b0*/  STL [R1+0xb0], R30 ;  /* 0x0000b01e01007387 */ /* 0x0041e80000100800 */
[----:B------:R-:W-:Y:S04]  /*40c0*/  STL [R1+0x5ac], R21 ;  /* 0x0005ac1501007387 */ /* 0x000fe80000100800 */
[----:B------:R-:W-:Y:S01]  /*40d0*/  STL [R1+0x5a8], R23 ;  /* 0x0005a81701007387 */ /* 0x000fe20000100800 */
[----:B0-----:R-:W-:-:S02]  /*40e0*/  IMAD.MOV.U32 R30, RZ, RZ, R29 ;  /* 0x000000ffff1e7224 */ /* 0x001fc400078e001d */
[----:B------:R-:W-:Y:S01]  /*40f0*/  IMAD.MOV.U32 R29, RZ, RZ, R109 ;  /* 0x000000ffff1d7224 */ /* 0x000fe200078e006d */
[----:B------:R-:W-:Y:S01]  /*4100*/  IADD3 R109, P4, PT, R6, UR5, RZ ;  /* 0x00000005066d7c10 */ /* 0x000fe2000ff9e0ff */
[----:B---3--:R0:W-:Y:S03]  /*4110*/  STL [R1+0xac], R87 ;  /* 0x0000ac5701007387 */ /* 0x0081e60000100800 */
[----:B------:R-:W-:Y:S02]  /*4120*/  IADD3.X R96, PT, PT, R7, UR6, RZ, P4, !PT ;  /* 0x0000000607607c10 */ /* 0x000fe4000a7fe4ff */
[----:B------:R-:W-:Y:S01]  /*4130*/  LOP3.LUT P4, RZ, R24, 0x1, RZ, 0xc0, !PT ;  /* 0x0000000118ff7812 */ /* 0x000fe2000788c0ff */
[----:B------:R-:W-:Y:S01]  /*4140*/  @!P2 IMAD.MOV.U32 R24, RZ, RZ, R94 ;  /* 0x000000ffff18a224 */ /* 0x000fe200078e005e */
[----:B0-----:R-:W-:-:S05]  /*4150*/  IADD3.X R87, PT, PT, R5, UR6, RZ, P3, !PT ;  /* 0x0000000605577c10 */ /* 0x001fca0009ffe4ff */
[----:B------:R-:W-:-:S05]  /*4160*/  @!P2 IMAD.MOV.U32 R25, RZ, RZ, R87 ;  /* 0x000000ffff19a224 */ /* 0x000fca00078e0057 */
[----:B------:R0:W2:Y:S02]  /*4170*/  @!P2 LDG.E.U8 R74, desc[UR24][R24.64] ;  /* 0x00000018184aa981 */ /* 0x0000a4000c1e1100 */
[----:B0-----:R-:W-:Y:S02]  /*4180*/  @!P2 IMAD.MOV.U32 R24, RZ, RZ, R109 ;  /* 0x000000ffff18a224 */ /* 0x001fe400078e006d */
[----:B------:R-:W-:-:S05]  /*4190*/  @!P2 IMAD.MOV.U32 R25, RZ, RZ, R96 ;  /* 0x000000ffff19a224 */ /* 0x000fca00078e0060 */
[----:B------:R0:W3:Y:S01]  /*41a0*/  @!P2 LDG.E.U8 R43, desc[UR24][R24.64] ;  /* 0x00000018182ba981 */ /* 0x0000e2000c1e1100 */
[----:B------:R-:W-:Y:S01]  /*41b0*/  ISETP.GT.U32.AND P3, PT, R37, R56, PT ;  /* 0x000000382500720c */ /* 0x000fe20003f64070 */
[----:B------:R-:W-:Y:S02]  /*41c0*/  UIMAD UR5, UR12, 0x12, URZ ;  /* 0x000000120c0578a4 */ /* 0x000fe4000f8e02ff */
[----:B------:R-:W-:Y:S04]  /*41d0*/  STL [R1+0x5b4], R94 ;  /* 0x0005b45e01007387 */ /* 0x000fe80000100800 */
[----:B------:R-:W-:Y:S01]  /*41e0*/  STL [R1+0x5b0], R87 ;  /* 0x0005b05701007387 */ /* 0x000fe20000100800 */
[----:B------:R-:W-:Y:S02]  /*41f0*/  USHF.R.S32.HI UR6, URZ, 0x1f, UR5 ;  /* 0x0000001fff067899 */ /* 0x000fe40008011405 */
[----:B0-----:R-:W-:Y:S01]  /*4200*/  IADD3 R25, P2, PT, R4, UR5, RZ ;  /* 0x0000000504197c10 */ /* 0x001fe2000ff5e0ff */
[----:B------:R-:W-:Y:S02]  /*4210*/  STL [R1+0x5bc], R109 ;  /* 0x0005bc6d01007387 */ /* 0x000fe40000100800 */
[----:B------:R-:W-:-:S02]  /*4220*/  @!P3 IMAD.IADD R56, R56, 0x1, -R37 ;  /* 0x000000013838b824 */ /* 0x000fc400078e0a25 */
[----:B------:R-:W-:Y:S01]  /*4230*/  STL [R1+0x5b8], R96 ;  /* 0x0005b86001007387 */ /* 0x000fe20000100800 */
[----:B------:R-:W-:Y:S02]  /*4240*/  SHF.R.U32.HI R24, RZ, 0x5, R41 ;  /* 0x00000005ff187819 */ /* 0x000fe40000011629 */
[----:B------:R-:W-:Y:S02]  /*4250*/  IADD3.X R111, PT, PT, R5, UR6, RZ, P2, !PT ;  /* 0x00000006056f7c10 */ /* 0x000fe400097fe4ff */
[----:B------:R-:W-:Y:S02]  /*4260*/  PRMT R117, RZ, 0x7610, R117 ;  /* 0x00007610ff757816 */ /* 0x000fe40000000075 */
[----:B------:R-:W-:Y:S01]  /*4270*/  PRMT R35, RZ, 0x7610, R35 ;  /* 0x00007610ff237816 */ /* 0x000fe20000000023 */
[----:B---3--:R0:W-:Y:S04]  /*4280*/  STL [R1+0xa8], R43 ;  /* 0x0000a82b01007387 */ /* 0x0081e80000100800 */
[----:B------:R-:W-:Y:S01]  /*4290*/  STL [R1+0x11c], R25 ;  /* 0x00011c1901007387 */ /* 0x000fe20000100800 */
[----:B0-----:R-:W-:-:S05]  /*42a0*/  IADD3 R43, P3, PT, R6, UR5, RZ ;  /* 0x00000005062b7c10 */ /* 0x001fca000ff7e0ff */
[----:B------:R-:W-:Y:S04]  /*42b0*/  STL [R1+0x124], R43 ;  /* 0x0001242b01007387 */ /* 0x000fe80000100800 */
[----:B--2---:R0:W-:Y:S02]  /*42c0*/  STL [R1+0xb8], R74 ;  /* 0x0000b84a01007387 */ /* 0x0041e40000100800 */
[----:B0-----:R-:W-:Y:S02]  /*42d0*/  IADD3.X R74, PT, PT, R7, UR6, RZ, P3, !PT ;  /* 0x00000006074a7c10 */ /* 0x001fe40009ffe4ff */
[----:B------:R-:W-:Y:S01]  /*42e0*/  LOP3.LUT P3, RZ, R24, 0x1, RZ, 0xc0, !PT ;  /* 0x0000000118ff7812 */ /* 0x000fe2000786c0ff */
[----:B------:R-:W-:Y:S02]  /*42f0*/  @P4 IMAD.MOV.U32 R24, RZ, RZ, R25 ;  /* 0x000000ffff184224 */ /* 0x000fe400078e0019 */
[----:B------:R-:W-:-:S05]  /*4300*/  @P4 IMAD.MOV.U32 R25, RZ, RZ, R111 ;  /* 0x000000ffff194224 */ /* 0x000fca00078e006f */
[----:B------:R0:W2:Y:S02]  /*4310*/  @P4 LDG.E.U8 R117, desc[UR24][R24.64] ;  /* 0x0000001818754981 */ /* 0x0000a4000c1e1100 */
[----:B0-----:R-:W-:Y:S02]  /*4320*/  @P4 IMAD.MOV.U32 R24, RZ, RZ, R43 ;  /* 0x000000ffff184224 */ /* 0x001fe400078e002b */
[----:B------:R-:W-:-:S05]  /*4330*/  @P4 IMAD.MOV.U32 R25, RZ, RZ, R74 ;  /* 0x000000ffff194224 */ /* 0x000fca00078e004a */
[----:B------:R0:W3:Y:S01]  /*4340*/  @P4 LDG.E.U8 R35, desc[UR24][R24.64] ;  /* 0x0000001818234981 */ /* 0x0000e2000c1e1100 */
[----:B------:R-:W-:Y:S01]  /*4350*/  ISETP.GT.U32.AND P2, PT, R37, R60, PT ;  /* 0x0000003c2500720c */ /* 0x000fe20003f44070 */
[----:B------:R-:W-:Y:S02]  /*4360*/  UIMAD UR5, UR12, 0x1a, URZ ;  /* 0x0000001a0c0578a4 */ /* 0x000fe4000f8e02ff */
[----:B------:R1:W-:Y:S02]  /*4370*/  STL [R1+0x118], R111 ;  /* 0x0001186f01007387 */ /* 0x0003e40000100800 */
[----:B------:R-:W-:Y:S02]  /*4380*/  USHF.R.S32.HI UR6, URZ, 0x1f, UR5 ;  /* 0x0000001fff067899 */ /* 0x000fe40008011405 */
[----:B0-----:R-:W-:Y:S01]  /*4390*/  IADD3 R25, P4, PT, R4, UR5, RZ ;  /* 0x0000000504197c10 */ /* 0x001fe2000ff9e0ff */
[----:B-1----:R-:W4:Y:S05]  /*43a0*/  LDL.LU R111, [R1+0x5e0] ;  /* 0x0005e000016f7983 */ /* 0x002f2a0000300800 */
[----:B------:R-:W-:Y:S01]  /*43b0*/  @!P2 IMAD.IADD R60, R60, 0x1, -R37 ;  /* 0x000000013c3ca824 */ /* 0x000fe200078e0a25 */
[----:B------:R-:W-:Y:S01]  /*43c0*/  STL [R1+0x120], R74 ;  /* 0x0001204a01007387 */ /* 0x000fe20000100800 */
[----:B------:R-:W-:-:S02]  /*43d0*/  SHF.R.U64 R24, R45, 0x1d, RZ ;  /* 0x0000001d2d187819 */ /* 0x000fc400000012ff */
[----:B------:R-:W-:Y:S02]  /*43e0*/  IADD3.X R43, PT, PT, R5, UR6, RZ, P4, !PT ;  /* 0x00000006052b7c10 */ /* 0x000fe4000a7fe4ff */
[----:B------:R-:W-:Y:S02]  /*43f0*/  PRMT R75, RZ, 0x7610, R75 ;  /* 0x00007610ff4b7816 */ /* 0x000fe4000000004b */
        /* <DEDUP_REMOVED lines=22> */
[----:B-1----:R-:W3:Y:S04]  /*4560*/  LDL.LU R43, [R1+0x5d8] ;  /* 0x0005d800012b7983 */ /* 0x002ee80000300800 */
[----:B------:R0:W-:Y:S01]  /*4570*/  STL [R1+0x1a0], R74 ;  /* 0x0001a04a01007387 */ /* 0x0001e20000100800 */
[----:B------:R-:W-:Y:S02]  /*4580*/  PRMT R42, RZ, 0x7610, R42 ;  /* 0x00007610ff2a7816 */ /* 0x000fe4000000002a */
[----:B0-----:R-:W-:Y:S02]  /*4590*/  IADD3.X R74, PT, PT, R5, UR6, RZ, P3, !PT ;  /* 0x00000006054a7c10 */ /* 0x001fe40009ffe4ff */
[----:B------:R-:W-:Y:S01]  /*45a0*/  PRMT R31, RZ, 0x7610, R31 ;  /* 0x00007610ff1f7816 */ /* 0x000fe2000000001f */
[----:B--2---:R0:W-:Y:S04]  /*45b0*/  STL [R1+0x90], R33 ;  /* 0x0000902101007387 */ /* 0x0041e80000100800 */
[----:B------:R1:W-:Y:S01]  /*45c0*/  STL [R1+0x35c], R25 ;  /* 0x00035c1901007387 */ /* 0x0003e20000100800 */
[----:B0-----:R-:W-:-:S04]  /*45d0*/  IADD3 R33, P4, PT, R6, UR5, RZ ;  /* 0x0000000506217c10 */ /* 0x001fc8000ff9e0ff */
[----:B------:R-:W-:Y:S02]  /*45e0*/  IADD3.X R35, PT, PT, R7, UR6, RZ, P4, !PT ;  /* 0x0000000607237c10 */ /* 0x000fe4000a7fe4ff */
[----:B------:R-:W-:Y:S01]  /*45f0*/  LOP3.LUT P4, RZ, R24, 0x1, RZ, 0xc0, !PT ;  /* 0x0000000118ff7812 */ /* 0x000fe2000788c0ff */
[----:B------:R-:W-:Y:S02]  /*4600*/  @P2 IMAD.MOV.U32 R24, RZ, RZ, R25 ;  /* 0x000000ffff182224 */ /* 0x000fe400078e0019 */
[----:B-1----:R-:W-:-:S05]  /*4610*/  @P2 IMAD.MOV.U32 R25, RZ, RZ, R74 ;  /* 0x000000ffff192224 */ /* 0x002fca00078e004a */
[----:B------:R0:W2:Y:S02]  /*4620*/  @P2 LDG.E.U8 R42, desc[UR24][R24.64] ;  /* 0x00000018182a2981 */ /* 0x0000a4000c1e1100 */
[----:B0-----:R-:W-:Y:S02]  /*4630*/  @P2 IMAD.MOV.U32 R24, RZ, RZ, R33 ;  /* 0x000000ffff182224 */ /* 0x001fe400078e0021 */
[----:B------:R-:W-:-:S05]  /*4640*/  @P2 IMAD.MOV.U32 R25, RZ, RZ, R35 ;  /* 0x000000ffff192224 */ /* 0x000fca00078e0023 */
[----:B------:R0:W2:Y:S01]  /*4650*/  @P2 LDG.E.U8 R31, desc[UR24][R24.64] ;  /* 0x00000018181f2981 */ /* 0x0000a2000c1e1100 */
[----:B------:R-:W-:Y:S01]  /*4660*/  ISETP.GT.U32.AND P3, PT, R37, R62, PT ;  /* 0x0000003e2500720c */ /* 0x000fe20003f64070 */
[----:B------:R-:W-:Y:S02]  /*4670*/  UIMAD UR5, UR12, 0x2a, URZ ;  /* 0x0000002a0c0578a4 */ /* 0x000fe4000f8e02ff */
[----:B------:R-:W-:Y:S04]  /*4680*/  STL [R1+0x364], R33 ;  /* 0x0003642101007387 */ /* 0x000fe80000100800 */
[----:B------:R-:W-:Y:S01]  /*4690*/  STL [R1+0x358], R74 ;  /* 0x0003584a01007387 */ /* 0x000fe20000100800 */
[----:B------:R-:W-:-:S03]  /*46a0*/  USHF.R.S32.HI UR6, URZ, 0x1f, UR5 ;  /* 0x0000001fff067899 */ /* 0x000fc60008011405 */
[----:B------:R1:W-:Y:S02]  /*46b0*/  STL [R1+0x360], R35 ;  /* 0x0003602301007387 */ /* 0x0003e40000100800 */
[----:B------:R-:W-:Y:S02]  /*46c0*/  @!P3 IMAD.IADD R62, R62, 0x1, -R37 ;  /* 0x000000013e3eb824 */ /* 0x000fe400078e0a25 */
[----:B---3--:R-:W-:Y:S01]  /*46d0*/  STL [R1+0x98], R75 ;  /* 0x0000984b01007387 */ /* 0x008fe20000100800 */
[----:B-1----:R-:W-:Y:S02]  /*46e0*/  IADD3 R35, P2, PT, R4, UR5, RZ ;  /* 0x0000000504237c10 */ /* 0x002fe4000ff5e0ff */
[----:B0-----:R-:W-:Y:S02]  /*46f0*/  SHF.R.U64 R24, R45, 0xd, RZ ;  /* 0x0000000d2d187819 */ /* 0x001fe400000012ff */
[----:B------:R-:W-:Y:S02]  /*4700*/  PRMT R34, RZ, 0x7610, R34 ;  /* 0x00007610ff227816 */ /* 0x000fe40000000022 */
[----:B------:R-:W-:-:S02]  /*4710*/  PRMT R19, RZ, 0x7610, R19 ;  /* 0x00007610ff137816 */ /* 0x000fc40000000013 */
[----:B------:R-:W-:-:S13]  /*4720*/  ISETP.GT.U32.AND P6, PT, R37, R39, PT ;  /* 0x000000272500720c */ /* 0x000fda0003fc4070 */
[----:B------:R-:W-:Y:S01]  /*4730*/  @!P6 IMAD.IADD R39, R39, 0x1, -R37 ;  /* 0x000000012727e824 */ /* 0x000fe200078e0a25 */
[----:B------:R-:W-:-:S13]  /*4740*/  ISETP.GT.U32.AND P6, PT, R37, R47, PT ;  /* 0x0000002f2500720c */ /* 0x000fda0003fc4070 */
[----:B------:R-:W-:Y:S01]  /*4750*/  @!P6 IMAD.IADD R47, R47, 0x1, -R37 ;  /* 0x000000012f2fe824 */ /* 0x000fe200078e0a25 */
[----:B------:R-:W-:-:S13]  /*4760*/  ISETP.GT.U32.AND P6, PT, R37, R44, PT ;  /* 0x0000002c2500720c */ /* 0x000fda0003fc4070 */
[----:B------:R-:W-:Y:S01]  /*4770*/  @!P6 IMAD.IADD R44, R44, 0x1, -R37 ;  /* 0x000000012c2ce824 */ /* 0x000fe200078e0a25 */
[----:B------:R-:W-:-:S13]  /*4780*/  ISETP.GT.U32.AND P6, PT, R37, R49, PT ;  /* 0x000000312500720c */ /* 0x000fda0003fc4070 */
[----:B------:R-:W-:Y:S01]  /*4790*/  @!P6 IMAD.IADD R49, R49, 0x1, -R37 ;  /* 0x000000013131e824 */ /* 0x000fe200078e0a25 */
[----:B------:R-:W-:Y:S01]  /*47a0*/  ISETP.GT.U32.AND P6, PT, R37, R53, PT ;  /* 0x000000352500720c */ /* 0x000fe20003fc4070 */
[----:B--2---:R0:W-:Y:S04]  /*47b0*/  STL [R1+0x8c], R31 ;  /* 0x00008c1f01007387 */ /* 0x0041e80000100800 */
[----:B------:R-:W-:Y:S04]  /*47c0*/  STL [R1+0x434], R35 ;  /* 0x0004342301007387 */ /* 0x000fe80000100800 */
[----:B------:R1:W-:Y:S01]  /*47d0*/  STL [R1+0x94], R42 ;  /* 0x0000942a01007387 */ /* 0x0003e20000100800 */
[----:B0-----:R-:W-:-:S04]  /*47e0*/  IADD3 R31, P3, PT, R6, UR5, RZ ;  /* 0x00000005061f7c10 */ /* 0x001fc8000ff7e0ff */
[----:B------:R-:W-:Y:S02]  /*47f0*/  IADD3.X R33, PT, PT, R7, UR6, RZ, P3, !PT ;  /* 0x0000000607217c10 */ /* 0x000fe40009ffe4ff */
[----:B-1----:R-:W-:Y:S02]  /*4800*/  IADD3.X R42, PT, PT, R5, UR6, RZ, P2, !PT ;  /* 0x00000006052a7c10 */ /* 0x002fe400097fe4ff */
[----:B------:R-:W-:Y:S01]  /*4810*/  LOP3.LUT P3, RZ, R24, 0x1, RZ, 0xc0, !PT ;  /* 0x0000000118ff7812 */ /* 0x000fe2000786c0ff */
[----:B------:R-:W-:Y:S02]  /*4820*/  @P4 IMAD.MOV.U32 R24, RZ, RZ, R35 ;  /* 0x000000ffff184224 */ /* 0x000fe400078e0023 */
[----:B------:R-:W-:-:S05]  /*4830*/  @P4 IMAD.MOV.U32 R25, RZ, RZ, R42 ;  /* 0x000000ffff194224 */ /* 0x000fca00078e002a */
[----:B------:R0:W2:Y:S02]  /*4840*/  @P4 LDG.E.U8 R34, desc[UR24][R24.64] ;  /* 0x0000001818224981 */ /* 0x0000a4000c1e1100 */
[----:B0-----:R-:W-:Y:S02]  /*4850*/  @P4 IMAD.MOV.U32 R24, RZ, RZ, R31 ;  /* 0x000000ffff184224 */ /* 0x001fe400078e001f */
[----:B------:R-:W-:-:S05]  /*4860*/  @P4 IMAD.MOV.U32 R25, RZ, RZ, R33 ;  /* 0x000000ffff194224 */ /* 0x000fca00078e0021 */
[----:B------:R0:W3:Y:S01]  /*4870*/  @P4 LDG.E.U8 R19, desc[UR24][R24.64] ;  /* 0x0000001818134981 */ /* 0x0000e2000c1e1100 */
[----:B------:R-:W-:Y:S01]  /*4880*/  @!P6 IMAD.IADD R53, R53, 0x1, -R37 ;  /* 0x000000013535e824 */ /* 0x000fe200078e0a25 */
        /* <DEDUP_REMOVED lines=11> */
[--C-:B------:R-:W-:Y:S01]  /*4940*/  @!P6 IMAD.IADD R65, R65, 0x1, -R37.reuse ;  /* 0x000000014141e824 */ /* 0x100fe200078e0a25 */
[----:B------:R-:W-:Y:S01]  /*4950*/  ISETP.GT.U32.AND P6, PT, R37, R63, PT ;  /* 0x0000003f2500720c */ /* 0x000fe20003fc4070 */
[----:B------:R-:W-:Y:S01]  /*4960*/  UIMAD UR5, UR12, 0x32, URZ ;  /* 0x000000320c0578a4 */ /* 0x000fe2000f8e02ff */
[----:B------:R-:W-:Y:S11]  /*4970*/  STL [R1+0x43c], R31 ;  /* 0x00043c1f01007387 */ /* 0x000ff60000100800 */
[----:B------:R-:W-:Y:S01]  /*4980*/  @!P6 IMAD.IADD R63, R63, 0x1, -R37 ;  /* 0x000000013f3fe824 */ /* 0x000fe200078e0a25 */
[----:B------:R-:W-:Y:S01]  /*4990*/  ISETP.GT.U32.AND P6, PT, R37, R67, PT ;  /* 0x000000432500720c */ /* 0x000fe20003fc4070 */
[----:B------:R-:W-:Y:S01]  /*49a0*/  USHF.R.S32.HI UR6, URZ, 0x1f, UR5 ;  /* 0x0000001fff067899 */ /* 0x000fe20008011405 */
[----:B------:R-:W-:Y:S01]  /*49b0*/  STL [R1+0x430], R42 ;  /* 0x0004302a01007387 */ /* 0x000fe20000100800 */
[----:B0-----:R-:W-:-:S03]  /*49c0*/  IADD3 R25, P4, PT, R4, UR5, RZ ;  /* 0x0000000504197c10 */ /* 0x001fc6000ff9e0ff */
[----:B------:R0:W-:Y:S01]  /*49d0*/  STL [R1+0x438], R33 ;  /* 0x0004382101007387 */ /* 0x0001e20000100800 */
[----:B------:R-:W-:-:S06]  /*49e0*/  SHF.R.U64 R24, R45, 0x5, RZ ;  /* 0x000000052d187819 */ /* 0x000fcc00000012ff */
[----:B------:R-:W-:Y:S01]  /*49f0*/  @!P6 IMAD.IADD R67, R67, 0x1, -R37 ;  /* 0x000000014343e824 */ /* 0x000fe200078e0a25 */
[----:B0-----:R-:W-:Y:S02]  /*4a00*/  IADD3.X R33, PT, PT, R5, UR6, RZ, P4, !PT ;  /* 0x0000000605217c10 */ /* 0x001fe4000a7fe4ff */
[----:B------:R-:W-:Y:S02]  /*4a10*/  PRMT R32, RZ, 0x7610, R32 ;  /* 0x00007610ff207816 */ /* 0x000fe40000000020 */
[----:B------:R-:W-:Y:S01]  /*4a20*/  PRMT R18, RZ, 0x7610, R18 ;  /* 0x00007610ff127816 */ /* 0x000fe20000000012 */
        /* <DEDUP_REMOVED lines=10> */
[----:B------:R0:W3:Y:S01]  /*4ad0*/  @P3 LDG.E.U8 R18, desc[UR24][R24.64] ;  /* 0x0000001818123981 */ /* 0x0000e2000c1e1100 */
[C---:B------:R-:W-:Y:S02]  /*4ae0*/  ISETP.GT.U32.AND P2, PT, R37.reuse, R66, PT ;  /* 0x000000422500720c */ /* 0x040fe40003f44070 */
[----:B------:R-:W-:Y:S01]  /*4af0*/  ISETP.GT.U32.AND P4, PT, R37, R71, PT ;  /* 0x000000472500720c */ /* 0x000fe20003f84070 */
[----:B------:R-:W-:-:S10]  /*4b00*/  UIMAD UR5, UR12, 0x3a, URZ ;  /* 0x0000003a0c0578a4 */ /* 0x000fd4000f8e02ff */
[----:B------:R-:W-:Y:S01]  /*4b10*/  @!P2 IMAD.IADD R66, R66, 0x1, -R37 ;  /* 0x000000014242a824 */ /* 0x000fe200078e0a25 */
[----:B------:R-:W-:Y:S01]  /*4b20*/  ISETP.GT.U32.AND P2, PT, R37, R73, PT ;  /* 0x000000492500720c */ /* 0x000fe20003f44070 */
[----:B------:R-:W-:Y:S01]  /*4b30*/  STL [R1+0x48c], R19 ;  /* 0x00048c1301007387 */ /* 0x000fe20000100800 */
[----:B------:R-:W-:-:S03]  /*4b40*/  USHF.R.S32.HI UR6, URZ, 0x1f, UR5 ;  /* 0x0000001fff067899 */ /* 0x000fc60008011405 */
[----:B------:R-:W-:Y:S04]  /*4b50*/  STL [R1+0x480], R33 ;  /* 0x0004802101007387 */ /* 0x000fe80000100800 */
[----:B------:R1:W-:Y:S04]  /*4b60*/  STL [R1+0x488], R31 ;  /* 0x0004881f01007387 */ /* 0x0003e80000100800 */
[--C-:B------:R-:W-:Y:S01]  /*4b70*/  @!P2 IMAD.IADD R73, R73, 0x1, -R37.reuse ;  /* 0x000000014949a824 */ /* 0x100fe200078e0a25 */
[----:B--2---:R2:W-:Y:S01]  /*4b80*/  STL [R1+0x78], R34 ;  /* 0x0000782201007387 */ /* 0x0045e20000100800 */
[----:B-1----:R-:W-:Y:S01]  /*4b90*/  IADD3 R31, P2, PT, R4, UR5, RZ ;  /* 0x00000005041f7c10 */ /* 0x002fe2000ff5e0ff */
[----:B------:R-:W-:-:S02]  /*4ba0*/  @!P4 IMAD.IADD R71, R71, 0x1, -R37 ;  /* 0x000000014747c824 */ /* 0x000fc400078e0a25 */
[----:B0-----:R-:W-:Y:S01]  /*4bb0*/  VIADD R24, R11, 0xfffffffc ;  /* 0xfffffffc0b187836 */ /* 0x001fe20000000000 */
[----:B------:R-:W-:Y:S02]  /*4bc0*/  ISETP.GT.U32.AND P3, PT, R37, R70, PT ;  /* 0x000000462500720c */ /* 0x000fe40003f64070 */
[----:B------:R-:W-:Y:S02]  /*4bd0*/  PRMT R22, RZ, 0x7610, R22 ;  /* 0x00007610ff167816 */ /* 0x000fe40000000016 */
[----:B------:R-:W-:Y:S01]  /*4be0*/  PRMT R17, RZ, 0x7610, R17 ;  /* 0x00007610ff117816 */ /* 0x000fe20000000011 */
[----:B------:R-:W-:Y:S02]  /*4bf0*/  IMAD.MOV.U32 R33, RZ, RZ, R28 ;  /* 0x000000ffff217224 */ /* 0x000fe400078e001c */
[----:B------:R-:W-:-:S06]  /*4c00*/  VIADD R28, R11, 0xfffffff4 ;  /* 0xfffffff40b1c7836 */ /* 0x000fcc0000000000 */
[----:B------:R-:W-:Y:S01]  /*4c10*/  @!P3 IMAD.IADD R70, R70, 0x1, -R37 ;  /* 0x000000014646b824 */ /* 0x000fe200078e0a25 */
[----:B------:R-:W-:Y:S01]  /*4c20*/  PRMT R15, RZ, 0x7610, R15 ;  /* 0x00007610ff0f7816 */ /* 0x000fe2000000000f */
[----:B--2---:R-:W-:Y:S01]  /*4c30*/  IMAD.MOV.U32 R34, RZ, RZ, R29 ;  /* 0x000000ffff227224 */ /* 0x004fe200078e001d */
[----:B------:R-:W-:Y:S01]  /*4c40*/  PRMT R13, RZ, 0x7610, R13 ;  /* 0x00007610ff0d7816 */ /* 0x000fe2000000000d */
[----:B---3--:R0:W-:Y:S04]  /*4c50*/  STL [R1+0x60], R18 ;  /* 0x0000601201007387 */ /* 0x0081e80000100800 */
[----:B------:R-:W-:Y:S04]  /*4c60*/  STL [R1+0x4d4], R31 ;  /* 0x0004d41f01007387 */ /* 0x000fe80000100800 */
[----:B------:R1:W-:Y:S01]  /*4c70*/  STL [R1+0x74], R32 ;  /* 0x0000742001007387 */ /* 0x0003e20000100800 */
[----:B0-----:R-:W-:-:S04]  /*4c80*/  IADD3 R18, P4, PT, R6, UR5, RZ ;  /* 0x0000000506127c10 */ /* 0x001fc8000ff9e0ff */
[----:B------:R-:W-:Y:S02]  /*4c90*/  IADD3.X R19, PT, PT, R7, UR6, RZ, P4, !PT ;  /* 0x0000000607137c10 */ /* 0x000fe4000a7fe4ff */
[----:B-1----:R-:W-:Y:S02]  /*4ca0*/  IADD3.X R32, PT, PT, R5, UR6, RZ, P2, !PT ;  /* 0x0000000605207c10 */ /* 0x002fe400097fe4ff */
[----:B------:R-:W-:Y:S01]  /*4cb0*/  ISETP.GE.U32.AND P4, PT, R24, 0x7fffffbd, PT ;  /* 0x7fffffbd1800780c */ /* 0x000fe20003f86070 */
[----:B------:R-:W-:Y:S02]  /*4cc0*/  @P6 IMAD.MOV.U32 R24, RZ, RZ, R31 ;  /* 0x000000ffff186224 */ /* 0x000fe400078e001f */
[----:B------:R-:W-:Y:S01]  /*4cd0*/  @P6 IMAD.MOV.U32 R25, RZ, RZ, R32 ;  /* 0x000000ffff196224 */ /* 0x000fe200078e0020 */
[----:B------:R-:W-:-:S04]  /*4ce0*/  UIMAD UR5, UR12, 0x3, URZ ;  /* 0x000000030c0578a4 */ /* 0x000fc8000f8e02ff */
[----:B------:R0:W2:Y:S01]  /*4cf0*/  @P6 LDG.E.U8 R22, desc[UR24][R24.64] ;  /* 0x0000001818166981 */ /* 0x0000a2000c1e1100 */
[----:B------:R-:W-:Y:S01]  /*4d00*/  USHF.R.S32.HI UR6, URZ, 0x1f, UR5 ;  /* 0x0000001fff067899 */ /* 0x000fe20008011405 */
[----:B0-----:R-:W-:Y:S02]  /*4d10*/  @P6 IMAD.MOV.U32 R24, RZ, RZ, R18 ;  /* 0x000000ffff186224 */ /* 0x001fe400078e0012 */
[----:B------:R-:W-:-:S05]  /*4d20*/  @P6 IMAD.MOV.U32 R25, RZ, RZ, R19 ;  /* 0x000000ffff196224 */ /* 0x000fca00078e0013 */
[----:B------:R0:W3:Y:S01]  /*4d30*/  @P6 LDG.E.U8 R17, desc[UR24][R24.64] ;  /* 0x0000001818116981 */ /* 0x0000e2000c1e1100 */
[----:B------:R-:W-:-:S03]  /*4d40*/  IMAD.MOV.U32 R31, RZ, RZ, R26 ;  /* 0x000000ffff1f7224 */ /* 0x000fc600078e001a */
[----:B------:R-:W-:Y:S01]  /*4d50*/  STL [R1+0x4dc], R18 ;  /* 0x0004dc1201007387 */ /* 0x000fe20000100800 */
[----:B0-----:R-:W-:Y:S02]  /*4d60*/  IADD3 R24, P3, PT, R4, UR5, RZ ;  /* 0x0000000504187c10 */ /* 0x001fe4000ff7e0ff */
[----:B------:R-:W-:Y:S01]  /*4d70*/  IADD3 R25, P6, PT, R6, UR5, RZ ;  /* 0x0000000506197c10 */ /* 0x000fe2000ffde0ff */
[----:B------:R0:W-:Y:S01]  /*4d80*/  STL [R1+0x4d0], R32 ;  /* 0x0004d02001007387 */ /* 0x0001e20000100800 */
[----:B------:R-:W-:-:S05]  /*4d90*/  IADD3.X R26, PT, PT, R5, UR6, RZ, P3, !PT ;  /* 0x00000006051a7c10 */ /* 0x000fca0009ffe4ff */
[----:B------:R-:W-:Y:S02]  /*4da0*/  @!P4 IMAD.MOV.U32 R29, RZ, RZ, R26 ;  /* 0x000000ffff1dc224 */ /* 0x000fe400078e001a */
[----:B0-----:R-:W-:Y:S01]  /*4db0*/  IMAD.MOV.U32 R32, RZ, RZ, R27 ;  /* 0x000000ffff207224 */ /* 0x001fe200078e001b */
[----:B------:R-:W-:Y:S02]  /*4dc0*/  IADD3.X R27, PT, PT, R7, UR6, RZ, P6, !PT ;  /* 0x00000006071b7c10 */ /* 0x000fe4000b7fe4ff */
[----:B------:R-:W-:Y:S01]  /*4dd0*/  ISETP.GE.U32.AND P6, PT, R28, 0x7fffffb5, PT ;  /* 0x7fffffb51c00780c */ /* 0x000fe20003fc6070 */
[----:B------:R-:W-:-:S05]  /*4de0*/  @!P4 IMAD.MOV.U32 R28, RZ, RZ, R24 ;  /* 0x000000ffff1cc224 */ /* 0x000fca00078e0018 */
[----:B------:R0:W4:Y:S02]  /*4df0*/  @!P4 LDG.E.U8 R15, desc[UR24][R28.64] ;  /* 0x000000181c0fc981 */ /* 0x000124000c1e1100 */
[----:B0-----:R-:W-:Y:S02]  /*4e00*/  @!P4 IMAD.MOV.U32 R28, RZ, RZ, R25 ;  /* 0x000000ffff1cc224 */ /* 0x001fe400078e0019 */
[----:B------:R-:W-:-:S05]  /*4e10*/  @!P4 IMAD.MOV.U32 R29, RZ, RZ, R27 ;  /* 0x000000ffff1dc224 */ /* 0x000fca00078e001b */
[----:B------:R0:W4:Y:S01]  /*4e20*/  @!P4 LDG.E.U8 R13, desc[UR24][R28.64] ;  /* 0x000000181c0dc981 */ /* 0x000122000c1e1100 */
[----:B------:R-:W-:Y:S01]  /*4e30*/  ISETP.GT.U32.AND P2, PT, R37, R69, PT ;  /* 0x000000452500720c */ /* 0x000fe20003f44070 */
[----:B------:R-:W-:Y:S02]  /*4e40*/  UIMAD UR5, UR12, 0xb, URZ ;  /* 0x0000000b0c0578a4 */ /* 0x000fe4000f8e02ff */
[----:B------:R-:W-:Y:S10]  /*4e50*/  STL [R1+0x4d8], R19 ;  /* 0x0004d81301007387 */ /* 0x000ff40000100800 */
[----:B------:R-:W-:Y:S01]  /*4e60*/  @!P2 IMAD.IADD R69, R69, 0x1, -R37 ;  /* 0x000000014545a824 */ /* 0x000fe200078e0a25 */
[----:B------:R-:W-:Y:S01]  /*4e70*/  ISETP.GT.U32.AND P2, PT, R37, R68, PT ;  /* 0x000000442500720c */ /* 0x000fe20003f44070 */
[----:B------:R-:W-:Y:S04]  /*4e80*/  STL [R1+0x5c4], R24 ;  /* 0x0005c41801007387 */ /* 0x000fe80000100800 */
[----:B------:R-:W-:Y:S01]  /*4e90*/  STL [R1+0x5c0], R26 ;  /* 0x0005c01a01007387 */ /* 0x000fe20000100800 */
[----:B------:R-:W-:-:S03]  /*4ea0*/  USHF.R.S32.HI UR6, URZ, 0x1f, UR5 ;  /* 0x0000001fff067899 */ /* 0x000fc60008011405 */
[----:B------:R-:W-:Y:S04]  /*4eb0*/  STL [R1+0x5cc], R25 ;  /* 0x0005cc1901007387 */ /* 0x000fe80000100800 */
[----:B------:R-:W-:Y:S01]  /*4ec0*/  STL [R1+0x5c8], R27 ;  /* 0x0005c81b01007387 */ /* 0x000fe20000100800 */
[----:B------:R-:W-:Y:S02]  /*4ed0*/  @!P2 IMAD.IADD R68, R68, 0x1, -R37 ;  /* 0x000000014444a824 */ /* 0x000fe400078e0a25 */
[----:B------:R-:W-:Y:S01]  /*4ee0*/  IMAD.MOV.U32 R35, RZ, RZ, R30 ;  /* 0x000000ffff237224 */ /* 0x000fe200078e001e */
[----:B0-----:R-:W-:Y:S01]  /*4ef0*/  SHF.R.U32.HI R28, RZ, 0xc, R41 ;  /* 0x0000000cff1c7819 */ /* 0x001fe20000011629 */
[----:B------:R-:W-:Y:S01]  /*4f00*/  IMAD.MOV.U32 R30, RZ, RZ, R112 ;  /* 0x000000ffff1e7224 */ /* 0x000fe200078e0070 */
[----:B------:R-:W-:-:S02]  /*4f10*/  PRMT R16, RZ, 0x7610, R16 ;  /* 0x00007610ff107816 */ /* 0x000fc40000000010 */
[----:B------:R-:W-:Y:S01]  /*4f20*/  PRMT R10, RZ, 0x7610, R10 ;  /* 0x00007610ff0a7816 */ /* 0x000fe2000000000a */
[----:B--2---:R-:W-:Y:S04]  /*4f30*/  STL [R1+0x6c], R22 ;  /* 0x00006c1601007387 */ /* 0x004fe80000100800 */
[----:B---3--:R0:W-:Y:S02]  /*4f40*/  STL [R1+0x64], R17 ;  /* 0x0000641101007387 */ /* 0x0081e40000100800 */
[----:B0-----:R-:W-:-:S04]  /*4f50*/  IADD3 R17, P2, PT, R4, UR5, RZ ;  /* 0x0000000504117c10 */ /* 0x001fc8000ff5e0ff */
[----:B------:R-:W-:-:S05]  /*4f60*/  IADD3.X R112, PT, PT, R5, UR6, RZ, P2, !PT ;  /* 0x0000000605707c10 */ /* 0x000fca00097fe4ff */
[----:B------:R-:W-:Y:S01]  /*4f70*/  @!P6 IMAD.MOV.U32 R29, RZ, RZ, R112 ;  /* 0x000000ffff1de224 */ /* 0x000fe200078e0070 */
[----:B----4-:R0:W-:Y:S04]  /*4f80*/  STL [R1+0x4c], R13 ;  /* 0x00004c0d01007387 */ /* 0x0101e80000100800 */
[----:B------:R-:W-:Y:S01]  /*4f90*/  STL [R1+0xc], R17 ;  /* 0x00000c1101007387 */ /* 0x000fe20000100800 */
[----:B0-----:R-:W-:-:S05]  /*4fa0*/  IADD3 R13, P4, PT, R6, UR5, RZ ;  /* 0x00000005060d7c10 */ /* 0x001fca000ff9e0ff */
[----:B------:R-:W-:Y:S04]  /*4fb0*/  STL [R1+0x38], R13 ;  /* 0x0000380d01007387 */ /* 0x000fe80000100800 */
[----:B------:R0:W-:Y:S02]  /*4fc0*/  STL [R1+0x50], R15 ;  /* 0x0000500f01007387 */ /* 0x0001e40000100800 */
[----:B0-----:R-:W-:Y:S02]  /*4fd0*/  IADD3.X R15, PT, PT, R7, UR6, RZ, P4, !PT ;  /* 0x00000006070f7c10 */ /* 0x001fe4000a7fe4ff */
[----:B------:R-:W-:Y:S01]  /*4fe0*/  LOP3.LUT P4, RZ, R28, 0x1, RZ, 0xc0, !PT ;  /* 0x000000011cff7812 */ /* 0x000fe2000788c0ff */
[----:B------:R-:W-:-:S05]  /*4ff0*/  @!P6 IMAD.MOV.U32 R28, RZ, RZ, R17 ;  /* 0x000000ffff1ce224 */ /* 0x000fca00078e0011 */
[----:B------:R0:W2:Y:S02]  /*5000*/  @!P6 LDG.E.U8 R16, desc[UR24][R28.64] ;  /* 0x000000181c10e981 */ /* 0x0000a4000c1e1100 */
[----:B0-----:R-:W-:Y:S02]  /*5010*/  @!P6 IMAD.MOV.U32 R28, RZ, RZ, R13 ;  /* 0x000000ffff1ce224 */ /* 0x001fe400078e000d */
[----:B------:R-:W-:-:S05]  /*5020*/  @!P6 IMAD.MOV.U32 R29, RZ, RZ, R15 ;  /* 0x000000ffff1de224 */ /* 0x000fca00078e000f */
[----:B------:R0:W3:Y:S01]  /*5030*/  @!P6 LDG.E.U8 R10, desc[UR24][R28.64] ;  /* 0x000000181c0ae981 */ /* 0x0000e2000c1e1100 */
[----:B------:R-:W-:Y:S01]  /*5040*/  ISETP.GT.U32.AND P3, PT, R37, R72, PT ;  /* 0x000000482500720c */ /* 0x000fe20003f64070 */
[----:B------:R-:W-:-:S12]  /*5050*/  UIMAD UR5, UR12, 0x13, URZ ;  /* 0x000000130c0578a4 */ /* 0x000fd8000f8e02ff */
[----:B------:R-:W-:Y:S01]  /*5060*/  @!P3 IMAD.IADD R72, R72, 0x1, -R37 ;  /* 0x000000014848b824 */ /* 0x000fe200078e0a25 */
[----:B------:R-:W-:Y:S01]  /*5070*/  ISETP.GT.U32.AND P3, PT, R37, R39, PT ;  /* 0x000000272500720c */ /* 0x000fe20003f64070 */
[----:B------:R1:W-:Y:S01]  /*5080*/  STL [R1+0x10], R15 ;  /* 0x0000100f01007387 */ /* 0x0003e20000100800 */
[----:B------:R-:W-:-:S03]  /*5090*/  USHF.R.S32.HI UR6, URZ, 0x1f, UR5 ;  /* 0x0000001fff067899 */ /* 0x000fc60008011405 */
[----:B------:R-:W-:Y:S08]  /*50a0*/  STL [R1+0x5d0], R112 ;  /* 0x0005d07001007387 */ /* 0x000ff00000100800 */
[----:B------:R-:W-:Y:S01]  /*50b0*/  @!P3 IMAD.IADD R39, R39, 0x1, -R37 ;  /* 0x000000012727b824 */ /* 0x000fe200078e0a25 */
[----:B-1----:R-:W-:Y:S02]  /*50c0*/  IADD3 R15, P3, PT, R4, UR5, RZ ;  /* 0x00000005040f7c10 */ /* 0x002fe4000ff7e0ff */
[----:B0-----:R-:W-:-:S02]  /*50d0*/  SHF.R.U32.HI R28, RZ, 0x4, R41 ;  /* 0x00000004ff1c7819 */ /* 0x001fc40000011629 */
[----:B------:R-:W-:Y:S02]  /*50e0*/  PRMT R14, RZ, 0x7610, R14 ;  /* 0x00007610ff0e7816 */ /* 0x000fe4000000000e */
[----:B------:R-:W-:Y:S01]  /*50f0*/  PRMT R8, RZ, 0x7610, R8 ;  /* 0x00007610ff087816 */ /* 0x000fe20000000008 */
[----:B---3--:R0:W-:Y:S04]  /*5100*/  STL [R1+0x48], R10 ;  /* 0x0000480a01007387 */ /* 0x0081e80000100800 */
[----:B------:R-:W-:Y:S04]  /*5110*/  STL [R1+0x12c], R15 ;  /* 0x00012c0f01007387 */ /* 0x000fe80000100800 */
[----:B--2---:R1:W-:Y:S01]  /*5120*/  STL [R1+0x5c], R16 ;  /* 0x00005c1001007387 */ /* 0x0043e20000100800 */
        /* <DEDUP_REMOVED lines=11> */
[----:B------:R-:W-:-:S12]  /*51e0*/  UIMAD UR5, UR12, 0x1b, URZ ;  /* 0x0000001b0c0578a4 */ /* 0x000fd8000f8e02ff */
[----:B------:R-:W-:Y:S01]  /*51f0*/  @!P2 IMAD.IADD R38, R38, 0x1, -R37 ;  /* 0x000000012626a824 */ /* 0x000fe200078e0a25 */
[----:B------:R-:W-:Y:S01]  /*5200*/  ISETP.GT.U32.AND P2, PT, R37, R47, PT ;  /* 0x0000002f2500720c */ /* 0x000fe20003f44070 */
[----:B------:R-:W-:Y:S01]  /*5210*/  STL [R1+0x134], R10 ;  /* 0x0001340a01007387 */ /* 0x000fe20000100800 */
[----:B------:R-:W-:-:S03]  /*5220*/  USHF.R.S32.HI UR6, URZ, 0x1f, UR5 ;  /* 0x0000001fff067899 */ /* 0x000fc60008011405 */
[----:B------:R-:W-:Y:S04]  /*5230*/  STL [R1+0x128], R16 ;  /* 0x0001281001007387 */ /* 0x000fe80000100800 */
[----:B------:R1:W-:Y:S04]  /*5240*/  STL [R1+0x130], R13 ;  /* 0x0001300d01007387 */ /* 0x0003e80000100800 */
[----:B------:R-:W-:Y:S01]  /*5250*/  @!P2 IMAD.IADD R47, R47, 0x1, -R37 ;  /* 0x000000012f2fa824 */ /* 0x000fe200078e0a25 */
[----:B-1----:R-:W-:Y:S02]  /*5260*/  IADD3 R13, P2, PT, R4, UR5, RZ ;  /* 0x00000005040d7c10 */ /* 0x002fe4000ff5e0ff */
[----:B0-----:R-:W-:-:S02]  /*5270*/  SHF.R.U64 R28, R45, 0x1c, RZ ;  /* 0x0000001c2d1c7819 */ /* 0x001fc400000012ff */
        /* <DEDUP_REMOVED lines=72> */
[----:B------:R1:W-:Y:S01]  /*5700*/  STL [R1+0x44c], R0 ;  /* 0x00044c0001007387 */ /* 0x0003e20000100800 */
[----:B------:R-:W-:-:S03]  /*5710*/  USHF.R.S32.HI UR6, URZ, 0x1f, UR5 ;  /* 0x0000001fff067899 */ /* 0x000fc60008011405 */
[----:B------:R-:W-:Y:S04]  /*5720*/  STL [R1+0x440], R9 ;  /* 0x0004400901007387 */ /* 0x000fe80000100800 */
[----:B------:R4:W-:Y:S04]  /*5730*/  STL [R1+0x448], R2 ;  /* 0x0004480201007387 */ /* 0x0009e80000100800 */
[--C-:B------:R-:W-:Y:S01]  /*5740*/  @!P3 IMAD.IADD R53, R53, 0x1, -R37.reuse ;  /* 0x000000013535b824 */ /* 0x100fe200078e0a25 */
[----:B-1----:R-:W-:Y:S01]  /*5750*/  IADD3 R0, P6, PT, R6, UR5, RZ ;  /* 0x0000000506007c10 */ /* 0x002fe2000ffde0ff */
[----:B------:R-:W-:Y:S01]  /*5760*/  @!P2 IMAD.IADD R52, R52, 0x1, -R37 ;  /* 0x000000013434a824 */ /* 0x000fe200078e0a25 */
[----:B0-----:R-:W-:-:S02]  /*5770*/  SHF.R.U64 R28, R45, 0x4, RZ ;  /* 0x000000042d1c7819 */ /* 0x001fc400000012ff */
[----:B------:R-:W-:Y:S02]  /*5780*/  ISETP.GT.U32.AND P2, PT, R37, R51, PT ;  /* 0x000000332500720c */ /* 0x000fe40003f44070 */
[----:B----4-:R-:W-:Y:S02]  /*5790*/  IADD3.X R2, PT, PT, R7, UR6, RZ, P6, !PT ;  /* 0x0000000607027c10 */ /* 0x010fe4000b7fe4ff */
[----:B------:R-:W-:Y:S02]  /*57a0*/  PRMT R25, RZ, 0x7610, R25 ;  /* 0x00007610ff197816 */ /* 0x000fe40000000019 */
[----:B------:R-:W-:Y:S02]  /*57b0*/  LOP3.LUT P6, RZ, R28, 0x1, RZ, 0xc0, !PT ;  /* 0x000000011cff7812 */ /* 0x000fe400078cc0ff */
[----:B------:R-:W-:-:S05]  /*57c0*/  PRMT R27, RZ, 0x7610, R27 ;  /* 0x00007610ff1b7816 */ /* 0x000fca000000001b */
[----:B------:R-:W-:Y:S01]  /*57d0*/  @!P2 IMAD.IADD R51, R51, 0x1, -R37 ;  /* 0x000000013333a824 */ /* 0x000fe200078e0a25 */
[----:B------:R-:W-:Y:S02]  /*57e0*/  PRMT R24, RZ, 0x7610, R24 ;  /* 0x00007610ff187816 */ /* 0x000fe40000000018 */
[----:B------:R-:W-:Y:S01]  /*57f0*/  PRMT R26, RZ, 0x7610, R26 ;  /* 0x00007610ff1a7816 */ /* 0x000fe2000000001a */
[----:B------:R-:W-:Y:S02]  /*5800*/  IMAD.MOV.U32 R75, RZ, RZ, R32 ;  /* 0x000000ffff4b7224 */ /* 0x000fe400078e0020 */
[----:B------:R-:W-:Y:S02]  /*5810*/  VIADD R32, R11, 0xfffffff3 ;  /* 0xfffffff30b207836 */ /* 0x000fe40000000000 */
[----:B------:R-:W-:Y:S01]  /*5820*/  IMAD.MOV.U32 R74, RZ, RZ, R31 ;  /* 0x000000ffff4a7224 */ /* 0x000fe200078e001f */
[----:B------:R-:W-:Y:S02]  /*5830*/  PRMT R109, RZ, 0x7610, R109 ;  /* 0x00007610ff6d7816 */ /* 0x000fe4000000006d */
[----:B------:R-:W-:-:S02]  /*5840*/  PRMT R96, RZ, 0x7610, R96 ;  /* 0x00007610ff607816 */ /* 0x000fc40000000060 */
[----:B------:R-:W-:Y:S02]  /*5850*/  PRMT R94, RZ, 0x7610, R94 ;  /* 0x00007610ff5e7816 */ /* 0x000fe4000000005e */
[----:B------:R-:W-:Y:S02]  /*5860*/  PRMT R87, RZ, 0x7610, R87 ;  /* 0x00007610ff577816 */ /* 0x000fe40000000057 */
[----:B------:R-:W-:Y:S02]  /*5870*/  PRMT R21, RZ, 0x7610, R21 ;  /* 0x00007610ff157816 */ /* 0x000fe40000000015 */
[----:B------:R-:W-:Y:S02]  /*5880*/  PRMT R23, RZ, 0x7610, R23 ;  /* 0x00007610ff177816 */ /* 0x000fe40000000017 */
[----:B------:R-:W-:Y:S02]  /*5890*/  PRMT R123, RZ, 0x7610, R123 ;  /* 0x00007610ff7b7816 */ /* 0x000fe4000000007b */
[----:B------:R-:W-:-:S02]  /*58a0*/  PRMT R20, RZ, 0x7610, R20 ;  /* 0x00007610ff147816 */ /* 0x000fc40000000014 */
[----:B------:R-:W-:Y:S02]  /*58b0*/  PRMT R125, RZ, 0x7610, R125 ;  /* 0x00007610ff7d7816 */ /* 0x000fe4000000007d */
[----:B------:R-:W-:Y:S02]  /*58c0*/  PRMT R118, RZ, 0x7610, R118 ;  /* 0x00007610ff767816 */ /* 0x000fe40000000076 */
[----:B------:R-:W-:Y:S02]  /*58d0*/  PRMT R122, RZ, 0x7610, R122 ;  /* 0x00007610ff7a7816 */ /* 0x000fe4000000007a */
[----:B------:R-:W-:Y:S02]  /*58e0*/  PRMT R121, RZ, 0x7610, R121 ;  /* 0x00007610ff797816 */ /* 0x000fe40000000079 */
[----:B------:R-:W-:Y:S02]  /*58f0*/  PRMT R115, RZ, 0x7610, R115 ;  /* 0x00007610ff737816 */ /* 0x000fe40000000073 */
[----:B------:R-:W-:Y:S01]  /*5900*/  PRMT R120, RZ, 0x7610, R120 ;  /* 0x00007610ff787816 */ /* 0x000fe20000000078 */
[----:B------:R-:W-:-:S04]  /*5910*/  UIMAD UR14, UR12, 0x3c, URZ ;  /* 0x0000003c0c0e78a4 */ /* 0x000fc8000f8e02ff */
[----:B------:R-:W-:Y:S01]  /*5920*/  USHF.R.S32.HI UR17, URZ, 0x1f, UR14 ;  /* 0x0000001fff117899 */ /* 0x000fe2000801140e */
[----:B------:R-:W-:Y:S02]  /*5930*/  PRMT R114, RZ, 0x7610, R114 ;  /* 0x00007610ff727816 */ /* 0x000fe40000000072 */
[----:B------:R-:W-:Y:S02]  /*5940*/  PRMT R124, RZ, 0x7610, R124 ;  /* 0x00007610ff7c7816 */ /* 0x000fe4000000007c */
[----:B------:R-:W-:Y:S01]  /*5950*/  PRMT R106, RZ, 0x7610, R106 ;  /* 0x00007610ff6a7816 */ /* 0x000fe2000000006a */
[----:B---3--:R-:W-:Y:S04]  /*5960*/  STL [R1+0x5d4], R112 ;  /* 0x0005d47001007387 */ /* 0x008fe80000100800 */
[----:B--2---:R0:W-:Y:S02]  /*5970*/  STL [R1+0x3c], R3 ;  /* 0x00003c0301007387 */ /* 0x0041e40000100800 */
[----:B0-----:R-:W-:-:S04]  /*5980*/  IADD3 R3, P3, PT, R4, UR5, RZ ;  /* 0x0000000504037c10 */ /* 0x001fc8000ff7e0ff */
[----:B------:R-:W-:Y:S01]  /*5990*/  IADD3.X R8, PT, PT, R5, UR6, RZ, P3, !PT ;  /* 0x0000000605087c10 */ /* 0x000fe20009ffe4ff */
[----:B------:R-:W-:Y:S01]  /*59a0*/  @P4 IMAD.MOV.U32 R28, RZ, RZ, R3 ;  /* 0x000000ffff1c4224 */ /* 0x000fe200078e0003 */
[----:B------:R-:W-:-:S03]  /*59b0*/  ISETP.GT.U32.AND P3, PT, R37, R50, PT ;  /* 0x000000322500720c */ /* 0x000fc60003f64070 */
[----:B------:R-:W-:Y:S01]  /*59c0*/  @P4 IMAD.MOV.U32 R29, RZ, RZ, R8 ;  /* 0x000000ffff1d4224 */ /* 0x000fe200078e0008 */
[----:B------:R-:W-:Y:S01]  /*59d0*/  UIMAD UR5, UR12, 0x3b, URZ ;  /* 0x0000003b0c0578a4 */ /* 0x000fe2000f8e02ff */
[----:B------:R0:W-:Y:S04]  /*59e0*/  STL [R1+0x494], R3 ;  /* 0x0004940301007387 */ /* 0x0001e80000100800 */
[----:B------:R1:W2:Y:S01]  /*59f0*/  @P4 LDG.E.U8 R25, desc[UR24][R28.64] ;  /* 0x000000181c194981 */ /* 0x0002a2000c1e1100 */
[----:B------:R-:W-:-:S03]  /*5a00*/  USHF.R.S32.HI UR6, URZ, 0x1f, UR5 ;  /* 0x0000001fff067899 */ /* 0x000fc60008011405 */
[----:B------:R3:W-:Y:S01]  /*5a10*/  STL [R1+0x49c], R0 ;  /* 0x00049c0001007387 */ /* 0x0007e20000100800 */
[----:B0-----:R-:W-:Y:S01]  /*5a20*/  IADD3 R3, P2, PT, R4, UR5, RZ ;  /* 0x0000000504037c10 */ /* 0x001fe2000ff5e0ff */
[----:B-1----:R-:W-:Y:S02]  /*5a30*/  @P4 IMAD.MOV.U32 R28, RZ, RZ, R0 ;  /* 0x000000ffff1c4224 */ /* 0x002fe400078e0000 */
[----:B------:R-:W-:Y:S01]  /*5a40*/  @P4 IMAD.MOV.U32 R29, RZ, RZ, R2 ;  /* 0x000000ffff1d4224 */ /* 0x000fe200078e0002 */
[----:B------:R0:W-:Y:S04]  /*5a50*/  STL [R1+0x490], R8 ;  /* 0x0004900801007387 */ /* 0x0001e80000100800 */
[----:B------:R1:W4:Y:S01]  /*5a60*/  @P4 LDG.E.U8 R27, desc[UR24][R28.64] ;  /* 0x000000181c1b4981 */ /* 0x000322000c1e1100 */
[----:B---3--:R-:W-:Y:S01]  /*5a70*/  IADD3 R0, P4, PT, R6, UR5, RZ ;  /* 0x0000000506007c10 */ /* 0x008fe2000ff9e0ff */
[----:B------:R-:W-:Y:S01]  /*5a80*/  @!P3 IMAD.IADD R50, R50, 0x1, -R37 ;  /* 0x000000013232b824 */ /* 0x000fe200078e0a25 */
[----:B------:R-:W-:Y:S01]  /*5a90*/  ISETP.GT.U32.AND P3, PT, R37, R55, PT ;  /* 0x000000372500720c */ /* 0x000fe20003f64070 */
[----:B------:R3:W-:Y:S01]  /*5aa0*/  STL [R1+0x498], R2 ;  /* 0x0004980201007387 */ /* 0x0007e20000100800 */
[----:B0-----:R-:W-:Y:S01]  /*5ab0*/  IADD3.X R8, PT, PT, R5, UR6, RZ, P2, !PT ;  /* 0x0000000605087c10 */ /* 0x001fe200097fe4ff */
[----:B-1----:R-:W-:-:S04]  /*5ac0*/  VIADD R28, R11, 0xfffffffb ;  /* 0xfffffffb0b1c7836 */ /* 0x002fc80000000000 */
[----:B------:R-:W-:Y:S01]  /*5ad0*/  @P6 IMAD.MOV.U32 R29, RZ, RZ, R8 ;  /* 0x000000ffff1d6224 */ /* 0x000fe200078e0008 */
[----:B---3--:R-:W-:Y:S02]  /*5ae0*/  IADD3.X R2, PT, PT, R7, UR6, RZ, P4, !PT ;  /* 0x0000000607027c10 */ /* 0x008fe4000a7fe4ff */
[----:B------:R-:W-:Y:S01]  /*5af0*/  ISETP.GE.U32.AND P4, PT, R28, 0x7fffffbc, PT ;  /* 0x7fffffbc1c00780c */ /* 0x000fe20003f86070 */
[----:B------:R-:W-:Y:S01]  /*5b00*/  @P6 IMAD.MOV.U32 R28, RZ, RZ, R3 ;  /* 0x000000ffff1c6224 */ /* 0x000fe200078e0003 */
[----:B------:R-:W-:Y:S01]  /*5b10*/  ISETP.GT.U32.AND P2, PT, R37, R54, PT ;  /* 0x000000362500720c */ /* 0x000fe20003f44070 */
[----:B------:R-:W-:-:S03]  /*5b20*/  USHF.L.U32 UR5, UR12, 0x2, URZ ;  /* 0x000000020c057899 */ /* 0x000fc600080006ff */
[----:B------:R0:W3:Y:S01]  /*5b30*/  @P6 LDG.E.U8 R24, desc[UR24][R28.64] ;  /* 0x000000181c186981 */ /* 0x0000e2000c1e1100 */
[----:B------:R-:W-:Y:S01]  /*5b40*/  USHF.R.S32.HI UR6, URZ, 0x1f, UR5 ;  /* 0x0000001fff067899 */ /* 0x000fe20008011405 */
[--C-:B------:R-:W-:Y:S02]  /*5b50*/  @!P3 IMAD.IADD R55, R55, 0x1, -R37.reuse ;  /* 0x000000013737b824 */ /* 0x100fe400078e0a25 */
[----:B------:R1:W-:Y:S01]  /*5b60*/  STL [R1+0x4e4], R3 ;  /* 0x0004e40301007387 */ /* 0x0003e20000100800 */
[----:B0-----:R-:W-:Y:S02]  /*5b70*/  @P6 IMAD.MOV.U32 R28, RZ, RZ, R0 ;  /* 0x000000ffff1c6224 */ /* 0x001fe400078e0000 */
[----:B------:R-:W-:Y:S01]  /*5b80*/  @P6 IMAD.MOV.U32 R29, RZ, RZ, R2 ;  /* 0x000000ffff1d6224 */ /* 0x000fe200078e0002 */
[----:B------:R-:W-:Y:S04]  /*5b90*/  STL [R1+0x4ec], R0 ;  /* 0x0004ec0001007387 */ /* 0x000fe80000100800 */
[----:B------:R0:W2:Y:S01]  /*5ba0*/  @P6 LDG.E.U8 R26, desc[UR24][R28.64] ;  /* 0x000000181c1a6981 */ /* 0x0000a2000c1e1100 */
[----:B------:R-:W-:-:S03]  /*5bb0*/  @!P2 IMAD.IADD R54, R54, 0x1, -R37 ;  /* 0x000000013636a824 */ /* 0x000fc600078e0a25 */
[----:B------:R-:W-:Y:S01]  /*5bc0*/  STL [R1+0x4e0], R8 ;  /* 0x0004e00801007387 */ /* 0x000fe20000100800 */
[----:B------:R-:W-:-:S03]  /*5bd0*/  ISETP.GT.U32.AND P2, PT, R37, R59, PT ;  /* 0x0000003b2500720c */ /* 0x000fc60003f44070 */
[----:B------:R1:W-:Y:S01]  /*5be0*/  STL [R1+0x4e8], R2 ;  /* 0x0004e80201007387 */ /* 0x0003e20000100800 */
[----:B0-----:R-:W-:Y:S02]  /*5bf0*/  IADD3 R28, P3, PT, R4, UR5, RZ ;  /* 0x00000005041c7c10 */ /* 0x001fe4000ff7e0ff */
[----:B------:R-:W-:Y:S01]  /*5c00*/  IADD3 R29, P6, PT, R6, UR5, RZ ;  /* 0x00000005061d7c10 */ /* 0x000fe2000ffde0ff */
[----:B-1----:R-:W-:Y:S02]  /*5c10*/  IMAD.MOV.U32 R3, RZ, RZ, R35 ;  /* 0x000000ffff037224 */ /* 0x002fe400078e0023 */
[----:B------:R-:W-:Y:S02]  /*5c20*/  IMAD.MOV.U32 R2, RZ, RZ, R34 ;  /* 0x000000ffff027224 */ /* 0x000fe400078e0022 */
[----:B------:R-:W-:Y:S01]  /*5c30*/  IMAD.MOV.U32 R34, RZ, RZ, R30 ;  /* 0x000000ffff227224 */ /* 0x000fe200078e001e */
[----:B------:R-:W-:Y:S01]  /*5c40*/  IADD3.X R30, PT, PT, R5, UR6, RZ, P3, !PT ;  /* 0x00000006051e7c10 */ /* 0x000fe20009ffe4ff */
[----:B------:R-:W-:Y:S01]  /*5c50*/  IMAD.MOV.U32 R35, RZ, RZ, R33 ;  /* 0x000000ffff237224 */ /* 0x000fe200078e0021 */
[----:B------:R-:W-:-:S02]  /*5c60*/  IADD3.X R31, PT, PT, R7, UR6, RZ, P6, !PT ;  /* 0x00000006071f7c10 */ /* 0x000fc4000b7fe4ff */
[----:B------:R-:W-:Y:S01]  /*5c70*/  ISETP.GE.U32.AND P6, PT, R32, 0x7fffffb4, PT ;  /* 0x7fffffb42000780c */ /* 0x000fe20003fc6070 */
[----:B------:R-:W-:Y:S02]  /*5c80*/  @!P4 IMAD.MOV.U32 R32, RZ, RZ, R28 ;  /* 0x000000ffff20c224 */ /* 0x000fe400078e001c */
[----:B------:R-:W-:Y:S01]  /*5c90*/  @!P4 IMAD.MOV.U32 R33, RZ, RZ, R30 ;  /* 0x000000ffff21c224 */ /* 0x000fe200078e001e */
[----:B------:R-:W-:Y:S01]  /*5ca0*/  UIMAD UR5, UR12, 0xc, URZ ;  /* 0x0000000c0c0578a4 */ /* 0x000fe2000f8e02ff */
[----:B------:R-:W-:-:S03]  /*5cb0*/  ISETP.GT.U32.AND P3, PT, R37, R58, PT ;  /* 0x0000003a2500720c */ /* 0x000fc60003f64070 */
[----:B------:R0:W2:Y:S01]  /*5cc0*/  @!P4 LDG.E.U8 R109, desc[UR24][R32.64] ;  /* 0x00000018206dc981 */ /* 0x0000a2000c1e1100 */
[----:B------:R-:W-:Y:S01]  /*5cd0*/  USHF.R.S32.HI UR6, URZ, 0x1f, UR5 ;  /* 0x0000001fff067899 */ /* 0x000fe20008011405 */
[----:B------:R-:W-:Y:S01]  /*5ce0*/  @!P2 IMAD.IADD R59, R59, 0x1, -R37 ;  /* 0x000000013b3ba824 */ /* 0x000fe200078e0a25 */
[----:B------:R-:W-:Y:S01]  /*5cf0*/  IADD3 R9, P2, PT, R4, UR5, RZ ;  /* 0x0000000504097c10 */ /* 0x000fe2000ff5e0ff */
[----:B0-----:R-:W-:Y:S02]  /*5d00*/  @!P4 IMAD.MOV.U32 R32, RZ, RZ, R29 ;  /* 0x000000ffff20c224 */ /* 0x001fe400078e001d */
[----:B------:R-:W-:Y:S01]  /*5d10*/  @!P4 IMAD.MOV.U32 R33, RZ, RZ, R31 ;  /* 0x000000ffff21c224 */ /* 0x000fe200078e001f */
[----:B------:R-:W-:-:S04]  /*5d20*/  IADD3.X R10, PT, PT, R5, UR6, RZ, P2, !PT ;  /* 0x00000006050a7c10 */ /* 0x000fc800097fe4ff */
[----:B------:R0:W2:Y:S01]  /*5d30*/  @!P4 LDG.E.U8 R96, desc[UR24][R32.64] ;  /* 0x000000182060c981 */ /* 0x0000a2000c1e1100 */
[----:B------:R-:W-:Y:S01]  /*5d40*/  IADD3 R0, P4, PT, R6, UR5, RZ ;  /* 0x0000000506007c10 */ /* 0x000fe2000ff9e0ff */
[----:B------:R-:W-:-:S03]  /*5d50*/  @!P3 IMAD.IADD R58, R58, 0x1, -R37 ;  /* 0x000000013a3ab824 */ /* 0x000fc600078e0a25 */
[----:B------:R-:W-:Y:S02]  /*5d60*/  IADD3.X R8, PT, PT, R7, UR6, RZ, P4, !PT ;  /* 0x0000000607087c10 */ /* 0x000fe4000a7fe4ff */
[----:B0-----:R-:W-:Y:S01]  /*5d70*/  SHF.R.U32.HI R32, RZ, 0xb, R41 ;  /* 0x0000000bff207819 */ /* 0x001fe20000011629 */
[----:B------:R-:W-:Y:S01]  /*5d80*/  @!P6 IMAD.MOV.U32 R33, RZ, RZ, R10 ;  /* 0x000000ffff21e224 */ /* 0x000fe200078e000a */
[C---:B------:R-:W-:Y:S02]  /*5d90*/  ISETP.GT.U32.AND P3, PT, R37.reuse, R57, PT ;  /* 0x000000392500720c */ /* 0x040fe40003f64070 */
[----:B------:R-:W-:Y:S01]  /*5da0*/  LOP3.LUT P4, RZ, R32, 0x1, RZ, 0xc0, !PT ;  /* 0x0000000120ff7812 */ /* 0x000fe2000788c0ff */
[----:B------:R-:W-:Y:S01]  /*5db0*/  @!P6 IMAD.MOV.U32 R32, RZ, RZ, R9 ;  /* 0x000000ffff20e224 */ /* 0x000fe200078e0009 */
[----:B------:R-:W-:Y:S01]  /*5dc0*/  ISETP.GT.U32.AND P2, PT, R37, R56, PT ;  /* 0x000000382500720c */ /* 0x000fe20003f44070 */
[----:B------:R-:W-:-:S03]  /*5dd0*/  UIMAD UR5, UR12, 0x14, URZ ;  /* 0x000000140c0578a4 */ /* 0x000fc6000f8e02ff */
[----:B------:R0:W2:Y:S01]  /*5de0*/  @!P6 LDG.E.U8 R94, desc[UR24][R32.64] ;  /* 0x00000018205ee981 */ /* 0x0000a2000c1e1100 */
[----:B------:R-:W-:-:S03]  /*5df0*/  USHF.R.S32.HI UR6, URZ, 0x1f, UR5 ;  /* 0x0000001fff067899 */ /* 0x000fc60008011405 */
[----:B------:R1:W-:Y:S01]  /*5e00*/  STL [R1+0x68], R9 ;  /* 0x0000680901007387 */ /* 0x0003e20000100800 */
[----:B0-----:R-:W-:Y:S02]  /*5e10*/  @!P6 IMAD.MOV.U32 R32, RZ, RZ, R0 ;  /* 0x000000ffff20e224 */ /* 0x001fe400078e0000 */
[----:B------:R-:W-:Y:S01]  /*5e20*/  @!P6 IMAD.MOV.U32 R33, RZ, RZ, R8 ;  /* 0x000000ffff21e224 */ /* 0x000fe200078e0008 */
[----:B------:R0:W-:Y:S01]  /*5e30*/  STL [R1+0x9c], R0 ;  /* 0x00009c0001007387 */ /* 0x0001e20000100800 */
[----:B------:R-:W-:-:S03]  /*5e40*/  @!P3 IMAD.IADD R57, R57, 0x1, -R37 ;  /* 0x000000013939b824 */ /* 0x000fc600078e0a25 */
[----:B------:R0:W2:Y:S01]  /*5e50*/  @!P6 LDG.E.U8 R87, desc[UR24][R32.64] ;  /* 0x000000182057e981 */ /* 0x0000a2000c1e1100 */
[----:B-1----:R-:W-:Y:S01]  /*5e60*/  IADD3 R9, P6, PT, R4, UR5, RZ ;  /* 0x0000000504097c10 */ /* 0x002fe2000ffde0ff */
[----:B------:R-:W-:Y:S01]  /*5e70*/  @!P2 IMAD.IADD R56, R56, 0x1, -R37 ;  /* 0x000000013838a824 */ /* 0x000fe200078e0a25 */
[----:B------:R-:W-:Y:S01]  /*5e80*/  ISETP.GT.U32.AND P3, PT, R37, R61, PT ;  /* 0x0000003d2500720c */ /* 0x000fe20003f64070 */
[----:B------:R1:W-:Y:S01]  /*5e90*/  STL [R1+0x40], R10 ;  /* 0x0000400a01007387 */ /* 0x0003e20000100800 */
[----:B0-----:R-:W-:-:S03]  /*5ea0*/  IADD3 R0, P2, PT, R6, UR5, RZ ;  /* 0x0000000506007c10 */ /* 0x001fc6000ff5e0ff */
[----:B------:R0:W-:Y:S01]  /*5eb0*/  STL [R1+0x70], R8 ;  /* 0x0000700801007387 */ /* 0x0001e20000100800 */
[----:B------:R-:W-:Y:S02]  /*5ec0*/  SHF.R.U32.HI R32, RZ, 0x3, R41 ;  /* 0x00000003ff207819 */ /* 0x000fe40000011629 */
[----:B-1----:R-:W-:Y:S02]  /*5ed0*/  IADD3.X R10, PT, PT, R5, UR6, RZ, P6, !PT ;  /* 0x00000006050a7c10 */ /* 0x002fe4000b7fe4ff */
[----:B0-----:R-:W-:-:S03]  /*5ee0*/  IADD3.X R8, PT, PT, R7, UR6, RZ, P2, !PT ;  /* 0x0000000607087c10 */ /* 0x001fc600097fe4ff */
[----:B------:R-:W-:Y:S01]  /*5ef0*/  @P4 IMAD.MOV.U32 R33, RZ, RZ, R10 ;  /* 0x000000ffff214224 */ /* 0x000fe200078e000a */
[----:B------:R-:W-:Y:S01]  /*5f00*/  LOP3.LUT P2, RZ, R32, 0x1, RZ, 0xc0, !PT ;  /* 0x0000000120ff7812 */ /* 0x000fe2000784c0ff */
[----:B------:R-:W-:Y:S01]  /*5f10*/  @P4 IMAD.MOV.U32 R32, RZ, RZ, R9 ;  /* 0x000000ffff204224 */ /* 0x000fe200078e0009 */
[----:B------:R-:W-:Y:S01]  /*5f20*/  ISETP.GT.U32.AND P6, PT, R37, R60, PT ;  /* 0x0000003c2500720c */ /* 0x000fe20003fc4070 */
[----:B------:R-:W-:Y:S01]  /*5f30*/  UIMAD UR5, UR12, 0x1c, URZ ;  /* 0x0000001c0c0578a4 */ /* 0x000fe2000f8e02ff */
[----:B------:R0:W-:Y:S01]  /*5f40*/  STL [R1+0x13c], R9 ;  /* 0x00013c0901007387 */ /* 0x0001e20000100800 */
[----:B------:R-:W-:Y:S02]  /*5f50*/  @!P3 IMAD.IADD R61, R61, 0x1, -R37 ;  /* 0x000000013d3db824 */ /* 0x000fe400078e0a25 */
[----:B------:R-:W-:Y:S01]  /*5f60*/  USHF.R.S32.HI UR6, URZ, 0x1f, UR5 ;  /* 0x0000001fff067899 */ /* 0x000fe20008011405 */
[----:B------:R1:W2:Y:S04]  /*5f70*/  @P4 LDG.E.U8 R21, desc[UR24][R32.64] ;  /* 0x0000001820154981 */ /* 0x0002a8000c1e1100 */
[----:B------:R1:W-:Y:S01]  /*5f80*/  STL [R1+0x144], R0 ;  /* 0x0001440001007387 */ /* 0x0003e20000100800 */
[----:B0-----:R-:W-:Y:S01]  /*5f90*/  IADD3 R9, P3, PT, R4, UR5, RZ ;  /* 0x0000000504097c10 */ /* 0x001fe2000ff7e0ff */
[----:B-1----:R-:W-:-:S02]  /*5fa0*/  @P4 IMAD.MOV.U32 R32, RZ, RZ, R0 ;  /* 0x000000ffff204224 */ /* 0x002fc400078e0000 */
[----:B------:R-:W-:Y:S01]  /*5fb0*/  @P4 IMAD.MOV.U32 R33, RZ, RZ, R8 ;  /* 0x000000ffff214224 */ /* 0x000fe200078e0008 */
[----:B------:R0:W-:Y:S01]  /*5fc0*/  STL [R1+0x138], R10 ;  /* 0x0001380a01007387 */ /* 0x0001e20000100800 */
[----:B------:R-:W-:-:S03]  /*5fd0*/  IMAD.MOV.U32 R0, RZ, RZ, R3 ;  /* 0x000000ffff007224 */ /* 0x000fc600078e0003 */
[----:B------:R1:W2:Y:S01]  /*5fe0*/  @P4 LDG.E.U8 R23, desc[UR24][R32.64] ;  /* 0x0000001820174981 */ /* 0x0002a2000c1e1100 */
[----:B------:R-:W-:Y:S01]  /*5ff0*/  IADD3 R3, P4, PT, R6, UR5, RZ ;  /* 0x0000000506037c10 */ /* 0x000fe2000ff9e0ff */
[----:B------:R-:W-:Y:S01]  /*6000*/  @!P6 IMAD.IADD R60, R60, 0x1, -R37 ;  /* 0x000000013c3ce824 */ /* 0x000fe200078e0a25 */
[----:B0-----:R-:W-:Y:S02]  /*6010*/  IADD3.X R10, PT, PT, R5, UR6, RZ, P3, !PT ;  /* 0x00000006050a7c10 */ /* 0x001fe40009ffe4ff */
[----:B-1----:R-:W-:Y:S01]  /*6020*/  SHF.R.U64 R32, R45, 0x1b, RZ ;  /* 0x0000001b2d207819 */ /* 0x002fe200000012ff */
[----:B------:R0:W-:Y:S01]  /*6030*/  STL [R1+0x140], R8 ;  /* 0x0001400801007387 */ /* 0x0001e20000100800 */
[----:B------:R-:W-:Y:S01]  /*6040*/  ISETP.GT.U32.AND P6, PT, R37, R65, PT ;  /* 0x000000412500720c */ /* 0x000fe20003fc4070 */
[----:B------:R-:W-:Y:S01]  /*6050*/  @P2 IMAD.MOV.U32 R33, RZ, RZ, R10 ;  /* 0x000000ffff212224 */ /* 0x000fe200078e000a */
[----:B------:R-:W-:Y:S01]  /*6060*/  LOP3.LUT P3, RZ, R32, 0x1, RZ, 0xc0, !PT ;  /* 0x0000000120ff7812 */ /* 0x000fe2000786c0ff */
[----:B------:R-:W-:Y:S01]  /*6070*/  @P2 IMAD.MOV.U32 R32, RZ, RZ, R9 ;  /* 0x000000ffff202224 */ /* 0x000fe200078e0009 */
[----:B------:R-:W-:-:S04]  /*6080*/  UIMAD UR5, UR12, 0x24, URZ ;  /* 0x000000240c0578a4 */ /* 0x000fc8000f8e02ff */
[----:B------:R1:W2:Y:S01]  /*6090*/  @P2 LDG.E.U8 R123, desc[UR24][R32.64] ;  /* 0x00000018207b2981 */ /* 0x0002a2000c1e1100 */
[----:B0-----:R-:W-:Y:S02]  /*60a0*/  IADD3.X R8, PT, PT, R7, UR6, RZ, P4, !PT ;  /* 0x0000000607087c10 */ /* 0x001fe4000a7fe4ff */
[----:B------:R-:W-:Y:S01]  /*60b0*/  ISETP.GT.U32.AND P4, PT, R37, R64, PT ;  /* 0x000000402500720c */ /* 0x000fe20003f84070 */
[----:B------:R-:W-:Y:S01]  /*60c0*/  USHF.R.S32.HI UR6, URZ, 0x1f, UR5 ;  /* 0x0000001fff067899 */ /* 0x000fe20008011405 */
[----:B-1----:R-:W-:Y:S02]  /*60d0*/  @P2 IMAD.MOV.U32 R32, RZ, RZ, R3 ;  /* 0x000000ffff202224 */ /* 0x002fe400078e0003 */
[----:B------:R-:W-:Y:S01]  /*60e0*/  @P2 IMAD.MOV.U32 R33, RZ, RZ, R8 ;  /* 0x000000ffff212224 */ /* 0x000fe200078e0008 */
[----:B------:R0:W-:Y:S01]  /*60f0*/  STL [R1+0x1bc], R9 ;  /* 0x0001bc0901007387 */ /* 0x0001e20000100800 */
[----:B------:R-:W-:-:S03]  /*6100*/  @!P6 IMAD.IADD R65, R65, 0x1, -R37 ;  /* 0x000000014141e824 */ /* 0x000fc600078e0a25 */
[----:B------:R1:W2:Y:S04]  /*6110*/  @P2 LDG.E.U8 R20, desc[UR24][R32.64] ;  /* 0x0000001820142981 */ /* 0x0002a8000c1e1100 */
[----:B------:R-:W-:Y:S01]  /*6120*/  @!P4 IMAD.IADD R64, R64, 0x1, -R37 ;  /* 0x000000014040c824 */ /* 0x000fe200078e0a25 */
[----:B0-----:R-:W-:Y:S01]  /*6130*/  IADD3 R9, P6, PT, R4, UR5, RZ ;  /* 0x0000000504097c10 */ /* 0x001fe2000ffde0ff */
[----:B-1----:R-:W-:Y:S01]  /*6140*/  VIADD R32, R11, 0xfffffffa ;  /* 0xfffffffa0b207836 */ /* 0x002fe20000000000 */
[----:B------:R0:W-:Y:S04]  /*6150*/  STL [R1+0x1b8], R10 ;  /* 0x0001b80a01007387 */ /* 0x0001e80000100800 */
[----:B------:R-:W-:Y:S01]  /*6160*/  STL [R1+0x1c4], R3 ;  /* 0x0001c40301007387 */ /* 0x000fe20000100800 */
[----:B------:R-:W-:-:S02]  /*6170*/  ISETP.GE.U32.AND P2, PT, R32, 0x7fffffbb, PT ;  /* 0x7fffffbb2000780c */ /* 0x000fc40003f46070 */
[----:B------:R-:W-:Y:S01]  /*6180*/  SHF.R.U64 R32, R45, 0x13, RZ ;  /* 0x000000132d207819 */ /* 0x000fe200000012ff */
[----:B------:R1:W-:Y:S01]  /*6190*/  STL [R1+0x1c0], R8 ;  /* 0x0001c00801007387 */ /* 0x0003e20000100800 */
[----:B0-----:R-:W-:-:S03]  /*61a0*/  IADD3.X R10, PT, PT, R5, UR6, RZ, P6, !PT ;  /* 0x00000006050a7c10 */ /* 0x001fc6000b7fe4ff */
[----:B------:R-:W-:Y:S01]  /*61b0*/  STL [R1+0x3bc], R9 ;  /* 0x0003bc0901007387 */ /* 0x000fe20000100800 */
[----:B------:R-:W-:Y:S01]  /*61c0*/  LOP3.LUT P6, RZ, R32, 0x1, RZ, 0xc0, !PT ;  /* 0x0000000120ff7812 */ /* 0x000fe200078cc0ff */
[----:B------:R-:W-:Y:S01]  /*61d0*/  @P3 IMAD.MOV.U32 R32, RZ, RZ, R9 ;  /* 0x000000ffff203224 */ /* 0x000fe200078e0009 */
[----:B-1----:R-:W-:Y:S01]  /*61e0*/  IADD3 R8, P4, PT, R6, UR5, RZ ;  /* 0x0000000506087c10 */ /* 0x002fe2000ff9e0ff */
[----:B------:R-:W-:Y:S01]  /*61f0*/  UIMAD UR5, UR12, 0x2c, URZ ;  /* 0x0000002c0c0578a4 */ /* 0x000fe2000f8e02ff */
[----:B------:R0:W-:Y:S01]  /*6200*/  STL [R1+0x378], R10 ;  /* 0x0003780a01007387 */ /* 0x0001e20000100800 */
[----:B------:R-:W-:-:S05]  /*6210*/  @P3 IMAD.MOV.U32 R33, RZ, RZ, R10 ;  /* 0x000000ffff213224 */ /* 0x000fca00078e000a */
[----:B------:R1:W2:Y:S01]  /*6220*/  @P3 LDG.E.U8 R125, desc[UR24][R32.64] ;  /* 0x00000018207d3981 */ /* 0x0002a2000c1e1100 */
[----:B0-----:R-:W-:Y:S01]  /*6230*/  IADD3.X R10, PT, PT, R7, UR6, RZ, P4, !PT ;  /* 0x00000006070a7c10 */ /* 0x001fe2000a7fe4ff */
[----:B------:R-:W-:Y:S02]  /*6240*/  USHF.R.S32.HI UR6, URZ, 0x1f, UR5 ;  /* 0x0000001fff067899 */ /* 0x000fe40008011405 */
[----:B------:R-:W-:Y:S01]  /*6250*/  IADD3 R9, P4, PT, R4, UR5, RZ ;  /* 0x0000000504097c10 */ /* 0x000fe2000ff9e0ff */
[----:B------:R0:W-:Y:S01]  /*6260*/  STL [R1+0x3c4], R8 ;  /* 0x0003c40801007387 */ /* 0x0001e20000100800 */
[----:B-1----:R-:W-:Y:S02]  /*6270*/  @P3 IMAD.MOV.U32 R32, RZ, RZ, R8 ;  /* 0x000000ffff203224 */ /* 0x002fe400078e0008 */
[----:B------:R-:W-:Y:S01]  /*6280*/  IADD3.X R12, PT, PT, R5, UR6, RZ, P4, !PT ;  /* 0x00000006050c7c10 */ /* 0x000fe2000a7fe4ff */
[----:B------:R-:W-:Y:S01]  /*6290*/  @P3 IMAD.MOV.U32 R33, RZ, RZ, R10 ;  /* 0x000000ffff213224 */ /* 0x000fe200078e000a */
[----:B------:R1:W-:Y:S01]  /*62a0*/  STL [R1+0x3c0], R10 ;  /* 0x0003c00a01007387 */ /* 0x0003e20000100800 */
[----:B------:R-:W-:Y:S01]  /*62b0*/  IMAD.MOV.U32 R3, RZ, RZ, R34 ;  /* 0x000000ffff037224 */ /* 0x000fe200078e0022 */
[----:B0-----:R-:W-:-:S02]  /*62c0*/  IADD3 R8, P4, PT, R6, UR5, RZ ;  /* 0x0000000506087c10 */ /* 0x001fc4000ff9e0ff */
[----:B------:R0:W2:Y:S01]  /*62d0*/  @P3 LDG.E.U8 R118, desc[UR24][R32.64] ;  /* 0x0000001820763981 */ /* 0x0000a2000c1e1100 */
[----:B------:R-:W-:Y:S01]  /*62e0*/  SHF.R.U64 R34, R45, 0xb, RZ ;  /* 0x0000000b2d227819 */ /* 0x000fe200000012ff */
[----:B------:R-:W-:Y:S01]  /*62f0*/  UIMAD UR5, UR12, 0x34, URZ ;  /* 0x000000340c0578a4 */ /* 0x000fe2000f8e02ff */
[----:B-1----:R-:W-:Y:S01]  /*6300*/  IADD3.X R10, PT, PT, R7, UR6, RZ, P4, !PT ;  /* 0x00000006070a7c10 */ /* 0x002fe2000a7fe4ff */
[----:B0-----:R-:W-:Y:S02]  /*6310*/  @P6 IMAD.MOV.U32 R32, RZ, RZ, R9 ;  /* 0x000000ffff206224 */ /* 0x001fe400078e0009 */
[----:B------:R-:W-:Y:S01]  /*6320*/  @P6 IMAD.MOV.U32 R33, RZ, RZ, R12 ;  /* 0x000000ffff216224 */ /* 0x000fe200078e000c */
[----:B------:R-:W-:Y:S01]  /*6330*/  LOP3.LUT P3, RZ, R34, 0x1, RZ, 0xc0, !PT ;  /* 0x0000000122ff7812 */ /* 0x000fe2000786c0ff */
[----:B------:R-:W-:-:S03]  /*6340*/  USHF.R.S32.HI UR6, URZ, 0x1f, UR5 ;  /* 0x0000001fff067899 */ /* 0x000fc60008011405 */
[----:B------:R0:W2:Y:S01]  /*6350*/  @P6 LDG.E.U8 R122, desc[UR24][R32.64] ;  /* 0x00000018207a6981 */ /* 0x0000a2000c1e1100 */
[----:B------:R-:W-:-:S03]  /*6360*/  IMAD.MOV.U32 R42, RZ, RZ, R3 ;  /* 0x000000ffff2a7224 */ /* 0x000fc600078e0003 */
[----:B------:R1:W-:Y:S01]  /*6370*/  STL [R1+0x454], R9 ;  /* 0x0004540901007387 */ /* 0x0003e20000100800 */
[----:B0-----:R-:W-:Y:S02]  /*6380*/  @P6 IMAD.MOV.U32 R32, RZ, RZ, R8 ;  /* 0x000000ffff206224 */ /* 0x001fe400078e0008 */
[----:B------:R-:W-:Y:S01]  /*6390*/  @P6 IMAD.MOV.U32 R33, RZ, RZ, R10 ;  /* 0x000000ffff216224 */ /* 0x000fe200078e000a */
[----:B------:R-:W-:Y:S01]  /*63a0*/  STL [R1+0x450], R12 ;  /* 0x0004500c01007387 */ /* 0x000fe20000100800 */
[----:B-1----:R-:W-:-:S03]  /*63b0*/  IADD3 R9, P4, PT, R4, UR5, RZ ;  /* 0x0000000504097c10 */ /* 0x002fc6000ff9e0ff */
[----:B------:R0:W-:Y:S04]  /*63c0*/  STL [R1+0x45c], R8 ;  /* 0x00045c0801007387 */ /* 0x0001e80000100800 */
[----:B------:R1:W2:Y:S01]  /*63d0*/  @P6 LDG.E.U8 R121, desc[UR24][R32.64] ;  /* 0x0000001820796981 */ /* 0x0002a2000c1e1100 */
[----:B------:R-:W-:-:S03]  /*63e0*/  IADD3 R3, P6, PT, R6, UR5, RZ ;  /* 0x0000000506037c10 */ /* 0x000fc6000ffde0ff */
[----:B------:R4:W-:Y:S01]  /*63f0*/  STL [R1+0x458], R10 ;  /* 0x0004580a01007387 */ /* 0x0009e20000100800 */
[----:B0-----:R-:W-:Y:S02]  /*6400*/  IADD3.X R8, PT, PT, R7, UR6, RZ, P6, !PT ;  /* 0x0000000607087c10 */ /* 0x001fe4000b7fe4ff */
[----:B-1----:R-:W-:Y:S02]  /*6410*/  SHF.R.U64 R32, R45, 0x3, RZ ;  /* 0x000000032d207819 */ /* 0x002fe400000012ff */
[----:B----4-:R-:W-:Y:S02]  /*6420*/  IADD3.X R10, PT, PT, R5, UR6, RZ, P4, !PT ;  /* 0x00000006050a7c10 */ /* 0x010fe4000a7fe4ff */
[----:B------:R-:W-:Y:S01]  /*6430*/  LOP3.LUT P6, RZ, R32, 0x1, RZ, 0xc0, !PT ;  /* 0x0000000120ff7812 */ /* 0x000fe200078cc0ff */
[----:B------:R-:W-:Y:S02]  /*6440*/  @P3 IMAD.MOV.U32 R32, RZ, RZ, R9 ;  /* 0x000000ffff203224 */ /* 0x000fe400078e0009 */
[----:B------:R-:W-:Y:S01]  /*6450*/  @P3 IMAD.MOV.U32 R33, RZ, RZ, R10 ;  /* 0x000000ffff213224 */ /* 0x000fe200078e000a */
[----:B------:R-:W-:-:S04]  /*6460*/  ISETP.GT.U32.AND P4, PT, R37, R63, PT ;  /* 0x0000003f2500720c */ /* 0x000fc80003f84070 */
[----:B------:R0:W4:Y:S01]  /*6470*/  @P3 LDG.E.U8 R115, desc[UR24][R32.64] ;  /* 0x0000001820733981 */ /* 0x000122000c1e1100 */
[----:B------:R-:W-:-:S03]  /*6480*/  UIMAD UR5, UR12, 0x5, URZ ;  /* 0x000000050c0578a4 */ /* 0x000fc6000f8e02ff */
[----:B------:R1:W-:Y:S01]  /*6490*/  STL [R1+0x4a4], R9 ;  /* 0x0004a40901007387 */ /* 0x0003e20000100800 */
[----:B0-----:R-:W-:Y:S02]  /*64a0*/  @P3 IMAD.MOV.U32 R32, RZ, RZ, R3 ;  /* 0x000000ffff203224 */ /* 0x001fe400078e0003 */
[----:B------:R-:W-:Y:S01]  /*64b0*/  @P3 IMAD.MOV.U32 R33, RZ, RZ, R8 ;  /* 0x000000ffff213224 */ /* 0x000fe200078e0008 */
[----:B------:R-:W-:Y:S04]  /*64c0*/  STL [R1+0x4ac], R3 ;  /* 0x0004ac0301007387 */ /* 0x000fe80000100800 */
[----:B------:R0:W2:Y:S01]  /*64d0*/  @P3 LDG.E.U8 R120, desc[UR24][R32.64] ;  /* 0x0000001820783981 */ /* 0x0000a2000c1e1100 */
[----:B-1----:R-:W-:Y:S01]  /*64e0*/  IADD3 R9, P3, PT, R4, UR14, RZ ;  /* 0x0000000e04097c10 */ /* 0x002fe2000ff7e0ff */
[----:B------:R-:W-:Y:S01]  /*64f0*/  @!P4 IMAD.IADD R63, R63, 0x1, -R37 ;  /* 0x000000013f3fc824 */ /* 0x000fe200078e0a25 */
[----:B------:R-:W-:Y:S01]  /*6500*/  USHF.R.S32.HI UR15, URZ, 0x1f, UR5 ;  /* 0x0000001fff0f7899 */ /* 0x000fe20008011405 */
[----:B------:R1:W-:Y:S01]  /*6510*/  STL [R1+0x4a0], R10 ;  /* 0x0004a00a01007387 */ /* 0x0003e20000100800 */
[----:B------:R-:W-:Y:S01]  /*6520*/  UIMAD UR6, UR12, 0xd, URZ ;  /* 0x0000000d0c0678a4 */ /* 0x000fe2000f8e02ff */
[----:B0-----:R-:W-:Y:S01]  /*6530*/  VIADD R32, R11, 0xfffffff2 ;  /* 0xfffffff20b207836 */ /* 0x001fe20000000000 */
[----:B-1----:R-:W-:-:S04]  /*6540*/  IADD3.X R10, PT, PT, R5, UR17, RZ, P3, !PT ;  /* 0x00000011050a7c10 */ /* 0x002fc80009ffe4ff */
[----:B------:R-:W-:Y:S02]  /*6550*/  ISETP.GE.U32.AND P4, PT, R32, 0x7fffffb3, PT ;  /* 0x7fffffb32000780c */ /* 0x000fe40003f86070 */
[C---:B------:R-:W-:Y:S01]  /*6560*/  IADD3 R32, P3, PT, R4.reuse, UR5, RZ ;  /* 0x0000000504207c10 */ /* 0x040fe2000ff7e0ff */
[----:B------:R-:W-:Y:S01]  /*6570*/  USHF.R.S32.HI UR16, URZ, 0x1f, UR6 ;  /* 0x0000001fff107899 */ /* 0x000fe20008011406 */
[----:B------:R0:W-:Y:S01]  /*6580*/  STL [R1+0x4a8], R8 ;  /* 0x0004a80801007387 */ /* 0x0001e20000100800 */
[----:B------:R-:W-:Y:S01]  /*6590*/  IMAD.MOV.U32 R3, RZ, RZ, R75 ;  /* 0x000000ffff037224 */ /* 0x000fe200078e004b */
[C---:B------:R-:W-:Y:S01]  /*65a0*/  IADD3.X R33, PT, PT, R5.reuse, UR15, RZ, P3, !PT ;  /* 0x0000000f05217c10 */ /* 0x040fe20009ffe4ff */
[----:B------:R-:W-:Y:S02]  /*65b0*/  IMAD.MOV.U32 R75, RZ, RZ, R74 ;  /* 0x000000ffff4b7224 */ /* 0x000fe400078e004a */
[----:B------:R-:W-:Y:S01]  /*65c0*/  IMAD.MOV.U32 R74, RZ, RZ, R35 ;  /* 0x000000ffff4a7224 */ /* 0x000fe200078e0023 */
[----:B------:R-:W-:Y:S01]  /*65d0*/  STL [R1+0x4f4], R9 ;  /* 0x0004f40901007387 */ /* 0x000fe20000100800 */
[----:B------:R-:W-:Y:S01]  /*65e0*/  @P6 IMAD.MOV.U32 R34, RZ, RZ, R9 ;  /* 0x000000ffff226224 */ /* 0x000fe200078e0009 */
[----:B0-----:R-:W-:Y:S01]  /*65f0*/  IADD3 R8, P3, PT, R4, UR6, RZ ;  /* 0x0000000604087c10 */ /* 0x001fe2000ff7e0ff */
[----:B------:R-:W-:Y:S01]  /*6600*/  @P6 IMAD.MOV.U32 R35, RZ, RZ, R10 ;  /* 0x000000ffff236224 */ /* 0x000fe200078e000a */
[----:B------:R0:W-:Y:S02]  /*6610*/  STL [R1+0x4f0], R10 ;  /* 0x0004f00a01007387 */ /* 0x0001e40000100800 */
[----:B------:R-:W-:-:S02]  /*6620*/  IADD3.X R12, PT, PT, R5, UR16, RZ, P3, !PT ;  /* 0x00000010050c7c10 */ /* 0x000fc40009ffe4ff */
[----:B------:R1:W2:Y:S04]  /*6630*/  @P6 LDG.E.U8 R114, desc[UR24][R34.64] ;  /* 0x0000001822726981 */ /* 0x0002a8000c1e1100 */
[----:B------:R-:W-:Y:S01]  /*6640*/  STL [R1+0xcc], R8 ;  /* 0x0000cc0801007387 */ /* 0x000fe20000100800 */
[----:B0-----:R-:W-:-:S03]  /*6650*/  IADD3 R10, P3, PT, R6, UR14, RZ ;  /* 0x0000000e060a7c10 */ /* 0x001fc6000ff7e0ff */
[----:B------:R0:W-:Y:S01]  /*6660*/  STL [R1+0xa4], R12 ;  /* 0x0000a40c01007387 */ /* 0x0001e20000100800 */
[----:B-1----:R-:W-:Y:S02]  /*6670*/  @!P4 IMAD.MOV.U32 R34, RZ, RZ, R8 ;  /* 0x000000ffff22c224 */ /* 0x002fe400078e0008 */
[----:B------:R-:W-:-:S05]  /*6680*/  @!P4 IMAD.MOV.U32 R35, RZ, RZ, R12 ;  /* 0x000000ffff23c224 */ /* 0x000fca00078e000c */
[----:B------:R1:W2:Y:S01]  /*6690*/  @!P4 LDG.E.U8 R124, desc[UR24][R34.64] ;  /* 0x00000018227cc981 */ /* 0x0002a2000c1e1100 */
[----:B0-----:R-:W-:Y:S02]  /*66a0*/  IADD3.X R12, PT, PT, R7, UR17, RZ, P3, !PT ;  /* 0x00000011070c7c10 */ /* 0x001fe40009ffe4ff */
[----:B------:R-:W-:Y:S01]  /*66b0*/  ISETP.GT.U32.AND P3, PT, R37, R62, PT ;  /* 0x0000003e2500720c */ /* 0x000fe20003f64070 */
[----:B-1----:R-:W-:Y:S02]  /*66c0*/  @P6 IMAD.MOV.U32 R34, RZ, RZ, R10 ;  /* 0x000000ffff226224 */ /* 0x002fe400078e000a */
[----:B------:R-:W-:-:S05]  /*66d0*/  @P6 IMAD.MOV.U32 R35, RZ, RZ, R12 ;  /* 0x000000ffff236224 */ /* 0x000fca00078e000c */
[----:B------:R0:W2:Y:S05]  /*66e0*/  @P6 LDG.E.U8 R106, desc[UR24][R34.64] ;  /* 0x00000018226a6981 */ /* 0x0000aa000c1e1100 */
[----:B------:R-:W-:Y:S01]  /*66f0*/  @!P3 IMAD.IADD R62, R62, 0x1, -R37 ;  /* 0x000000013e3eb824 */ /* 0x000fe200078e0a25 */
[----:B------:R-:W-:Y:S01]  /*6700*/  UIMAD UR14, UR12, 0x15, URZ ;  /* 0x000000150c0e78a4 */ /* 0x000fe2000f8e02ff */
[----:B0-----:R-:W-:-:S04]  /*6710*/  SHF.R.U32.HI R34, RZ, 0xa, R41 ;  /* 0x0000000aff227819 */ /* 0x001fc80000011629 */
[----:B------:R-:W-:Y:S02]  /*6720*/  LOP3.LUT P3, RZ, R34, 0x1, RZ, 0xc0, !PT ;  /* 0x0000000122ff7812 */ /* 0x000fe4000786c0ff */
[----:B------:R-:W-:Y:S01]  /*6730*/  IADD3 R34, P6, PT, R6, UR5, RZ ;  /* 0x0000000506227c10 */ /* 0x000fe2000ffde0ff */
[----:B------:R-:W-:Y:S01]  /*6740*/  USHF.R.S32.HI UR17, URZ, 0x1f, UR14 ;  /* 0x0000001fff117899 */ /* 0x000fe2000801140e */
[----:B------:R0:W-:Y:S02]  /*6750*/  STL [R1+0x4fc], R10 ;  /* 0x0004fc0a01007387 */ /* 0x0001e40000100800 */
[----:B------:R-:W-:Y:S01]  /*6760*/  IADD3.X R35, PT, PT, R7, UR15, RZ, P6, !PT ;  /* 0x0000000f07237c10 */ /* 0x000fe2000b7fe4ff */
[----:B------:R-:W-:Y:S01]  /*6770*/  IMAD.MOV.U32 R9, RZ, RZ, R42 ;  /* 0x000000ffff097224 */ /* 0x000fe200078e002a */
[----:B------:R1:W-:Y:S01]  /*6780*/  STL [R1+0x4f8], R12 ;  /* 0x0004f80c01007387 */ /* 0x0003e20000100800 */
[----:B------:R-:W-:Y:S01]  /*6790*/  PRMT R116, RZ, 0x7610, R116 ;  /* 0x00007610ff747816 */ /* 0x000fe20000000074 */
[----:B------:R-:W-:Y:S01]  /*67a0*/  IMAD.MOV.U32 R8, RZ, RZ, R75 ;  /* 0x000000ffff087224 */ /* 0x000fe200078e004b */
[----:B------:R-:W-:-:S02]  /*67b0*/  PRMT R108, RZ, 0x7610, R108 ;  /* 0x00007610ff6c7816 */ /* 0x000fc4000000006c */
[----:B------:R-:W-:Y:S01]  /*67c0*/  PRMT R119, RZ, 0x7610, R119 ;  /* 0x00007610ff777816 */ /* 0x000fe20000000077 */
[----:B------:R-:W-:Y:S01]  /*67d0*/  UIMAD UR5, UR12, 0x1d, URZ ;  /* 0x0000001d0c0578a4 */ /* 0x000fe2000f8e02ff */
[----:B0-----:R-:W-:Y:S01]  /*67e0*/  IADD3 R10, P6, PT, R4, UR14, RZ ;  /* 0x0000000e040a7c10 */ /* 0x001fe2000ffde0ff */
[----:B------:R-:W-:Y:S01]  /*67f0*/  IMAD.MOV.U32 R42, RZ, RZ, R0 ;  /* 0x000000ffff2a7224 */ /* 0x000fe200078e0000 */
[----:B------:R-:W2:Y:S01]  /*6800*/  @!P2 LDG.E.U8 R116, desc[UR24][R32.64] ;  /* 0x000000182074a981 */ /* 0x000ea2000c1e1100 */
[----:B------:R-:W-:Y:S01]  /*6810*/  PRMT R104, RZ, 0x7610, R104 ;  /* 0x00007610ff687816 */ /* 0x000fe20000000068 */
[----:B------:R-:W0:Y:S01]  /*6820*/  LDCU UR15, c[0x0][0x3b0] ;  /* 0x00007600ff0f77ac */ /* 0x000e220008000800 */
[----:B-1----:R-:W-:Y:S01]  /*6830*/  IADD3.X R12, PT, PT, R5, UR17, RZ, P6, !PT ;  /* 0x00000011050c7c10 */ /* 0x002fe2000b7fe4ff */
[----:B------:R-:W2:Y:S01]  /*6840*/  @!P2 LDG.E.U8 R108, desc[UR24][R34.64] ;  /* 0x00000018226ca981 */ /* 0x000ea2000c1e1100 */
[----:B------:R-:W-:Y:S01]  /*6850*/  ISETP.GT.U32.AND P6, PT, R37, R67, PT ;  /* 0x000000432500720c */ /* 0x000fe20003fc4070 */
[----:B------:R-:W-:-:S02]  /*6860*/  IMAD.MOV.U32 R0, RZ, RZ, R74 ;  /* 0x000000ffff007224 */ /* 0x000fc400078e004a */
[----:B------:R1:W-:Y:S01]  /*6870*/  STL [R1+0x14c], R10 ;  /* 0x00014c0a01007387 */ /* 0x0003e20000100800 */
[----:B------:R-:W-:Y:S02]  /*6880*/  @P3 IMAD.MOV.U32 R74, RZ, RZ, R10 ;  /* 0x000000ffff4a3224 */ /* 0x000fe400078e000a */
[----:B------:R-:W-:Y:S01]  /*6890*/  @P3 IMAD.MOV.U32 R75, RZ, RZ, R12 ;  /* 0x000000ffff4b3224 */ /* 0x000fe200078e000c */
[----:B------:R0:W-:Y:S01]  /*68a0*/  STL [R1+0x148], R12 ;  /* 0x0001480c01007387 */ /* 0x0001e20000100800 */
[----:B------:R-:W-:-:S03]  /*68b0*/  ISETP.GT.U32.AND P2, PT, R37, R66, PT ;  /* 0x000000422500720c */ /* 0x000fc60003f44070 */
[----:B------:R3:W2:Y:S01]  /*68c0*/  @P3 LDG.E.U8 R119, desc[UR24][R74.64] ;  /* 0x000000184a773981 */ /* 0x0006a2000c1e1100 */
[----:B-1----:R-:W-:Y:S02]  /*68d0*/  IMAD.MOV.U32 R10, RZ, RZ, R9 ;  /* 0x000000ffff0a7224 */ /* 0x002fe400078e0009 */
[----:B------:R-:W-:Y:S01]  /*68e0*/  @!P6 IMAD.IADD R67, R67, 0x1, -R37 ;  /* 0x000000014343e824 */ /* 0x000fe200078e0a25 */
[----:B------:R-:W-:-:S04]  /*68f0*/  IADD3 R9, P6, PT, R6, UR6, RZ ;  /* 0x0000000606097c10 */ /* 0x000fc8000ffde0ff */
[----:B0-----:R-:W-:Y:S01]  /*6900*/  IADD3.X R12, PT, PT, R7, UR16, RZ, P6, !PT ;  /* 0x00000010070c7c10 */ /* 0x001fe2000b7fe4ff */
[----:B------:R0:W-:Y:S01]  /*6910*/  STL [R1+0xd4], R9 ;  /* 0x0000d40901007387 */ /* 0x0001e20000100800 */
[----:B------:R-:W-:Y:S01]  /*6920*/  ISETP.GT.U32.AND P6, PT, R37, R73, PT ;  /* 0x000000492500720c */ /* 0x000fe20003fc4070 */
[----:B---3--:R-:W-:Y:S01]  /*6930*/  @!P4 IMAD.MOV.U32 R74, RZ, RZ, R9 ;  /* 0x000000ffff4ac224 */ /* 0x008fe200078e0009 */
[----:B------:R-:W-:Y:S01]  /*6940*/  USHF.R.S32.HI UR6, URZ, 0x1f, UR5 ;  /* 0x0000001fff067899 */ /* 0x000fe20008011405 */
[----:B------:R-:W-:Y:S01]  /*6950*/  @!P4 IMAD.MOV.U32 R75, RZ, RZ, R12 ;  /* 0x000000ffff4bc224 */ /* 0x000fe200078e000c */
[----:B------:R1:W-:Y:S01]  /*6960*/  STL [R1+0xd0], R12 ;  /* 0x0000d00c01007387 */ /* 0x0003e20000100800 */
[----:B------:R-:W-:Y:S01]  /*6970*/  @!P2 IMAD.IADD R66, R66, 0x1, -R37 ;  /* 0x000000014242a824 */ /* 0x000fe200078e0a25 */
[----:B------:R-:W-:Y:S01]  /*6980*/  PRMT R107, RZ, 0x7610, R107 ;  /* 0x00007610ff6b7816 */ /* 0x000fe2000000006b */
[----:B------:R-:W3:Y:S01]  /*6990*/  LDCU UR16, c[0x0][0x3b0] ;  /* 0x00007600ff1077ac */ /* 0x000ee20008000800 */
[----:B------:R1:W2:Y:S01]  /*69a0*/  @!P4 LDG.E.U8 R104, desc[UR24][R74.64] ;  /* 0x000000184a68c981 */ /* 0x0002a2000c1e1100 */
[----:B0-----:R-:W-:Y:S01]  /*69b0*/  IMAD.MOV.U32 R9, RZ, RZ, R42 ;  /* 0x000000ffff097224 */ /* 0x001fe200078e002a */
[----:B------:R-:W-:-:S03]  /*69c0*/  SHF.R.U32.HI R42, RZ, 0x2, R41 ;  /* 0x00000002ff2a7819 */ /* 0x000fc60000011629 */
[----:B------:R-:W-:Y:S01]  /*69d0*/  @!P6 IMAD.IADD R73, R73, 0x1, -R37 ;  /* 0x000000014949e824 */ /* 0x000fe200078e0a25 */
[----:B------:R-:W-:Y:S02]  /*69e0*/  IADD3 R14, P6, PT, R4, UR5, RZ ;  /* 0x00000005040e7c10 */ /* 0x000fe4000ffde0ff */
[----:B------:R-:W-:Y:S02]  /*69f0*/  LOP3.LUT P2, RZ, R42, 0x1, RZ, 0xc0, !PT ;  /* 0x000000012aff7812 */ /* 0x000fe4000784c0ff */
[----:B-1----:R-:W-:Y:S02]  /*6a00*/  IADD3 R12, P4, PT, R6, UR14, RZ ;  /* 0x0000000e060c7c10 */ /* 0x002fe4000ff9e0ff */
[----:B------:R-:W-:Y:S02]  /*6a10*/  IADD3.X R15, PT, PT, R5, UR6, RZ, P6, !PT ;  /* 0x00000006050f7c10 */ /* 0x000fe4000b7fe4ff */
[----:B------:R-:W-:Y:S02]  /*6a20*/  ISETP.GT.U32.AND P6, PT, R37, R70, PT ;  /* 0x000000462500720c */ /* 0x000fe40003fc4070 */
[----:B------:R-:W-:-:S05]  /*6a30*/  IADD3.X R13, PT, PT, R7, UR17, RZ, P4, !PT ;  /* 0x00000011070d7c10 */ /* 0x000fca000a7fe4ff */
[----:B------:R-:W-:Y:S01]  /*6a40*/  @P2 IMAD.MOV.U32 R74, RZ, RZ, R14 ;  /* 0x000000ffff4a2224 */ /* 0x000fe200078e000e */
[C---:B------:R-:W-:Y:S01]  /*6a50*/  ISETP.GT.U32.AND P4, PT, R37.reuse, R71, PT ;  /* 0x000000472500720c */ /* 0x040fe20003f84070 */
[----:B------:R-:W-:Y:S01]  /*6a60*/  @P2 IMAD.MOV.U32 R75, RZ, RZ, R15 ;  /* 0x000000ffff4b2224 */ /* 0x000fe200078e000f */
[----:B------:R0:W-:Y:S01]  /*6a70*/  STL [R1+0x154], R12 ;  /* 0x0001540c01007387 */ /* 0x0001e20000100800 */
[----:B------:R-:W-:Y:S02]  /*6a80*/  PRMT R103, RZ, 0x7610, R103 ;  /* 0x00007610ff677816 */ /* 0x000fe40000000067 */
[----:B------:R-:W-:Y:S01]  /*6a90*/  PRMT R110, RZ, 0x7610, R110 ;  /* 0x00007610ff6e7816 */ /* 0x000fe2000000006e */
[----:B------:R-:W-:Y:S01]  /*6aa0*/  @!P6 IMAD.IADD R70, R70, 0x1, -R37 ;  /* 0x000000014646e824 */ /* 0x000fe200078e0a25 */
[----:B------:R-:W-:Y:S01]  /*6ab0*/  ISETP.GT.U32.AND P6, PT, R37, R69, PT ;  /* 0x000000452500720c */ /* 0x000fe20003fc4070 */
[----:B------:R1:W2:Y:S01]  /*6ac0*/  @P2 LDG.E.U8 R107, desc[UR24][R74.64] ;  /* 0x000000184a6b2981 */ /* 0x0002a2000c1e1100 */
[----:B------:R-:W-:Y:S01]  /*6ad0*/  PRMT R100, RZ, 0x7610, R100 ;  /* 0x00007610ff647816 */ /* 0x000fe20000000064 */
[----:B------:R-:W-:Y:S01]  /*6ae0*/  IMAD.MOV.U32 R42, RZ, RZ, R38 ;  /* 0x000000ffff2a7224 */ /* 0x000fe200078e0026 */
[----:B------:R-:W-:-:S02]  /*6af0*/  PRMT R99, RZ, 0x7610, R99 ;  /* 0x00007610ff637816 */ /* 0x000fc40000000063 */
[----:B------:R-:W-:Y:S01]  /*6b00*/  PRMT R93, RZ, 0x7610, R93 ;  /* 0x00007610ff5d7816 */ /* 0x000fe2000000005d */
[----:B------:R-:W-:Y:S01]  /*6b10*/  @!P4 IMAD.IADD R71, R71, 0x1, -R37 ;  /* 0x000000014747c824 */ /* 0x000fe200078e0a25 */
[----:B------:R-:W-:Y:S01]  /*6b20*/  STL [R1+0x1cc], R14 ;  /* 0x0001cc0e01007387 */ /* 0x000fe20000100800 */
[----:B------:R-:W2:Y:S01]  /*6b30*/  LDCU UR17, c[0x0][0x3b0] ;  /* 0x00007600ff1177ac */ /* 0x000ea20008000800 */
[----:B-1----:R-:W-:Y:S01]  /*6b40*/  @P3 IMAD.MOV.U32 R74, RZ, RZ, R12 ;  /* 0x000000ffff4a3224 */ /* 0x002fe200078e000c */
[----:B0-----:R-:W-:Y:S01]  /*6b50*/  IADD3 R12, P4, PT, R6, UR5, RZ ;  /* 0x00000005060c7c10 */ /* 0x001fe2000ff9e0ff */
[----:B------:R0:W-:Y:S01]  /*6b60*/  STL [R1+0x150], R13 ;  /* 0x0001500d01007387 */ /* 0x0001e20000100800 */
[----:B------:R-:W-:Y:S02]  /*6b70*/  @P3 IMAD.MOV.U32 R75, RZ, RZ, R13 ;  /* 0x000000ffff4b3224 */ /* 0x000fe400078e000d */
[----:B------:R-:W-:Y:S01]  /*6b80*/  @!P6 IMAD.IADD R69, R69, 0x1, -R37 ;  /* 0x000000014545e824 */ /* 0x000fe200078e0a25 */
[----:B------:R-:W-:-:S02]  /*6b90*/  ISETP.GE.AND P6, PT, R36, RZ, PT ;  /* 0x000000ff2400720c */ /* 0x000fc40003fc6270 */
[----:B------:R1:W2:Y:S01]  /*6ba0*/  @P3 LDG.E.U8 R103, desc[UR24][R74.64] ;  /* 0x000000184a673981 */ /* 0x0002a2000c1e1100 */
[----:B0-----:R-:W-:Y:S02]  /*6bb0*/  IADD3.X R13, PT, PT, R7, UR6, RZ, P4, !PT ;  /* 0x00000006070d7c10 */ /* 0x001fe4000a7fe4ff */
[C---:B------:R-:W-:Y:S02]  /*6bc0*/  ISETP.GT.U32.AND P4, PT, R37.reuse, R72, PT ;  /* 0x000000482500720c */ /* 0x040fe40003f84070 */
[----:B------:R-:W-:Y:S01]  /*6bd0*/  ISETP.GT.U32.AND P3, PT, R37, R68, PT ;  /* 0x000000442500720c */ /* 0x000fe20003f64070 */
[----:B-1----:R-:W-:Y:S02]  /*6be0*/  @P2 IMAD.MOV.U32 R74, RZ, RZ, R12 ;  /* 0x000000ffff4a2224 */ /* 0x002fe400078e000c */
[----:B------:R-:W-:Y:S01]  /*6bf0*/  @P2 IMAD.MOV.U32 R75, RZ, RZ, R13 ;  /* 0x000000ffff4b2224 */ /* 0x000fe200078e000d */
[----:B------:R-:W-:Y:S01]  /*6c00*/  SHF.R.U64 R36, R45, 0x1a, RZ ;  /* 0x0000001a2d247819 */ /* 0x000fe200000012ff */
[----:B------:R-:W-:-:S03]  /*6c10*/  UIMAD UR5, UR12, 0x25, URZ ;  /* 0x000000250c0578a4 */ /* 0x000fc6000f8e02ff */
[----:B------:R-:W2:Y:S01]  /*6c20*/  @P2 LDG.E.U8 R110, desc[UR24][R74.64] ;  /* 0x000000184a6e2981 */ /* 0x000ea2000c1e1100 */
[----:B------:R-:W-:Y:S01]  /*6c30*/  LOP3.LUT P2, RZ, R36, 0x1, RZ, 0xc0, !PT ;  /* 0x0000000124ff7812 */ /* 0x000fe2000784c0ff */
[----:B------:R-:W-:Y:S01]  /*6c40*/  USHF.R.S32.HI UR6, URZ, 0x1f, UR5 ;  /* 0x0000001fff067899 */ /* 0x000fe20008011405 */
[--C-:B------:R-:W-:Y:S01]  /*6c50*/  @!P4 IMAD.IADD R72, R72, 0x1, -R37.reuse ;  /* 0x000000014848c824 */ /* 0x100fe200078e0a25 */
[----:B------:R-:W-:Y:S01]  /*6c60*/  STL [R1+0x1c8], R15 ;  /* 0x0001c80f01007387 */ /* 0x000fe20000100800 */
[----:B------:R-:W-:-:S03]  /*6c70*/  @!P3 IMAD.IADD R68, R68, 0x1, -R37 ;  /* 0x000000014444b824 */ /* 0x000fc600078e0a25 */
[----:B------:R0:W-:Y:S01]  /*6c80*/  STL [R1+0x1f0], R12 ;  /* 0x0001f00c01007387 */ /* 0x0001e20000100800 */
[----:B------:R-:W-:-:S03]  /*6c90*/  ISETP.GE.AND P3, PT, R76, RZ, PT ;  /* 0x000000ff4c00720c */ /* 0x000fc60003f66270 */
[----:B------:R1:W-:Y:S01]  /*6ca0*/  STL [R1+0x1d0], R13 ;  /* 0x0001d00d01007387 */ /* 0x0003e20000100800 */
[----:B0-----:R-:W-:-:S04]  /*6cb0*/  IADD3 R12, P4, PT, R4, UR5, RZ ;  /* 0x00000005040c7c10 */ /* 0x001fc8000ff9e0ff */
[----:B-1----:R-:W-:Y:S01]  /*6cc0*/  IADD3.X R13, PT, PT, R5, UR6, RZ, P4, !PT ;  /* 0x00000006050d7c10 */ /* 0x002fe2000a7fe4ff */
[----:B------:R0:W-:Y:S01]  /*6cd0*/  STL [R1+0x3cc], R12 ;  /* 0x0003cc0c01007387 */ /* 0x0001e20000100800 */
[----:B------:R-:W-:-:S03]  /*6ce0*/  @P2 IMAD.MOV.U32 R36, RZ, RZ, R12 ;  /* 0x000000ffff242224 */ /* 0x000fc600078e000c */
[----:B------:R1:W-:Y:S01]  /*6cf0*/  STL [R1+0x3c8], R13 ;  /* 0x0003c80d01007387 */ /* 0x0003e20000100800 */
[----:B------:R-:W-:Y:S01]  /*6d00*/  @P2 IMAD.MOV.U32 R37, RZ, RZ, R13 ;  /* 0x000000ffff252224 */ /* 0x000fe200078e000d */
[----:B0-----:R-:W-:-:S04]  /*6d10*/  IADD3 R12, P4, PT, R6, UR5, RZ ;  /* 0x00000005060c7c10 */ /* 0x001fc8000ff9e0ff */
[----:B------:R0:W2:Y:S01]  /*6d20*/  @P2 LDG.E.U8 R100, desc[UR24][R36.64] ;  /* 0x0000001824642981 */ /* 0x0000a2000c1e1100 */
[----:B-1----:R-:W-:Y:S01]  /*6d30*/  IADD3.X R13, PT, PT, R7, UR6, RZ, P4, !PT ;  /* 0x00000006070d7c10 */ /* 0x002fe2000a7fe4ff */
[----:B------:R-:W-:Y:S01]  /*6d40*/  @!P3 IMAD.MOV R42, RZ, RZ, -R42 ;  /* 0x000000ffff2ab224 */ /* 0x000fe200078e0a2a */
[----:B------:R-:W-:Y:S01]  /*6d50*/  ISETP.GE.AND P3, PT, R77, RZ, PT ;  /* 0x000000ff4d00720c */ /* 0x000fe20003f66270 */
[----:B0-----:R-:W-:Y:S02]  /*6d60*/  @P2 IMAD.MOV.U32 R36, RZ, RZ, R12 ;  /* 0x000000ffff242224 */ /* 0x001fe400078e000c */
[----:B------:R-:W-:Y:S01]  /*6d70*/  @P2 IMAD.MOV.U32 R37, RZ, RZ, R13 ;  /* 0x000000ffff252224 */ /* 0x000fe200078e000d */
[----:B------:R-:W-:-:S04]  /*6d80*/  ISETP.GE.AND P4, PT, R79, RZ, PT ;  /* 0x000000ff4f00720c */ /* 0x000fc80003f86270 */
[----:B------:R0:W2:Y:S01]  /*6d90*/  @P2 LDG.E.U8 R99, desc[UR24][R36.64] ;  /* 0x0000001824632981 */ /* 0x0000a2000c1e1100 */
[----:B------:R-:W-:-:S04]  /*6da0*/  ISETP.GE.AND P2, PT, R81, RZ, PT ;  /* 0x000000ff5100720c */ /* 0x000fc80003f46270 */
[----:B------:R-:W-:Y:S01]  /*6db0*/  @!P3 IMAD.MOV R46, RZ, RZ, -R46 ;  /* 0x000000ffff2eb224 */ /* 0x000fe200078e0a2e */
[----:B------:R-:W-:Y:S01]  /*6dc0*/  UIMAD UR5, UR12, 0x2d, URZ ;  /* 0x0000002d0c0578a4 */ /* 0x000fe2000f8e02ff */
[----:B0-----:R-:W-:-:S04]  /*6dd0*/  SHF.R.U64 R36, R45, 0x12, RZ ;  /* 0x000000122d247819 */ /* 0x001fc800000012ff */
[----:B------:R-:W-:-:S03]  /*6de0*/  LOP3.LUT P3, RZ, R36, 0x1, RZ, 0xc0, !PT ;  /* 0x0000000124ff7812 */ /* 0x000fc6000786c0ff */
[----:B------:R-:W-:Y:S01]  /*6df0*/  @!P2 IMAD.MOV R40, RZ, RZ, -R40 ;  /* 0x000000ffff28a224 */ /* 0x000fe200078e0a28 */
[----:B------:R-:W-:Y:S01]  /*6e00*/  ISETP.GE.AND P2, PT, R82, RZ, PT ;  /* 0x000000ff5200720c */ /* 0x000fe20003f46270 */
[----:B------:R-:W-:Y:S01]  /*6e10*/  USHF.R.S32.HI UR6, URZ, 0x1f, UR5 ;  /* 0x0000001fff067899 */ /* 0x000fe20008011405 */
[----:B------:R0:W-:Y:S01]  /*6e20*/  STL [R1+0x3d4], R12 ;  /* 0x0003d40c01007387 */ /* 0x0001e20000100800 */
[----:B------:R-:W-:-:S03]  /*6e30*/  @!P4 IMAD.MOV R44, RZ, RZ, -R44 ;  /* 0x000000ffff2cc224 */ /* 0x000fc600078e0a2c */
[----:B------:R1:W-:Y:S01]  /*6e40*/  STL [R1+0x3d0], R13 ;  /* 0x0003d00d01007387 */ /* 0x0003e20000100800 */
[----:B0-----:R-:W-:-:S04]  /*6e50*/  IADD3 R12, P4, PT, R4, UR5, RZ ;  /* 0x00000005040c7c10 */ /* 0x001fc8000ff9e0ff */
[----:B-1----:R-:W-:Y:S01]  /*6e60*/  IADD3.X R13, PT, PT, R5, UR6, RZ, P4, !PT ;  /* 0x00000006050d7c10 */ /* 0x002fe2000a7fe4ff */
[----:B------:R0:W-:Y:S01]  /*6e70*/  STL [R1+0x3e4], R12 ;  /* 0x0003e40c01007387 */ /* 0x0001e20000100800 */
[----:B------:R-:W-:Y:S02]  /*6e80*/  @P3 IMAD.MOV.U32 R36, RZ, RZ, R12 ;  /* 0x000000ffff243224 */ /* 0x000fe400078e000c */
[----:B------:R-:W-:Y:S01]  /*6e90*/  @!P2 IMAD.MOV R48, RZ, RZ, -R48 ;  /* 0x000000ffff30a224 */ /* 0x000fe200078e0a30 */
[----:B------:R1:W-:Y:S01]  /*6ea0*/  STL [R1+0x3e0], R13 ;  /* 0x0003e00d01007387 */ /* 0x0003e20000100800 */
[----:B------:R-:W-:Y:S01]  /*6eb0*/  @P3 IMAD.MOV.U32 R37, RZ, RZ, R13 ;  /* 0x000000ffff253224 */ /* 0x000fe200078e000d */
[----:B0-----:R-:W-:-:S04]  /*6ec0*/  IADD3 R12, P4, PT, R6, UR5, RZ ;  /* 0x00000005060c7c10 */ /* 0x001fc8000ff9e0ff */
[----:B------:R0:W2:Y:S01]  /*6ed0*/  @P3 LDG.E.U8 R93, desc[UR24][R36.64] ;  /* 0x00000018245d3981 */ /* 0x0000a2000c1e1100 */
[----:B------:R-:W-:Y:S02]  /*6ee0*/  ISETP.GE.AND P2, PT, R83, RZ, PT ;  /* 0x000000ff5300720c */ /* 0x000fe40003f46270 */
[----:B-1----:R-:W-:Y:S02]  /*6ef0*/  IADD3.X R13, PT, PT, R7, UR6, RZ, P4, !PT ;  /* 0x00000006070d7c10 */ /* 0x002fe4000a7fe4ff */
[----:B------:R-:W-:Y:S01]  /*6f00*/  PRMT R82, RZ, 0x7610, R82 ;  /* 0x00007610ff527816 */ /* 0x000fe20000000052 */
[----:B0-----:R-:W-:Y:S02]  /*6f10*/  @P3 IMAD.MOV.U32 R36, RZ, RZ, R12 ;  /* 0x000000ffff243224 */ /* 0x001fe400078e000c */
[----:B------:R-:W-:Y:S01]  /*6f20*/  @P3 IMAD.MOV.U32 R37, RZ, RZ, R13 ;  /* 0x000000ffff253224 */ /* 0x000fe200078e000d */
[----:B------:R-:W-:-:S04]  /*6f30*/  ISETP.GE.AND P4, PT, R85, RZ, PT ;  /* 0x000000ff5500720c */ /* 0x000fc80003f86270 */
[----:B------:R0:W2:Y:S01]  /*6f40*/  @P3 LDG.E.U8 R82, desc[UR24][R36.64] ;  /* 0x0000001824523981 */ /* 0x0000a2000c1e1100 */
[----:B------:R-:W-:Y:S01]  /*6f50*/  @!P2 IMAD.MOV R52, RZ, RZ, -R52 ;  /* 0x000000ffff34a224 */ /* 0x000fe200078e0a34 */
[----:B------:R-:W-:Y:S01]  /*6f60*/  UIMAD UR5, UR12, 0x35, URZ ;  /* 0x000000350c0578a4 */ /* 0x000fe2000f8e02ff */
[----:B------:R-:W-:Y:S01]  /*6f70*/  IMAD.MOV.U32 R74, RZ, RZ, R39 ;  /* 0x000000ffff4a7224 */ /* 0x000fe200078e0027 */
[----:B0-----:R-:W-:-:S04]  /*6f80*/  SHF.R.U64 R36, R45, 0xa, RZ ;  /* 0x0000000a2d247819 */ /* 0x001fc800000012ff */
[----:B------:R-:W-:Y:S01]  /*6f90*/  LOP3.LUT P2, RZ, R36, 0x1, RZ, 0xc0, !PT ;  /* 0x0000000124ff7812 */ /* 0x000fe2000784c0ff */
[----:B------:R-:W-:Y:S01]  /*6fa0*/  @!P6 IMAD.MOV R74, RZ, RZ, -R74 ;  /* 0x000000ffff4ae224 */ /* 0x000fe200078e0a4a */
[----:B------:R-:W-:Y:S01]  /*6fb0*/  USHF.R.S32.HI UR6, URZ, 0x1f, UR5 ;  /* 0x0000001fff067899 */ /* 0x000fe20008011405 */
[----:B------:R-:W-:Y:S01]  /*6fc0*/  ISETP.GE.AND P6, PT, R78, RZ, PT ;  /* 0x000000ff4e00720c */ /* 0x000fe20003fc6270 */
[----:B------:R0:W-:Y:S01]  /*6fd0*/  STL [R1+0x3f4], R12 ;  /* 0x0003f40c01007387 */ /* 0x0001e20000100800 */
[----:B------:R-:W-:-:S03]  /*6fe0*/  @!P4 IMAD.MOV R51, RZ, RZ, -R51 ;  /* 0x000000ffff33c224 */ /* 0x000fc600078e0a33 */
[----:B------:R1:W-:Y:S01]  /*6ff0*/  STL [R1+0x3f0], R13 ;  /* 0x0003f00d01007387 */ /* 0x0003e20000100800 */
[----:B0-----:R-:W-:-:S04]  /*7000*/  IADD3 R12, P4, PT, R4, UR5, RZ ;  /* 0x00000005040c7c10 */ /* 0x001fc8000ff9e0ff */
[----:B-1----:R-:W-:Y:S01]  /*7010*/  IADD3.X R13, PT, PT, R5, UR6, RZ, P4, !PT ;  /* 0x00000006050d7c10 */ /* 0x002fe2000a7fe4ff */
[----:B------:R0:W-:Y:S01]  /*7020*/  STL [R1+0x3fc], R12 ;  /* 0x0003fc0c01007387 */ /* 0x0001e20000100800 */
[----:B------:R-:W-:Y:S01]  /*7030*/  @P2 IMAD.MOV.U32 R36, RZ, RZ, R12 ;  /* 0x000000ffff242224 */ /* 0x000fe200078e000c */
[----:B------:R-:W-:Y:S02]  /*7040*/  PRMT R81, RZ, 0x7610, R81 ;  /* 0x00007610ff517816 */ /* 0x000fe40000000051 */
[----:B------:R1:W-:Y:S01]  /*7050*/  STL [R1+0x3f8], R13 ;  /* 0x0003f80d01007387 */ /* 0x0003e20000100800 */
[----:B------:R-:W-:Y:S01]  /*7060*/  @P2 IMAD.MOV.U32 R37, RZ, RZ, R13 ;  /* 0x000000ffff252224 */ /* 0x000fe200078e000d */
[----:B0-----:R-:W-:Y:S01]  /*7070*/  IADD3 R12, P4, PT, R6, UR5, RZ ;  /* 0x00000005060c7c10 */ /* 0x001fe2000ff9e0ff */
[----:B------:R-:W-:-:S03]  /*7080*/  @!P6 IMAD.MOV R47, RZ, RZ, -R47 ;  /* 0x000000ffff2fe224 */ /* 0x000fc600078e0a2f */
[----:B------:R0:W2:Y:S01]  /*7090*/  @P2 LDG.E.U8 R81, desc[UR24][R36.64] ;  /* 0x0000001824512981 */ /* 0x0000a2000c1e1100 */
[----:B-1----:R-:W-:Y:S02]  /*70a0*/  IADD3.X R13, PT, PT, R7, UR6, RZ, P4, !PT ;  /* 0x00000006070d7c10 */ /* 0x002fe4000a7fe4ff */
[----:B------:R-:W-:Y:S02]  /*70b0*/  ISETP.GE.AND P6, PT, R80, RZ, PT ;  /* 0x000000ff5000720c */ /* 0x000fe40003fc6270 */
[----:B------:R-:W-:Y:S01]  /*70c0*/  PRMT R80, RZ, 0x7610, R80 ;  /* 0x00007610ff507816 */ /* 0x000fe20000000050 */
[----:B0-----:R-:W-:Y:S02]  /*70d0*/  @P2 IMAD.MOV.U32 R36, RZ, RZ, R12 ;  /* 0x000000ffff242224 */ /* 0x001fe400078e000c */
[----:B------:R-:W-:Y:S01]  /*70e0*/  @P2 IMAD.MOV.U32 R37, RZ, RZ, R13 ;  /* 0x000000ffff252224 */ /* 0x000fe200078e000d */
[----:B------:R-:W-:-:S04]  /*70f0*/  ISETP.GE.AND P3, PT, R88, RZ, PT ;  /* 0x000000ff5800720c */ /* 0x000fc80003f66270 */
[----:B------:R0:W2:Y:S01]  /*7100*/  @P2 LDG.E.U8 R80, desc[UR24][R36.64] ;  /* 0x0000001824502981 */ /* 0x0000a2000c1e1100 */
[----:B------:R-:W-:Y:S01]  /*7110*/  ISETP.GE.AND P2, PT, R97, RZ, PT ;  /* 0x000000ff6100720c */ /* 0x000fe20003f46270 */
[----:B------:R-:W-:Y:S01]  /*7120*/  UIMAD UR5, UR12, 0x3d, URZ ;  /* 0x0000003d0c0578a4 */ /* 0x000fe2000f8e02ff */
[----:B------:R-:W-:Y:S01]  /*7130*/  @!P6 IMAD.MOV R49, RZ, RZ, -R49 ;  /* 0x000000ffff31e224 */ /* 0x000fe200078e0a31 */
[----:B------:R-:W-:Y:S01]  /*7140*/  ISETP.GE.AND P6, PT, R84, RZ, PT ;  /* 0x000000ff5400720c */ /* 0x000fe20003fc6270 */
[----:B------:R1:W-:Y:S01]  /*7150*/  STL [R1+0x404], R12 ;  /* 0x0004040c01007387 */ /* 0x0003e20000100800 */
[----:B------:R-:W-:-:S03]  /*7160*/  USHF.R.S32.HI UR6, URZ, 0x1f, UR5 ;  /* 0x0000001fff067899 */ /* 0x000fc60008011405 */
[----:B------:R-:W-:Y:S01]  /*7170*/  @!P3 IMAD.MOV R50, RZ, RZ, -R50 ;  /* 0x000000ffff32b224 */ /* 0x000fe200078e0a32 */
[----:B------:R-:W-:-:S04]  /*7180*/  ISETP.GE.AND P3, PT, R89, RZ, PT ;  /* 0x000000ff5900720c */ /* 0x000fc80003f66270 */
[----:B------:R-:W-:Y:S01]  /*7190*/  @!P2 IMAD.MOV R56, RZ, RZ, -R56 ;  /* 0x000000ffff38a224 */ /* 0x000fe200078e0a38 */
[----:B-1----:R-:W-:Y:S01]  /*71a0*/  IADD3 R12, P2, PT, R4, UR5, RZ ;  /* 0x00000005040c7c10 */ /* 0x002fe2000ff5e0ff */
[----:B------:R1:W-:Y:S01]  /*71b0*/  STL [R1+0x400], R13 ;  /* 0x0004000d01007387 */ /* 0x0003e20000100800 */
[----:B------:R-:W-:Y:S01]  /*71c0*/  @!P6 IMAD.MOV R53, RZ, RZ, -R53 ;  /* 0x000000ffff35e224 */ /* 0x000fe200078e0a35 */
[----:B------:R-:W-:Y:S02]  /*71d0*/  ISETP.GE.AND P6, PT, R86, RZ, PT ;  /* 0x000000ff5600720c */ /* 0x000fe40003fc6270 */
[----:B-1----:R-:W-:Y:S02]  /*71e0*/  IADD3.X R13, PT, PT, R5, UR6, RZ, P2, !PT ;  /* 0x00000006050d7c10 */ /* 0x002fe400097fe4ff */
[----:B------:R-:W-:Y:S01]  /*71f0*/  ISETP.GE.AND P2, PT, R102, RZ, PT ;  /* 0x000000ff6600720c */ /* 0x000fe20003f46270 */
[----:B------:R-:W-:Y:S01]  /*7200*/  @!P3 IMAD.MOV R54, RZ, RZ, -R54 ;  /* 0x000000ffff36b224 */ /* 0x000fe200078e0a36 */
[----:B------:R-:W-:-:S02]  /*7210*/  ISETP.GE.AND P3, PT, R90, RZ, PT ;  /* 0x000000ff5a00720c */ /* 0x000fc40003f66270 */
[----:B------:R-:W-:Y:S02]  /*7220*/  ISETP.GE.AND P4, PT, R92, RZ, PT ;  /* 0x000000ff5c00720c */ /* 0x000fe40003f86270 */
[----:B0-----:R-:W-:-:S07]  /*7230*/  SHF.R.U64 R36, R45, 0x2, RZ ;  /* 0x000000022d247819 */ /* 0x001fce00000012ff */
[----:B------:R-:W-:Y:S01]  /*7240*/  @!P2 IMAD.MOV R65, RZ, RZ, -R65 ;  /* 0x000000ffff41a224 */ /* 0x000fe200078e0a41 */
[----:B------:R-:W-:Y:S01]  /*7250*/  ISETP.GE.AND P2, PT, R113, RZ, PT ;  /* 0x000000ff7100720c */ /* 0x000fe20003f46270 */
[----:B------:R-:W-:Y:S01]  /*7260*/  @!P6 IMAD.MOV R55, RZ, RZ, -R55 ;  /* 0x000000ffff37e224 */ /* 0x000fe200078e0a37 */
[----:B------:R-:W-:Y:S01]  /*7270*/  ISETP.GE.AND P6, PT, R91, RZ, PT ;  /* 0x000000ff5b00720c */ /* 0x000fe20003fc6270 */
[----:B------:R-:W-:Y:S01]  /*7280*/  @!P3 IMAD.MOV R58, RZ, RZ, -R58 ;  /* 0x000000ffff3ab224 */ /* 0x000fe200078e0a3a */
[----:B------:R-:W-:Y:S01]  /*7290*/  ISETP.GE.AND P3, PT, R95, RZ, PT ;  /* 0x000000ff5f00720c */ /* 0x000fe20003f66270 */
[----:B------:R-:W-:Y:S01]  /*72a0*/  @!P4 IMAD.MOV R57, RZ, RZ, -R57 ;  /* 0x000000ffff39c224 */ /* 0x000fe200078e0a39 */
[----:B------:R-:W-:-:S07]  /*72b0*/  LOP3.LUT P4, RZ, R36, 0x1, RZ, 0xc0, !PT ;  /* 0x0000000124ff7812 */ /* 0x000fce000788c0ff */
[----:B------:R-:W-:Y:S01]  /*72c0*/  @!P2 IMAD.MOV R62, RZ, RZ, -R62 ;  /* 0x000000ffff3ea224 */ /* 0x000fe200078e0a3e */
[----:B------:R-:W-:Y:S01]  /*72d0*/  ISETP.GE.AND P2, PT, R117, RZ, PT ;  /* 0x000000ff7500720c */ /* 0x000fe20003f46270 */
[----:B------:R-:W-:Y:S01]  /*72e0*/  @!P6 IMAD.MOV R59, RZ, RZ, -R59 ;  /* 0x000000ffff3be224 */ /* 0x000fe200078e0a3b */
[----:B------:R0:W-:Y:S01]  /*72f0*/  STL [R1+0x40c], R12 ;  /* 0x00040c0c01007387 */ /* 0x0001e20000100800 */
[----:B------:R-:W-:Y:S01]  /*7300*/  @!P3 IMAD.MOV R61, RZ, RZ, -R61 ;  /* 0x000000ffff3db224 */ /* 0x000fe200078e0a3d */
[----:B------:R-:W-:Y:S01]  /*7310*/  ISETP.GE.AND P6, PT, R98, RZ, PT ;  /* 0x000000ff6200720c */ /* 0x000fe20003fc6270 */
[----:B------:R-:W-:Y:S01]  /*7320*/  @P4 IMAD.MOV.U32 R36, RZ, RZ, R12 ;  /* 0x000000ffff244224 */ /* 0x000fe200078e000c */
[----:B------:R1:W-:Y:S01]  /*7330*/  STL [R1+0x408], R13 ;  /* 0x0004080d01007387 */ /* 0x0003e20000100800 */
[----:B------:R-:W-:Y:S01]  /*7340*/  @P4 IMAD.MOV.U32 R37, RZ, RZ, R13 ;  /* 0x000000ffff254224 */ /* 0x000fe200078e000d */
[----:B0-----:R-:W-:Y:S01]  /*7350*/  IADD3 R12, P3, PT, R6, UR5, RZ ;  /* 0x00000005060c7c10 */ /* 0x001fe2000ff7e0ff */
[----:B------:R-:W-:Y:S01]  /*7360*/  UIMAD UR5, UR12, 0x6, URZ ;  /* 0x000000060c0578a4 */ /* 0x000fe2000f8e02ff */
[----:B------:R-:W-:-:S02]  /*7370*/  PRMT R79, RZ, 0x7610, R79 ;  /* 0x00007610ff4f7816 */ /* 0x000fc4000000004f */
[C---:B-1----:R-:W-:Y:S01]  /*7380*/  IADD3.X R13, PT, PT, R7.reuse, UR6, RZ, P3, !PT ;  /* 0x00000006070d7c10 */ /* 0x042fe20009ffe4ff */
[----:B------:R-:W-:Y:S01]  /*7390*/  USHF.R.S32.HI UR6, URZ, 0x1f, UR5 ;  /* 0x0000001fff067899 */ /* 0x000fe20008011405 */
[----:B------:R-:W-:Y:S01]  /*73a0*/  @!P2 IMAD.MOV R66, RZ, RZ, -R66 ;  /* 0x000000ffff42a224 */ /* 0x000fe200078e0a42 */
[----:B------:R-:W-:Y:S01]  /*73b0*/  IADD3 R38, P2, PT, R6, UR5, RZ ;  /* 0x0000000506267c10 */ /* 0x000fe2000ff5e0ff */
[----:B------:R0:W2:Y:S01]  /*73c0*/  @P4 LDG.E.U8 R79, desc[UR24][R36.64] ;  /* 0x00000018244f4981 */ /* 0x0000a2000c1e1100 */
[----:B------:R-:W-:Y:S02]  /*73d0*/  PRMT R78, RZ, 0x7610, R78 ;  /* 0x00007610ff4e7816 */ /* 0x000fe4000000004e */
[----:B------:R-:W-:Y:S01]  /*73e0*/  IADD3.X R39, PT, PT, R7, UR6, RZ, P2, !PT ;  /* 0x0000000607277c10 */ /* 0x000fe200097fe4ff */
[----:B------:R-:W-:Y:S01]  /*73f0*/  @!P6 IMAD.MOV R60, RZ, RZ, -R60 ;  /* 0x000000ffff3ce224 */ /* 0x000fe200078e0a3c */
[----:B------:R-:W-:Y:S02]  /*7400*/  ISETP.GE.AND P2, PT, R8, RZ, PT ;  /* 0x000000ff0800720c */ /* 0x000fe40003f46270 */
[----:B------:R-:W-:-:S02]  /*7410*/  ISETP.GE.AND P3, PT, R105, RZ, PT ;  /* 0x000000ff6900720c */ /* 0x000fc40003f66270 */
[----:B------:R-:W-:Y:S01]  /*7420*/  ISETP.GE.AND P6, PT, R101, RZ, PT ;  /* 0x000000ff6500720c */ /* 0x000fe20003fc6270 */
[----:B0-----:R-:W-:Y:S02]  /*7430*/  @P4 IMAD.MOV.U32 R36, RZ, RZ, R12 ;  /* 0x000000ffff244224 */ /* 0x001fe400078e000c */
[----:B------:R-:W-:Y:S01]  /*7440*/  @P4 IMAD.MOV.U32 R37, RZ, RZ, R13 ;  /* 0x000000ffff254224 */ /* 0x000fe200078e000d */
[----:B------:R-:W0:Y:S04]  /*7450*/  S2R R112, SR_TID.X ;  /* 0x0000000000707919 */ /* 0x000e280000002100 */
[----:B------:R1:W2:Y:S01]  /*7460*/  @P4 LDG.E.U8 R78, desc[UR24][R36.64] ;  /* 0x00000018244e4981 */ /* 0x0002a2000c1e1100 */
[----:B------:R-:W-:Y:S01]  /*7470*/  ISETP.GE.AND P4, PT, R111, RZ, PT ;  /* 0x000000ff6f00720c */ /* 0x000fe20003f86270 */
[----:B------:R-:W-:Y:S01]  /*7480*/  @!P2 IMAD.MOV R70, RZ, RZ, -R70 ;  /* 0x000000ffff46a224 */ /* 0x000fe200078e0a46 */
[----:B------:R-:W-:Y:S01]  /*7490*/  ISETP.NE.AND P2, PT, R43, RZ, PT ;  /* 0x000000ff2b00720c */ /* 0x000fe20003f45270 */
[----:B------:R-:W-:Y:S01]  /*74a0*/  @!P3 IMAD.MOV R63, RZ, RZ, -R63 ;  /* 0x000000ffff3fb224 */ /* 0x000fe200078e0a3f */
[----:B------:R-:W-:Y:S01]  /*74b0*/  LOP3.LUT R43, RZ, R43, RZ, 0x33, !PT ;  /* 0x0000002bff2b7212 */ /* 0x000fe200078e33ff */
[----:B-1----:R-:W-:-:S02]  /*74c0*/  VIADD R36, R11, 0xfffffff9 ;  /* 0xfffffff90b247836 */ /* 0x002fc40000000000 */
[----:B------:R-:W-:-:S03]  /*74d0*/  @!P6 IMAD.MOV R64, RZ, RZ, -R64 ;  /* 0x000000ffff40e224 */ /* 0x000fc600078e0a40 */
[----:B------:R-:W-:Y:S02]  /*74e0*/  ISETP.GE.U32.AND P3, PT, R36, 0x7fffffba, PT ;  /* 0x7fffffba2400780c */ /* 0x000fe40003f66070 */
[----:B------:R-:W-:Y:S01]  /*74f0*/  IADD3 R36, P6, PT, R4, UR5, RZ ;  /* 0x0000000504247c10 */ /* 0x000fe2000ffde0ff */
[----:B------:R-:W-:Y:S01]  /*7500*/  @!P4 IMAD.MOV R67, RZ, RZ, -R67 ;  /* 0x000000ffff43c224 */ /* 0x000fe200078e0a43 */
[----:B------:R-:W-:Y:S02]  /*7510*/  SEL R22, R43, R74, !P2 ;  /* 0x0000004a2b167207 */ /* 0x000fe40005000000 */
[----:B------:R-:W-:Y:S01]  /*7520*/  IADD3.X R37, PT, PT, R5, UR6, RZ, P6, !PT ;  /* 0x0000000605257c10 */ /* 0x000fe2000b7fe4ff */
[----:B------:R-:W1:Y:S01]  /*7530*/  LDC R74, c[0x0][0x3a0] ;  /* 0x0000e800ff4a7b82 */ /* 0x000e620000000800 */
[----:B------:R-:W-:Y:S02]  /*7540*/  ISETP.GE.AND P6, PT, R10, RZ, PT ;  /* 0x000000ff0a00720c */ /* 0x000fe40003fc6270 */
[----:B------:R-:W-:-:S02]  /*7550*/  ISETP.GE.AND P4, PT, R9, RZ, PT ;  /* 0x000000ff0900720c */ /* 0x000fc40003f86270 */
[----:B------:R-:W-:Y:S02]  /*7560*/  PRMT R77, RZ, 0x7610, R77 ;  /* 0x00007610ff4d7816 */ /* 0x000fe4000000004d */
[----:B------:R-:W-:-:S04]  /*7570*/  PRMT R76, RZ, 0x7610, R76 ;  /* 0x00007610ff4c7816 */ /* 0x000fc8000000004c */
[----:B------:R-:W2:Y:S03]  /*7580*/  @!P3 LDG.E.U8 R77, desc[UR24][R36.64] ;  /* 0x00000018244db981 */ /* 0x000ea6000c1e1100 */
[----:B------:R-:W-:Y:S01]  /*7590*/  @!P6 IMAD.MOV R73, RZ, RZ, -R73 ;  /* 0x000000ffff49e224 */ /* 0x000fe200078e0a49 */
[----:B------:R-:W2:Y:S01]  /*75a0*/  @!P3 LDG.E.U8 R76, desc[UR24][R38.64] ;  /* 0x00000018264cb981 */ /* 0x000ea2000c1e1100 */
[----:B------:R-:W-:Y:S01]  /*75b0*/  @!P4 IMAD.MOV R71, RZ, RZ, -R71 ;  /* 0x000000ffff47c224 */ /* 0x000fe200078e0a47 */
[----:B------:R-:W-:Y:S02]  /*75c0*/  ISETP.GE.AND P6, PT, R0, RZ, PT ;  /* 0x000000ff0000720c */ /* 0x000fe40003fc6270 */
[----:B------:R-:W-:Y:S02]  /*75d0*/  ISETP.GE.AND P3, PT, R2, RZ, PT ;  /* 0x000000ff0200720c */ /* 0x000fe40003f66270 */
[----:B------:R-:W-:-:S02]  /*75e0*/  ISETP.GE.AND P4, PT, R3, RZ, PT ;  /* 0x000000ff0300720c */ /* 0x000fc40003f86270 */
[C---:B------:R-:W-:Y:S02]  /*75f0*/  SEL R19, R43.reuse, R42, !P2 ;  /* 0x0000002a2b137207 */ /* 0x040fe40005000000 */
[----:B------:R-:W-:Y:S02]  /*7600*/  SEL R15, R43, R40, !P2 ;  /* 0x000000282b0f7207 */ /* 0x000fe40005000000 */
[C---:B0-----:R-:W-:Y:S02]  /*7610*/  LOP3.LUT R42, R112.reuse, 0x7f, RZ, 0xc0, !PT ;  /* 0x0000007f702a7812 */ /* 0x041fe400078ec0ff */
[----:B------:R-:W-:-:S05]  /*7620*/  LOP3.LUT R40, R112, 0x80, RZ, 0xc0, !PT ;  /* 0x0000008070287812 */ /* 0x000fca00078ec0ff */
[----:B------:R-:W-:Y:S02]  /*7630*/  IMAD R40, R40, 0x40, R42 ;  /* 0x0000004028287824 */ /* 0x000fe400078e022a */
[----:B-1----:R-:W-:Y:S01]  /*7640*/  VIADD R42, R74, 0xfffffff1 ;  /* 0xfffffff14a2a7836 */ /* 0x002fe20000000000 */
[----:B------:R-:W-:Y:S01]  /*7650*/  UIMAD UR6, UR12, 0xe, URZ ;  /* 0x0000000e0c0678a4 */ /* 0x000fe2000f8e02ff */
[----:B------:R-:W-:Y:S02]  /*7660*/  @!P6 IMAD.MOV R69, RZ, RZ, -R69 ;  /* 0x000000ffff45e224 */ /* 0x000fe400078e0a45 */
[----:B------:R-:W-:Y:S01]  /*7670*/  @!P3 IMAD.MOV R68, RZ, RZ, -R68 ;  /* 0x000000ffff44b224 */ /* 0x000fe200078e0a44 */
[----:B------:R-:W-:Y:S01]  /*7680*/  ISETP.GE.U32.AND P3, PT, R42, 0x7fffffb2, PT ;  /* 0x7fffffb22a00780c */ /* 0x000fe20003f66070 */
[----:B------:R-:W-:Y:S01]  /*7690*/  @!P4 IMAD.MOV R72, RZ, RZ, -R72 ;  /* 0x000000ffff48c224 */ /* 0x000fe200078e0a48 */
[----:B------:R0:W-:Y:S01]  /*76a0*/  STL [R1+0x414], R12 ;  /* 0x0004140c01007387 */ /* 0x0001e20000100800 */
[----:B------:R-:W-:Y:S01]  /*76b0*/  SHF.R.U32.HI R42, RZ, 0x1, R41 ;  /* 0x00000001ff2a7819 */ /* 0x000fe20000011629 */
[----:B------:R-:W-:Y:S01]  /*76c0*/  USHF.R.S32.HI UR14, URZ, 0x1f, UR6 ;  /* 0x0000001fff0e7899 */ /* 0x000fe20008011406 */
[C---:B------:R-:W-:Y:S01]  /*76d0*/  SEL R18, R43.reuse, R47, !P2 ;  /* 0x0000002f2b127207 */ /* 0x040fe20005000000 */
[----:B------:R1:W-:Y:S01]  /*76e0*/  STL [R1+0x410], R13 ;  /* 0x0004100d01007387 */ /* 0x0003e20000100800 */
[----:B------:R-:W-:-:S02]  /*76f0*/  SEL R17, R43, R46, !P2 ;  /* 0x0000002e2b117207 */ /* 0x000fc40005000000 */
[C---:B------:R-:W-:Y:S02]  /*7700*/  SEL R16, R43.reuse, R44, !P2 ;  /* 0x0000002c2b107207 */ /* 0x040fe40005000000 */
[C---:B------:R-:W-:Y:S02]  /*7710*/  SEL R14, R43.reuse, R49, !P2 ;  /* 0x000000312b0e7207 */ /* 0x040fe40005000000 */
[C---:B0-----:R-:W-:Y:S02]  /*7720*/  SEL R12, R43.reuse, R53, !P2 ;  /* 0x000000352b0c7207 */ /* 0x041fe40005000000 */
[C---:B------:R-:W-:Y:S02]  /*7730*/  SEL R11, R43.reuse, R52, !P2 ;  /* 0x000000342b0b7207 */ /* 0x040fe40005000000 */
[C---:B-1----:R-:W-:Y:S02]  /*7740*/  SEL R13, R43.reuse, R48, !P2 ;  /* 0x000000302b0d7207 */ /* 0x042fe40005000000 */
[----:B------:R-:W-:-:S02]  /*7750*/  SEL R10, R43, R51, !P2 ;  /* 0x000000332b0a7207 */ /* 0x000fc40005000000 */
[C---:B------:R-:W-:Y:S02]  /*7760*/  SEL R9, R43.reuse, R50, !P2 ;  /* 0x000000322b097207 */ /* 0x040fe40005000000 */
[C---:B------:R-:W-:Y:S02]  /*7770*/  SEL R117, R43.reuse, R55, !P2 ;  /* 0x000000372b757207 */ /* 0x040fe40005000000 */
[C---:B------:R-:W-:Y:S02]  /*7780*/  SEL R113, R43.reuse, R54, !P2 ;  /* 0x000000362b717207 */ /* 0x040fe40005000000 */
[C---:B------:R-:W-:Y:S02]  /*7790*/  SEL R111, R43.reuse, R59, !P2 ;  /* 0x0000003b2b6f7207 */ /* 0x040fe40005000000 */
[C---:B------:R-:W-:Y:S02]  /*77a0*/  SEL R105, R43.reuse, R58, !P2 ;  /* 0x0000003a2b697207 */ /* 0x040fe40005000000 */
[----:B------:R-:W-:-:S02]  /*77b0*/  SEL R102, R43, R57, !P2 ;  /* 0x000000392b667207 */ /* 0x000fc40005000000 */
[C---:B------:R-:W-:Y:S02]  /*77c0*/  SEL R101, R43.reuse, R56, !P2 ;  /* 0x000000382b657207 */ /* 0x040fe40005000000 */
[C---:B------:R-:W-:Y:S02]  /*77d0*/  SEL R98, R43.reuse, R61, !P2 ;  /* 0x0000003d2b627207 */ /* 0x040fe40005000000 */
[C---:B------:R-:W-:Y:S02]  /*77e0*/  SEL R97, R43.reuse, R60, !P2 ;  /* 0x0000003c2b617207 */ /* 0x040fe40005000000 */
[C---:B------:R-:W-:Y:S02]  /*77f0*/  SEL R95, R43.reuse, R65, !P2 ;  /* 0x000000412b5f7207 */ /* 0x040fe40005000000 */
[C---:B------:R-:W-:Y:S02]  /*7800*/  SEL R92, R43.reuse, R64, !P2 ;  /* 0x000000402b5c7207 */ /* 0x040fe40005000000 */
[----:B------:R-:W-:-:S02]  /*7810*/  SEL R91, R43, R63, !P2 ;  /* 0x0000003f2b5b7207 */ /* 0x000fc40005000000 */
[C---:B------:R-:W-:Y:S01]  /*7820*/  SEL R90, R43.reuse, R62, !P2 ;  /* 0x0000003e2b5a7207 */ /* 0x040fe20005000000 */
[----:B------:R-:W2:Y:S01]  /*7830*/  LDL.LU R63, [R1+0x15c] ;  /* 0x00015c00013f7983 */ /* 0x000ea20000300800 */
[C---:B------:R-:W-:Y:S02]  /*7840*/  SEL R89, R43.reuse, R67, !P2 ;  /* 0x000000432b597207 */ /* 0x040fe40005000000 */
[C---:B------:R-:W-:Y:S02]  /*7850*/  SEL R88, R43.reuse, R66, !P2 ;  /* 0x000000422b587207 */ /* 0x040fe40005000000 */
[C---:B------:R-:W-:Y:S02]  /*7860*/  SEL R86, R43.reuse, R73, !P2 ;  /* 0x000000492b567207 */ /* 0x040fe40005000000 */
[C---:B------:R-:W-:Y:S01]  /*7870*/  SEL R8, R43.reuse, R71, !P2 ;  /* 0x000000472b087207 */ /* 0x040fe20005000000 */
[----:B------:R-:W3:Y:S01]  /*7880*/  LDL.LU R73, [R1+0x210] ;  /* 0x0002100001497983 */ /* 0x000ee20000300800 */
[----:B------:R-:W-:-:S02]  /*7890*/  SEL R3, R43, R70, !P2 ;  /* 0x000000462b037207 */ /* 0x000fc40005000000 */
[C---:B------:R-:W-:Y:S01]  /*78a0*/  SEL R2, R43.reuse, R69, !P2 ;  /* 0x000000452b027207 */ /* 0x040fe20005000000 */
[----:B------:R-:W3:Y:S01]  /*78b0*/  LDL.LU R44, [R1+0x20c] ;  /* 0x00020c00012c7983 */ /* 0x000ee20000300800 */
[C---:B------:R-:W-:Y:S02]  /*78c0*/  SEL R83, R43.reuse, R72, !P2 ;  /* 0x000000482b537207 */ /* 0x040fe40005000000 */
[----:B------:R-:W-:Y:S01]  /*78d0*/  SEL R0, R43, R68, !P2 ;  /* 0x000000442b007207 */ /* 0x000fe20005000000 */
[----:B------:R-:W4:Y:S01]  /*78e0*/  LDL.LU R112, [R1+0x158] ;  /* 0x0001580001707983 */ /* 0x000f220000300800 */
[----:B------:R-:W-:Y:S02]  /*78f0*/  IADD3 R43, P4, PT, R4, UR6, RZ ;  /* 0x00000006042b7c10 */ /* 0x000fe4000ff9e0ff */
[----:B------:R-:W-:Y:S02]  /*7900*/  LOP3.LUT P2, RZ, R42, 0x1, RZ, 0xc0, !PT ;  /* 0x000000012aff7812 */ /* 0x000fe4000784c0ff */
[----:B------:R-:W-:-:S02]  /*7910*/  SHF.R.U32.HI R42, RZ, 0x8, R41 ;  /* 0x00000008ff2a7819 */ /* 0x000fc40000011629 */
[----:B------:R-:W-:Y:S01]  /*7920*/  IADD3.X R62, PT, PT, R5, UR14, RZ, P4, !PT ;  /* 0x0000000e053e7c10 */ /* 0x000fe2000a7fe4ff */
[----:B------:R0:W-:Y:S01]  /*7930*/  STL [R1+0xdc], R43 ;  /* 0x0000dc2b01007387 */ /* 0x0001e20000100800 */
[----:B------:R-:W-:Y:S01]  /*7940*/  LOP3.LUT P6, RZ, R42, 0x1, RZ, 0xc0, !PT ;  /* 0x000000012aff7812 */ /* 0x000fe200078cc0ff */
[----:B------:R-:W-:Y:S01]  /*7950*/  @!P3 IMAD.MOV.U32 R42, RZ, RZ, R43 ;  /* 0x000000ffff2ab224 */ /* 0x000fe200078e002b */
[----:B------:R-:W-:Y:S01]  /*7960*/  PRMT R59, RZ, 0x7610, R59 ;  /* 0x00007610ff3b7816 */ /* 0x000fe2000000003b */
[----:B------:R1:W-:Y:S01]  /*7970*/  STL [R1+0xd8], R62 ;  /* 0x0000d83e01007387 */ /* 0x0003e20000100800 */
[----:B------:R-:W-:-:S03]  /*7980*/  SHF.R.U32.HI R41, RZ, 0x9, R41 ;  /* 0x00000009ff297819 */ /* 0x000fc60000011629 */
[----:B------:R-:W4:Y:S01]  /*7990*/  LDL.LU R72, [R1+0x200] ;  /* 0x0002000001487983 */ /* 0x000f220000300800 */
[----:B0-----:R-:W-:-:S03]  /*79a0*/  @!P3 IMAD.MOV.U32 R43, RZ, RZ, R62 ;  /* 0x000000ffff2bb224 */ /* 0x001fc600078e003e */
[----:B------:R-:W4:Y:S04]  /*79b0*/  LDL.LU R85, [R1+0x164] ;  /* 0x0001640001557983 */ /* 0x000f280000300800 */
[----:B------:R0:W4:Y:S04]  /*79c0*/  @!P3 LDG.E.U8 R59, desc[UR24][R42.64] ;  /* 0x000000182a3bb981 */ /* 0x000128000c1e1100 */
[----:B------:R-:W4:Y:S04]  /*79d0*/  LDL.LU R84, [R1+0x160] ;  /* 0x0001600001547983 */ /* 0x000f280000300800 */
[----:B-1----:R-:W4:Y:S01]  /*79e0*/  LDL.LU R62, [R1+0x1f8] ;  /* 0x0001f800013e7983 */ /* 0x002f220000300800 */
[----:B0-----:R-:W-:Y:S01]  /*79f0*/  IADD3 R43, P4, PT, R6, UR6, RZ ;  /* 0x00000006062b7c10 */ /* 0x001fe2000ff9e0ff */
[----:B------:R-:W0:Y:S02]  /*7a00*/  LDCU UR6, c[0x0][0x3b0] ;  /* 0x00007600ff0677ac */ /* 0x000e240008000800 */
[----:B------:R-:W4:Y:S01]  /*7a10*/  LDL.LU R75, [R1+0x1f4] ;  /* 0x0001f400014b7983 */ /* 0x000f220000300800 */
[----:B------:R-:W-:Y:S01]  /*7a20*/  IADD3.X R42, PT, PT, R7, UR14, RZ, P4, !PT ;  /* 0x0000000e072a7c10 */ /* 0x000fe2000a7fe4ff */
[----:B------:R-:W1:Y:S01]  /*7a30*/  LDCU UR14, c[0x0][0x3b0] ;  /* 0x00007600ff0e77ac */ /* 0x000e620008000800 */
[----:B------:R-:W-:-:S02]  /*7a40*/  LOP3.LUT P4, RZ, R41, 0x1, RZ, 0xc0, !PT ;  /* 0x0000000129ff7812 */ /* 0x000fc4000788c0ff */
[----:B------:R-:W4:Y:S01]  /*7a50*/  LDL.LU R41, [R1+0x214] ;  /* 0x0002140001297983 */ /* 0x000f220000300800 */
[----:B------:R-:W-:-:S04]  /*7a60*/  @!UP1 UIADD3 UR4, UPT, UPT, -UR4, 0x100000, URZ ;  /* 0x0010000004049890 */ /* 0x000fc8000fffe1ff */
[----:B------:R-:W-:Y:S02]  /*7a70*/  @!UP1 USHF.L.U32 UR5, UR4, 0xb, URZ ;  /* 0x0000000b04059899 */ /* 0x000fe400080006ff */
[----:B------:R-:W-:Y:S01]  /*7a80*/  @!UP1 USHF.L.U32 UR4, UR4, 0x1, URZ ;  /* 0x0000000104049899 */ /* 0x000fe200080006ff */
[----:B------:R0:W-:Y:S01]  /*7a90*/  STL [R1+0xe4], R43 ;  /* 0x0000e42b01007387 */ /* 0x0001e20000100800 */
[----:B------:R-:W-:-:S03]  /*7aa0*/  VOTEU.ALL UP1, P0 ;  /* 0x0000000000ff7886 */ /* 0x000fc60000020000 */
[----:B------:R1:W-:Y:S01]  /*7ab0*/  STL [R1+0xe0], R42 ;  /* 0x0000e02a01007387 */ /* 0x0003e20000100800 */
[----:B------:R-:W-:-:S06]  /*7ac0*/  PRMT R58, RZ, 0x7610, R58 ;  /* 0x00007610ff3a7816 */ /* 0x000fcc000000003a */
[----:B------:R0:W2:Y:S02]  /*7ad0*/  @!UP1 SYNCS.EXCH.64 URZ, [UR9+0x14008], UR4 ;  /* 0x0140080409ff95b2 */ /* 0x0000a40008000100 */
[----:B0-----:R-:W-:-:S04]  /*7ae0*/  @!P3 LOP3.LUT R43, R43, R42, RZ, 0x3c, !PT ;  /* 0x0000002a2b2bb212 */ /* 0x001fc800078e3cff */
[----:B-1----:R-:W-:-:S04]  /*7af0*/  @!P3 LOP3.LUT R42, R43, R42, RZ, 0x3c, !PT ;  /* 0x0000002a2b2ab212 */ /* 0x002fc800078e3cff */
[----:B------:R-:W-:Y:S01]  /*7b00*/  @!P3 LOP3.LUT R43, R43, R42, RZ, 0x3c, !PT ;  /* 0x0000002a2b2bb212 */ /* 0x000fe200078e3cff */
[----:B------:R-:W-:-:S04]  /*7b10*/  UIMAD UR4, UR12, 0x16, URZ ;  /* 0x000000160c0478a4 */ /* 0x000fc8000f8e02ff */
[----:B------:R0:W4:Y:S01]  /*7b20*/  @!P3 LDG.E.U8 R58, desc[UR24][R42.64] ;  /* 0x000000182a3ab981 */ /* 0x000122000c1e1100 */
[----:B------:R-:W-:-:S03]  /*7b30*/  USHF.R.S32.HI UR5, URZ, 0x1f, UR4 ;  /* 0x0000001fff057899 */ /* 0x000fc60008011404 */
[----:B--2---:R1:W-:Y:S04]  /*7b40*/  STS.U8 [R40+UR9+0x4000], R63 ;  /* 0x0040003f28007988 */ /* 0x0043e80008000009 */
[----:B-1----:R-:W2:Y:S04]  /*7b50*/  LDL.LU R63, [R1+0x174] ;  /* 0x00017400013f7983 */ /* 0x002ea80000300800 */
[----:B---3--:R1:W-:Y:S04]  /*7b60*/  STS.U8 [R40+UR9+0x4400], R44 ;  /* 0x0044002c28007988 */ /* 0x0083e80008000009 */
[----:B------:R3:W-:Y:S04]  /*7b70*/  STS.U8 [R40+UR9+0x400], R73 ;  /* 0x0004004928007988 */ /* 0x0007e80008000009 */
[----:B-1----:R-:W2:Y:S04]  /*7b80*/  LDL.LU R44, [R1+0x1fc] ;  /* 0x0001fc00012c7983 */ /* 0x002ea80000300800 */
[----:B----4-:R1:W-:Y:S04]  /*7b90*/  STS.U8 [R40+UR9+0x800], R112 ;  /* 0x0008007028007988 */ /* 0x0103e80008000009 */
[----:B---3--:R-:W3:Y:S04]  /*7ba0*/  LDL.LU R73, [R1+0x1e0] ;  /* 0x0001e00001497983 */ /* 0x008ee80000300800 */
[----:B------:R-:W-:Y:S04]  /*7bb0*/  STS.U8 [R40+UR9+0xc00], R85 ;  /* 0x000c005528007988 */ /* 0x000fe80008000009 */
[----:B-1----:R-:W4:Y:S04]  /*7bc0*/  LDL.LU R112, [R1+0x1dc] ;  /* 0x0001dc0001707983 */ /* 0x002f280000300800 */
[----:B------:R-:W-:Y:S04]  /*7bd0*/  STS.U8 [R40+UR9+0x4c00], R84 ;  /* 0x004c005428007988 */ /* 0x000fe80008000009 */
[----:B------:R1:W-:Y:S02]  /*7be0*/  STS.U8 [R40+UR9], R41 ;  /* 0x0000002928007988 */ /* 0x0003e40008000009 */
[----:B-1----:R-:W-:-:S04]  /*7bf0*/  IADD3 R41, P3, PT, R4, UR4, RZ ;  /* 0x0000000404297c10 */ /* 0x002fc8000ff7e0ff */
[----:B0-----:R-:W-:Y:S01]  /*7c00*/  IADD3.X R42, PT, PT, R5, UR5, RZ, P3, !PT ;  /* 0x00000005052a7c10 */ /* 0x001fe20009ffe4ff */
[----:B------:R-:W-:Y:S04]  /*7c10*/  STL [R1+0x15c], R41 ;  /* 0x00015c2901007387 */ /* 0x000fe80000100800 */
[----:B------:R0:W-:Y:S04]  /*7c20*/  STL [R1+0x158], R42 ;  /* 0x0001582a01007387 */ /* 0x0001e80000100800 */
[----:B------:R-:W3:Y:S04]  /*7c30*/  LDL.LU R85, [R1+0x1ec] ;  /* 0x0001ec0001557983 */ /* 0x000ee80000300800 */
[----:B------:R-:W3:Y:S01]  /*7c40*/  LDL.LU R84, [R1+0xf0] ;  /* 0x0000f00001547983 */ /* 0x000ee20000300800 */
[----:B------:R-:W-:Y:S01]  /*7c50*/  PRMT R57, RZ, 0x7610, R57 ;  /* 0x00007610ff397816 */ /* 0x000fe20000000039 */
[----:B------:R-:W-:-:S02]  /*7c60*/  @P4 IMAD.MOV.U32 R43, RZ, RZ, R42 ;  /* 0x000000ffff2b4224 */ /* 0x000fc400078e002a */
[----:B0-----:R-:W-:Y:S01]  /*7c70*/  @P4 IMAD.MOV.U32 R42, RZ, RZ, R41 ;  /* 0x000000ffff2a4224 */ /* 0x001fe200078e0029 */
[----:B------:R-:W-:Y:S01]  /*7c80*/  IADD3 R41, P3, PT, R6, UR4, RZ ;  /* 0x0000000406297c10 */ /* 0x000fe2000ff7e0ff */
[----:B------:R-:W-:-:S03]  /*7c90*/  UIMAD UR4, UR12, 0x1e, URZ ;  /* 0x0000001e0c0478a4 */ /* 0x000fc6000f8e02ff */
[----:B------:R0:W3:Y:S01]  /*7ca0*/  @P4 LDG.E.U8 R57, desc[UR24][R42.64] ;  /* 0x000000182a394981 */ /* 0x0000e2000c1e1100 */
[----:B------:R-:W-:-:S03]  /*7cb0*/  PRMT R56, RZ, 0x7610, R56 ;  /* 0x00007610ff387816 */ /* 0x000fc60000000038 */
[----:B------:R-:W-:Y:S01]  /*7cc0*/  STL [R1+0x164], R41 ;  /* 0x0001642901007387 */ /* 0x000fe20000100800 */
[----:B0-----:R-:W-:Y:S01]  /*7cd0*/  IADD3.X R42, PT, PT, R7, UR5, RZ, P3, !PT ;  /* 0x00000005072a7c10 */ /* 0x001fe20009ffe4ff */
[----:B------:R-:W-:-:S04]  /*7ce0*/  USHF.R.S32.HI UR5, URZ, 0x1f, UR4 ;  /* 0x0000001fff057899 */ /* 0x000fc80008011404 */
[----:B------:R0:W-:Y:S01]  /*7cf0*/  STL [R1+0x160], R42 ;  /* 0x0001602a01007387 */ /* 0x0001e20000100800 */
[----:B------:R-:W-:Y:S02]  /*7d00*/  @P4 IMAD.MOV.U32 R43, RZ, RZ, R42 ;  /* 0x000000ffff2b4224 */ /* 0x000fe400078e002a */
[----:B0-----:R-:W-:Y:S01]  /*7d10*/  @P4 IMAD.MOV.U32 R42, RZ, RZ, R41 ;  /* 0x000000ffff2a4224 */ /* 0x001fe200078e0029 */
[----:B------:R-:W-:Y:S01]  /*7d20*/  IADD3 R41, P3, PT, R4, UR4, RZ ;  /* 0x0000000404297c10 */ /* 0x000fe2000ff7e0ff */
[----:B------:R0:W-:Y:S04]  /*7d30*/  STS.U8 [R40+UR9+0x1000], R62 ;  /* 0x0010003e28007988 */ /* 0x0001e80008000009 */
[----:B------:R1:W3:Y:S01]  /*7d40*/  @P4 LDG.E.U8 R56, desc[UR24][R42.64] ;  /* 0x000000182a384981 */ /* 0x0002e2000c1e1100 */
[----:B------:R-:W-:-:S03]  /*7d50*/  PRMT R55, RZ, 0x7610, R55 ;  /* 0x00007610ff377816 */ /* 0x000fc60000000037 */
[----:B------:R1:W-:Y:S04]  /*7d60*/  STS.U8 [R40+UR9+0x5000], R75 ;  /* 0x0050004b28007988 */ /* 0x0003e80008000009 */
[----:B0-----:R-:W3:Y:S01]  /*7d70*/  LDL.LU R62, [R1+0x208] ;  /* 0x00020800013e7983 */ /* 0x001ee20000300800 */
[----:B-1----:R-:W-:-:S03]  /*7d80*/  IADD3.X R42, PT, PT, R5, UR5, RZ, P3, !PT ;  /* 0x00000005052a7c10 */ /* 0x002fc60009ffe4ff */
[----:B------:R-:W3:Y:S02]  /*7d90*/  LDL.LU R75, [R1+0x1d8] ;  /* 0x0001d800014b7983 */ /* 0x000ee40000300800 */
[----:B------:R-:W-:Y:S02]  /*7da0*/  @P2 IMAD.MOV.U32 R43, RZ, RZ, R42 ;  /* 0x000000ffff2b2224 */ /* 0x000fe400078e002a */
[----:B------:R-:W-:Y:S04]  /*7db0*/  STL [R1+0x1f8], R41 ;  /* 0x0001f82901007387 */ /* 0x000fe80000100800 */
[----:B------:R0:W-:Y:S02]  /*7dc0*/  STL [R1+0x1f4], R42 ;  /* 0x0001f42a01007387 */ /* 0x0001e40000100800 */
[----:B0-----:R-:W-:Y:S01]  /*7dd0*/  @P2 IMAD.MOV.U32 R42, RZ, RZ, R41 ;  /* 0x000000ffff2a2224 */ /* 0x001fe200078e0029 */
[----:B------:R-:W-:-:S04]  /*7de0*/  IADD3 R41, P3, PT, R6, UR4, RZ ;  /* 0x0000000406297c10 */ /* 0x000fc8000ff7e0ff */
[----:B------:R0:W3:Y:S01]  /*7df0*/  @P2 LDG.E.U8 R55, desc[UR24][R42.64] ;  /* 0x000000182a372981 */ /* 0x0000e2000c1e1100 */
[----:B------:R-:W-:Y:S02]  /*7e00*/  PRMT R54, RZ, 0x7610, R54 ;  /* 0x00007610ff367816 */ /* 0x000fe40000000036 */
[----:B0-----:R-:W-:-:S05]  /*7e10*/  IADD3.X R42, PT, PT, R7, UR5, RZ, P3, !PT ;  /* 0x00000005072a7c10 */ /* 0x001fca0009ffe4ff */
[----:B------:R-:W-:Y:S01]  /*7e20*/  @P2 IMAD.MOV.U32 R43, RZ, RZ, R42 ;  /* 0x000000ffff2b2224 */ /* 0x000fe200078e002a */
[----:B--2---:R0:W-:Y:S04]  /*7e30*/  STS.U8 [R40+UR9+0x1400], R63 ;  /* 0x0014003f28007988 */ /* 0x0041e80008000009 */
[----:B0-----:R-:W2:Y:S04]  /*7e40*/  LDL.LU R63, [R1+0x1e4] ;  /* 0x0001e400013f7983 */ /* 0x001ea80000300800 */
[----:B------:R0:W-:Y:S04]  /*7e50*/  STS.U8 [R40+UR9+0x5400], R44 ;  /* 0x0054002c28007988 */ /* 0x0001e80008000009 */
[----:B0-----:R-:W2:Y:S04]  /*7e60*/  LDL.LU R44, [R1+0xec] ;  /* 0x0000ec00012c7983 */ /* 0x001ea80000300800 */
[----:B------:R-:W-:Y:S04]  /*7e70*/  STL [R1+0x200], R41 ;  /* 0x0002002901007387 */ /* 0x000fe80000100800 */
[----:B------:R0:W-:Y:S04]  /*7e80*/  STL [R1+0x1fc], R42 ;  /* 0x0001fc2a01007387 */ /* 0x0001e80000100800 */
[----:B----4-:R1:W-:Y:S01]  /*7e90*/  STS.U8 [R40+UR9+0x5800], R112 ;  /* 0x0058007028007988 */ /* 0x0103e20008000009 */
[----:B0-----:R-:W-:Y:S01]  /*7ea0*/  @P2 IMAD.MOV.U32 R42, RZ, RZ, R41 ;  /* 0x000000ffff2a2224 */ /* 0x001fe200078e0029 */
[----:B------:R-:W-:-:S02]  /*7eb0*/  SHF.R.U64 R41, R45, 0x19, RZ ;  /* 0x000000192d297819 */ /* 0x000fc400000012ff */
[----:B-1----:R-:W4:Y:S04]  /*7ec0*/  LDL.LU R112, [R1+0x204] ;  /* 0x0002040001707983 */ /* 0x002f280000300800 */
[----:B------:R0:W2:Y:S01]  /*7ed0*/  @P2 LDG.E.U8 R54, desc[UR24][R42.64] ;  /* 0x000000182a362981 */ /* 0x0000a2000c1e1100 */
[----:B------:R-:W-:-:S03]  /*7ee0*/  LOP3.LUT P2, RZ, R41, 0x1, RZ, 0xc0, !PT ;  /* 0x0000000129ff7812 */ /* 0x000fc6000784c0ff */
[----:B---3--:R1:W-:Y:S04]  /*7ef0*/  STS.U8 [R40+UR9+0x1c00], R85 ;  /* 0x001c005528007988 */ /* 0x0083e80008000009 */
[----:B------:R3:W-:Y:S04]  /*7f00*/  STS.U8 [R40+UR9+0x5c00], R84 ;  /* 0x005c005428007988 */ /* 0x0007e80008000009 */
[----:B-1----:R-:W2:Y:S04]  /*7f10*/  LDL.LU R85, [R1+0xf4] ;  /* 0x0000f40001557983 */ /* 0x002ea80000300800 */
[----:B---3--:R-:W3:Y:S04]  /*7f20*/  LDL.LU R84, [R1+0x170] ;  /* 0x0001700001547983 */ /* 0x008ee80000300800 */
[----:B------:R-:W2:Y:S04]  /*7f30*/  LDL.LU R41, [R1+0x1e8] ;  /* 0x0001e80001297983 */ /* 0x000ea80000300800 */
[----:B------:R1:W-:Y:S01]  /*7f40*/  STS.U8 [R40+UR9+0x4800], R72 ;  /* 0x0048004828007988 */ /* 0x0003e20008000009 */
[----:B------:R-:W-:-:S03]  /*7f50*/  UIMAD UR4, UR12, 0x26, URZ ;  /* 0x000000260c0478a4 */ /* 0x000fc6000f8e02ff */
[----:B------:R-:W-:Y:S01]  /*7f60*/  STS.U8 [R40+UR9+0x1800], R73 ;  /* 0x0018004928007988 */ /* 0x000fe20008000009 */
[----:B-1----:R-:W-:Y:S01]  /*7f70*/  LOP3.LUT R72, R40, 0x10, RZ, 0x3c, !PT ;  /* 0x0000001028487812 */ /* 0x002fe200078e3cff */
[----:B------:R-:W-:Y:S02]  /*7f80*/  USHF.R.S32.HI UR5, URZ, 0x1f, UR4 ;  /* 0x0000001fff057899 */ /* 0x000fe40008011404 */
[----:B0-----:R-:W-:Y:S02]  /*7f90*/  IADD3 R42, P3, PT, R4, UR4, RZ ;  /* 0x00000004042a7c10 */ /* 0x001fe4000ff7e0ff */
[----:B------:R-:W-:Y:S02]  /*7fa0*/  PRMT R53, RZ, 0x7610, R53 ;  /* 0x00007610ff357816 */ /* 0x000fe40000000035 */
[----:B------:R-:W-:-:S05]  /*7fb0*/  IADD3.X R43, PT, PT, R5, UR5, RZ, P3, !PT ;  /* 0x00000005052b7c10 */ /* 0x000fca0009ffe4ff */
[----:B------:R0:W3:Y:S04]  /*7fc0*/  @P2 LDG.E.U8 R53, desc[UR24][R42.64] ;  /* 0x000000182a352981 */ /* 0x0000e8000c1e1100 */
[----:B------:R-:W-:Y:S04]  /*7fd0*/  STS.U8 [R72+UR9+0x80], R62 ;  /* 0x0000803e48007988 */ /* 0x000fe80008000009 */
[----:B------:R1:W-:Y:S04]  /*7fe0*/  STS.U8 [R72+UR9+0x4080], R75 ;  /* 0x0040804b48007988 */ /* 0x0003e80008000009 */
[----:B-1----:R-:W3:Y:S04]  /*7ff0*/  LDL.LU R75, [R1+0x1d4] ;  /* 0x0001d400014b7983 */ /* 0x002ee80000300800 */
[----:B------:R-:W3:Y:S04]  /*8000*/  LDL.LU R73, [R1+0x16c] ;  /* 0x00016c0001497983 */ /* 0x000ee80000300800 */
[----:B------:R-:W3:Y:S04]  /*8010*/  LDL.LU R62, [R1+0xc4] ;  /* 0x0000c400013e7983 */ /* 0x000ee80000300800 */
[----:B------:R-:W-:Y:S04]  /*8020*/  STL [R1+0x380], R42 ;  /* 0x0003802a01007387 */ /* 0x000fe80000100800 */
[----:B------:R-:W-:Y:S04]  /*8030*/  STL [R1+0x37c], R43 ;  /* 0x00037c2b01007387 */ /* 0x000fe80000100800 */
[----:B--2---:R1:W-:Y:S04]  /*8040*/  STS.U8 [R72+UR9+0x480], R41 ;  /* 0x0004802948007988 */ /* 0x0043e80008000009 */
[----:B------:R2:W-:Y:S01]  /*8050*/  STS.U8 [R72+UR9+0x4480], R63 ;  /* 0x0044803f48007988 */ /* 0x0005e20008000009 */
[----:B-1----:R-:W-:-:S03]  /*8060*/  IADD3 R41, P3, PT, R6, UR4, RZ ;  /* 0x0000000406297c10 */ /* 0x002fc6000ff7e0ff */
[----:B------:R1:W-:Y:S01]  /*8070*/  STS.U8 [R72+UR9+0x880], R44 ;  /* 0x0008802c48007988 */ /* 0x0003e20008000009 */
[----:B0-----:R-:W-:-:S03]  /*8080*/  IADD3.X R42, PT, PT, R7, UR5, RZ, P3, !PT ;  /* 0x00000005072a7c10 */ /* 0x001fc60009ffe4ff */
[----:B--2---:R-:W2:Y:S04]  /*8090*/  LDL.LU R63, [R1+0x168] ;  /* 0x00016800013f7983 */ /* 0x004ea80000300800 */
[----:B-1----:R-:W2:Y:S04]  /*80a0*/  LDL.LU R44, [R1+0xc0] ;  /* 0x0000c000012c7983 */ /* 0x002ea80000300800 */
[----:B------:R-:W-:Y:S04]  /*80b0*/  STL [R1+0x388], R41 ;  /* 0x0003882901007387 */ /* 0x000fe80000100800 */
[----:B------:R-:W-:Y:S04]  /*80c0*/  STL [R1+0x384], R42 ;  /* 0x0003842a01007387 */ /* 0x000fe80000100800 */
[----:B----4-:R0:W-:Y:S04]  /*80d0*/  STS.U8 [R72+UR9+0x4880], R112 ;  /* 0x0048807048007988 */ /* 0x0101e80008000009 */
[----:B0-----:R-:W4:Y:S01]  /*80e0*/  LDL.LU R112, [R1+0xbc] ;  /* 0x0000bc0001707983 */ /* 0x001f220000300800 */
[----:B------:R-:W-:Y:S01]  /*80f0*/  PRMT R52, RZ, 0x7610, R52 ;  /* 0x00007610ff347816 */ /* 0x000fe20000000034 */
[----:B------:R-:W-:-:S02]  /*8100*/  @P2 IMAD.MOV.U32 R43, RZ, RZ, R42 ;  /* 0x000000ffff2b2224 */ /* 0x000fc400078e002a */
[----:B------:R-:W-:Y:S01]  /*8110*/  @P2 IMAD.MOV.U32 R42, RZ, RZ, R41 ;  /* 0x000000ffff2a2224 */ /* 0x000fe200078e0029 */
[----:B------:R-:W-:Y:S01]  /*8120*/  SHF.R.U64 R41, R45, 0x11, RZ ;  /* 0x000000112d297819 */ /* 0x000fe200000012ff */
[----:B------:R-:W-:-:S03]  /*8130*/  UIMAD UR4, UR12, 0x2e, URZ ;  /* 0x0000002e0c0478a4 */ /* 0x000fc6000f8e02ff */
[----:B------:R0:W4:Y:S01]  /*8140*/  @P2 LDG.E.U8 R52, desc[UR24][R42.64] ;  /* 0x000000182a342981 */ /* 0x000122000c1e1100 */
[----:B------:R-:W-:Y:S01]  /*8150*/  LOP3.LUT P2, RZ, R41, 0x1, RZ, 0xc0, !PT ;  /* 0x0000000129ff7812 */ /* 0x000fe2000784c0ff */
[----:B------:R-:W-:Y:S02]  /*8160*/  USHF.R.S32.HI UR5, URZ, 0x1f, UR4 ;  /* 0x0000001fff057899 */ /* 0x000fe40008011404 */
[----:B------:R-:W-:Y:S02]  /*8170*/  IADD3 R41, P3, PT, R4, UR4, RZ ;  /* 0x0000000404297c10 */ /* 0x000fe4000ff7e0ff */
[----:B------:R-:W-:Y:S02]  /*8180*/  PRMT R51, RZ, 0x7610, R51 ;  /* 0x00007610ff337816 */ /* 0x000fe40000000033 */
[----:B0-----:R-:W-:Y:S01]  /*8190*/  IADD3.X R42, PT, PT, R5, UR5, RZ, P3, !PT ;  /* 0x00000005052a7c10 */ /* 0x001fe20009ffe4ff */
[----:B------:R-:W-:Y:S04]  /*81a0*/  STL [R1+0x390], R41 ;  /* 0x0003902901007387 */ /* 0x000fe80000100800 */
[----:B------:R0:W-:Y:S01]  /*81b0*/  STL [R1+0x38c], R42 ;  /* 0x00038c2a01007387 */ /* 0x0001e20000100800 */
[----:B------:R-:W-:-:S03]  /*81c0*/  @P2 IMAD.MOV.U32 R43, RZ, RZ, R42 ;  /* 0x000000ffff2b2224 */ /* 0x000fc600078e002a */
[----:B------:R1:W-:Y:S01]  /*81d0*/  STS.U8 [R72+UR9+0xc80], R85 ;  /* 0x000c805548007988 */ /* 0x0003e20008000009 */
[----:B0-----:R-:W-:Y:S01]  /*81e0*/  @P2 IMAD.MOV.U32 R42, RZ, RZ, R41 ;  /* 0x000000ffff2a2224 */ /* 0x001fe200078e0029 */
[----:B------:R-:W-:Y:S02]  /*81f0*/  IADD3 R41, P3, PT, R6, UR4, RZ ;  /* 0x0000000406297c10 */ /* 0x000fe4000ff7e0ff */
[----:B---3--:R0:W-:Y:S04]  /*8200*/  STS.U8 [R72+UR9+0x4c80], R84 ;  /* 0x004c805448007988 */ /* 0x0081e80008000009 */
[----:B------:R3:W4:Y:S04]  /*8210*/  @P2 LDG.E.U8 R51, desc[UR24][R42.64] ;  /* 0x000000182a332981 */ /* 0x000728000c1e1100 */
[----:B-1----:R-:W4:Y:S01]  /*8220*/  LDL.LU R85, [R1+0xc8] ;  /* 0x0000c80001557983 */ /* 0x002f220000300800 */
[----:B------:R-:W-:-:S03]  /*8230*/  PRMT R50, RZ, 0x7610, R50 ;  /* 0x00007610ff327816 */ /* 0x000fc60000000032 */
[----:B------:R1:W-:Y:S01]  /*8240*/  STS.U8 [R72+UR9+0x1080], R75 ;  /* 0x0010804b48007988 */ /* 0x0003e20008000009 */
[----:B---3--:R-:W-:-:S03]  /*8250*/  IADD3.X R42, PT, PT, R7, UR5, RZ, P3, !PT ;  /* 0x00000005072a7c10 */ /* 0x008fc60009ffe4ff */
[----:B0-----:R-:W3:Y:S01]  /*8260*/  LDL.LU R84, [R1+0xb0] ;  /* 0x0000b00001547983 */ /* 0x001ee20000300800 */
[----:B------:R-:W-:Y:S01]  /*8270*/  UIMAD UR4, UR12, 0x36, URZ ;  /* 0x000000360c0478a4 */ /* 0x000fe2000f8e02ff */
[----:B------:R-:W-:Y:S02]  /*8280*/  @P2 IMAD.MOV.U32 R43, RZ, RZ, R42 ;  /* 0x000000ffff2b2224 */ /* 0x000fe400078e002a */
[----:B-1----:R-:W3:Y:S04]  /*8290*/  LDL.LU R75, [R1+0xac] ;  /* 0x0000ac00014b7983 */ /* 0x002ee80000300800 */
[----:B------:R-:W-:Y:S04]  /*82a0*/  STL [R1+0x398], R41 ;  /* 0x0003982901007387 */ /* 0x000fe80000100800 */
[----:B------:R0:W-:Y:S01]  /*82b0*/  STL [R1+0x394], R42 ;  /* 0x0003942a01007387 */ /* 0x0001e20000100800 */
[----:B------:R-:W-:Y:S01]  /*82c0*/  USHF.R.S32.HI UR5, URZ, 0x1f, UR4 ;  /* 0x0000001fff057899 */ /* 0x000fe20008011404 */
[----:B0-----:R-:W-:Y:S01]  /*82d0*/  @P2 IMAD.MOV.U32 R42, RZ, RZ, R41 ;  /* 0x000000ffff2a2224 */ /* 0x001fe200078e0029 */
[----:B------:R-:W-:-:S04]  /*82e0*/  SHF.R.U64 R41, R45, 0x9, RZ ;  /* 0x000000092d297819 */ /* 0x000fc800000012ff */
[----:B------:R0:W3:Y:S01]  /*82f0*/  @P2 LDG.E.U8 R50, desc[UR24][R42.64] ;  /* 0x000000182a322981 */ /* 0x0000e2000c1e1100 */
[----:B------:R-:W-:-:S03]  /*8300*/  LOP3.LUT P2, RZ, R41, 0x1, RZ, 0xc0, !PT ;  /* 0x0000000129ff7812 */ /* 0x000fc6000784c0ff */
[----:B------:R1:W-:Y:S01]  /*8310*/  STS.U8 [R72+UR9+0x5080], R73 ;  /* 0x0050804948007988 */ /* 0x0003e20008000009 */
[----:B0-----:R-:W-:-:S03]  /*8320*/  IADD3 R42, P3, PT, R4, UR4, RZ ;  /* 0x00000004042a7c10 */ /* 0x001fc6000ff7e0ff */
[----:B------:R-:W-:Y:S01]  /*8330*/  STS.U8 [R72+UR9+0x1480], R62 ;  /* 0x0014803e48007988 */ /* 0x000fe20008000009 */
[----:B------:R-:W-:Y:S02]  /*8340*/  PRMT R49, RZ, 0x7610, R49 ;  /* 0x00007610ff317816 */ /* 0x000fe40000000031 */
[----:B------:R-:W-:Y:S01]  /*8350*/  IADD3.X R43, PT, PT, R5, UR5, RZ, P3, !PT ;  /* 0x00000005052b7c10 */ /* 0x000fe20009ffe4ff */
[----:B-1----:R-:W3:Y:S04]  /*8360*/  LDL.LU R73, [R1+0xa8] ;  /* 0x0000a80001497983 */ /* 0x002ee80000300800 */
[----:B------:R0:W3:Y:S04]  /*8370*/  @P2 LDG.E.U8 R49, desc[UR24][R42.64] ;  /* 0x000000182a312981 */ /* 0x0000e8000c1e1100 */
[----:B--2---:R-:W-:Y:S04]  /*8380*/  STS.U8 [R72+UR9+0x5480], R63 ;  /* 0x0054803f48007988 */ /* 0x004fe80008000009 */
[----:B------:R1:W-:Y:S04]  /*8390*/  STS.U8 [R72+UR9+0x1880], R44 ;  /* 0x0018802c48007988 */ /* 0x0003e80008000009 */
[----:B-1----:R-:W2:Y:S04]  /*83a0*/  LDL.LU R44, [R1+0xa0] ;  /* 0x0000a000012c7983 */ /* 0x002ea80000300800 */
[----:B------:R-:W2:Y:S04]  /*83b0*/  LDL.LU R41, [R1+0xb8] ;  /* 0x0000b80001297983 */ /* 0x000ea80000300800 */
[----:B------:R-:W-:Y:S04]  /*83c0*/  STL [R1+0x3a0], R42 ;  /* 0x0003a02a01007387 */ /* 0x000fe80000100800 */
[----:B------:R-:W-:Y:S04]  /*83d0*/  STL [R1+0x39c], R43 ;  /* 0x00039c2b01007387 */ /* 0x000fe80000100800 */
[----:B------:R-:W2:Y:S04]  /*83e0*/  LDL.LU R62, [R1+0xb4] ;  /* 0x0000b400013e7983 */ /* 0x000ea80000300800 */
[----:B----4-:R1:W-:Y:S04]  /*83f0*/  STS.U8 [R72+UR9+0x5880], R112 ;  /* 0x0058807048007988 */ /* 0x0103e80008000009 */
[----:B------:R-:W4:Y:S04]  /*8400*/  LDL.LU R63, [R1+0x98] ;  /* 0x00009800013f7983 */ /* 0x000f280000300800 */
[----:B-1----:R-:W2:Y:S04]  /*8410*/  LDL.LU R112, [R1+0x90] ;  /* 0x0000900001707983 */ /* 0x002ea80000300800 */
[----:B------:R-:W2:Y:S01]  /*8420*/  LDL.LU R43, [R1+0xe8] ;  /* 0x0000e800012b7983 */ /* 0x000ea20000300800 */
[----:B0-----:R-:W-:-:S02]  /*8430*/  IADD3 R42, P3, PT, R6, UR4, RZ ;  /* 0x00000004062a7c10 */ /* 0x001fc4000ff7e0ff */
[----:B------:R-:W-:Y:S01]  /*8440*/  PRMT R48, RZ, 0x7610, R48 ;  /* 0x00007610ff307816 */ /* 0x000fe20000000030 */
[----:B------:R-:W-:Y:S01]  /*8450*/  UIMAD UR4, UR12, 0x3e, URZ ;  /* 0x0000003e0c0478a4 */ /* 0x000fe2000f8e02ff */
[----:B------:R-:W-:Y:S02]  /*8460*/  PRMT R47, RZ, 0x7610, R47 ;  /* 0x00007610ff2f7816 */ /* 0x000fe4000000002f */
[----:B------:R-:W-:Y:S01]  /*8470*/  PRMT R46, RZ, 0x7610, R46 ;  /* 0x00007610ff2e7816 */ /* 0x000fe2000000002e */
[----:B--2---:R0:W-:Y:S04]  /*8480*/  STS.U8 [R72+UR9+0x1c80], R43 ;  /* 0x001c802b48007988 */ /* 0x0041e80008000009 */
[----:B------:R1:W-:Y:S01]  /*8490*/  STS.U8 [R72+UR9+0x5c80], R85 ;  /* 0x005c805548007988 */ /* 0x0003e20008000009 */
[----:B0-----:R-:W-:-:S02]  /*84a0*/  IADD3.X R43, PT, PT, R7, UR5, RZ, P3, !PT ;  /* 0x00000005072b7c10 */ /* 0x001fc40009ffe4ff */
[----:B-1----:R-:W-:Y:S01]  /*84b0*/  LOP3.LUT R72, R40, 0x20, RZ, 0x3c, !PT ;  /* 0x0000002028487812 */ /* 0x002fe200078e3cff */
[----:B------:R-:W2:Y:S04]  /*84c0*/  LDL.LU R85, [R1+0x94] ;  /* 0x0000940001557983 */ /* 0x000ea80000300800 */
[----:B---3--:R0:W-:Y:S04]  /*84d0*/  STS.U8 [R72+UR9+0x100], R84 ;  /* 0x0001005448007988 */ /* 0x0081e80008000009 */
[----:B------:R1:W-:Y:S01]  /*84e0*/  STS.U8 [R72+UR9+0x4100], R75 ;  /* 0x0041004b48007988 */ /* 0x0003e20008000009 */
[----:B------:R-:W-:-:S03]  /*84f0*/  USHF.R.S32.HI UR5, URZ, 0x1f, UR4 ;  /* 0x0000001fff057899 */ /* 0x000fc60008011404 */
[----:B------:R3:W2:Y:S04]  /*8500*/  @P2 LDG.E.U8 R48, desc[UR24][R42.64] ;  /* 0x000000182a302981 */ /* 0x0006a8000c1e1100 */
[----:B0-----:R-:W2:Y:S04]  /*8510*/  LDL.LU R84, [R1+0x8c] ;  /* 0x00008c0001547983 */ /* 0x001ea80000300800 */
[----:B------:R-:W-:Y:S04]  /*8520*/  STL [R1+0x3a8], R42 ;  /* 0x0003a82a01007387 */ /* 0x000fe80000100800 */
[----:B------:R-:W-:Y:S04]  /*8530*/  STL [R1+0x3a4], R43 ;  /* 0x0003a42b01007387 */ /* 0x000fe80000100800 */
[----:B-1----:R-:W2:Y:S04]  /*8540*/  LDL.LU R75, [R1+0x78] ;  /* 0x00007800014b7983 */ /* 0x002ea80000300800 */
[----:B------:R0:W-:Y:S02]  /*8550*/  STS.U8 [R72+UR9+0x500], R41 ;  /* 0x0005002948007988 */ /* 0x0001e40008000009 */
[----:B0-----:R-:W-:-:S04]  /*8560*/  SHF.R.U64 R41, R45, 0x1, RZ ;  /* 0x000000012d297819 */ /* 0x001fc800000012ff */
[----:B------:R-:W-:Y:S02]  /*8570*/  LOP3.LUT P2, RZ, R41, 0x1, RZ, 0xc0, !PT ;  /* 0x0000000129ff7812 */ /* 0x000fe4000784c0ff */
[----:B------:R-:W-:Y:S01]  /*8580*/  IADD3 R41, P3, PT, R4, UR4, RZ ;  /* 0x0000000404297c10 */ /* 0x000fe2000ff7e0ff */
[----:B------:R-:W-:Y:S03]  /*8590*/  STS.U8 [R72+UR9+0x4500], R73 ;  /* 0x0045004948007988 */ /* 0x000fe60008000009 */
[----:B---3--:R-:W-:Y:S01]  /*85a0*/  IADD3.X R42, PT, PT, R5, UR5, RZ, P3, !PT ;  /* 0x00000005052a7c10 */ /* 0x008fe20009ffe4ff */
[----:B------:R0:W-:Y:S06]  /*85b0*/  STS.U8 [R72+UR9+0x900], R44 ;  /* 0x0009002c48007988 */ /* 0x0001ec0008000009 */
[----:B------:R-:W-:Y:S01]  /*85c0*/  @P2 IMAD.MOV.U32 R43, RZ, RZ, R42 ;  /* 0x000000ffff2b2224 */ /* 0x000fe200078e002a */
[----:B0-----:R-:W3:Y:S04]  /*85d0*/  LDL.LU R44, [R1+0x60] ;  /* 0x00006000012c7983 */ /* 0x001ee80000300800 */
[----:B------:R-:W-:Y:S04]  /*85e0*/  STL [R1+0x3b0], R41 ;  /* 0x0003b02901007387 */ /* 0x000fe80000100800 */
[----:B------:R0:W-:Y:S04]  /*85f0*/  STL [R1+0x3ac], R42 ;  /* 0x0003ac2a01007387 */ /* 0x0001e80000100800 */
[----:B------:R-:W3:Y:S01]  /*8600*/  LDL.LU R73, [R1+0x64] ;  /* 0x0000640001497983 */ /* 0x000ee20000300800 */
[----:B0-----:R-:W-:Y:S01]  /*8610*/  @P2 IMAD.MOV.U32 R42, RZ, RZ, R41 ;  /* 0x000000ffff2a2224 */ /* 0x001fe200078e0029 */
[----:B------:R-:W-:-:S04]  /*8620*/  IADD3 R41, P3, PT, R6, UR4, RZ ;  /* 0x0000000406297c10 */ /* 0x000fc8000ff7e0ff */
[----:B------:R0:W3:Y:S04]  /*8630*/  @P2 LDG.E.U8 R47, desc[UR24][R42.64] ;  /* 0x000000182a2f2981 */ /* 0x0000e8000c1e1100 */
[----:B------:R-:W-:Y:S01]  /*8640*/  STL [R1+0x3b8], R41 ;  /* 0x0003b82901007387 */ /* 0x000fe20000100800 */
[----:B0-----:R-:W-:-:S05]  /*8650*/  IADD3.X R42, PT, PT, R7, UR5, RZ, P3, !PT ;  /* 0x00000005072a7c10 */ /* 0x001fca0009ffe4ff */
[----:B------:R0:W-:Y:S01]  /*8660*/  STL [R1+0x3b4], R42 ;  /* 0x0003b42a01007387 */ /* 0x0001e20000100800 */
[----:B------:R-:W-:Y:S01]  /*8670*/  @P2 IMAD.MOV.U32 R43, RZ, RZ, R42 ;  /* 0x000000ffff2b2224 */ /* 0x000fe200078e002a */
[----:B------:R-:W-:Y:S01]  /*8680*/  UIMAD UR4, UR12, 0x7, URZ ;  /* 0x000000070c0478a4 */ /* 0x000fe2000f8e02ff */
[----:B0-----:R-:W-:Y:S02]  /*8690*/  @P2 IMAD.MOV.U32 R42, RZ, RZ, R41 ;  /* 0x000000ffff2a2224 */ /* 0x001fe400078e0029 */
[----:B------:R-:W-:-:S03]  /*86a0*/  VIADD R41, R74, 0xfffffff8 ;  /* 0xfffffff84a297836 */ /* 0x000fc60000000000 */
[----:B------:R0:W3:Y:S02]  /*86b0*/  @P2 LDG.E.U8 R46, desc[UR24][R42.64] ;  /* 0x000000182a2e2981 */ /* 0x0000e4000c1e1100 */
[----:B------:R-:W-:Y:S01]  /*86c0*/  ISETP.GE.U32.AND P2, PT, R41, 0x7fffffb9, PT ;  /* 0x7fffffb92900780c */ /* 0x000fe20003f46070 */
[----:B------:R-:W-:Y:S02]  /*86d0*/  USHF.R.S32.HI UR5, URZ, 0x1f, UR4 ;  /* 0x0000001fff057899 */ /* 0x000fe40008011404 */
[----:B------:R-:W-:Y:S01]  /*86e0*/  IADD3 R41, P3, PT, R4, UR4, RZ ;  /* 0x0000000404297c10 */ /* 0x000fe2000ff7e0ff */
[----:B------:R1:W-:Y:S01]  /*86f0*/  STS.U8 [R72+UR9+0x4900], R62 ;  /* 0x0049003e48007988 */ /* 0x0003e20008000009 */
[----:B------:R-:W-:Y:S02]  /*8700*/  PRMT R60, RZ, 0x7610, R60 ;  /* 0x00007610ff3c7816 */ /* 0x000fe4000000003c */
[----:B0-----:R-:W-:Y:S01]  /*8710*/  IADD3.X R42, PT, PT, R5, UR5, RZ, P3, !PT ;  /* 0x00000005052a7c10 */ /* 0x001fe20009ffe4ff */
[----:B----4-:R0:W-:Y:S04]  /*8720*/  STS.U8 [R72+UR9+0xd00], R63 ;  /* 0x000d003f48007988 */ /* 0x0101e80008000009 */
[----:B------:R4:W-:Y:S01]  /*8730*/  STS.U8 [R72+UR9+0x4d00], R112 ;  /* 0x004d007048007988 */ /* 0x0009e20008000009 */
[----:B-1----:R-:W-:-:S02]  /*8740*/  @!P2 IMAD.MOV.U32 R62, RZ, RZ, R41 ;  /* 0x000000ffff3ea224 */ /* 0x002fc400078e0029 */
[----:B0-----:R-:W-:Y:S01]  /*8750*/  @!P2 IMAD.MOV.U32 R63, RZ, RZ, R42 ;  /* 0x000000ffff3fa224 */ /* 0x001fe200078e002a */
[----:B----4-:R-:W4:Y:S04]  /*8760*/  LDL.LU R112, [R1+0x50] ;  /* 0x0000500001707983 */ /* 0x010f280000300800 */
[----:B------:R-:W3:Y:S04]  /*8770*/  LDL.LU R43, [R1+0x74] ;  /* 0x00007400012b7983 */ /* 0x000ee80000300800 */
[----:B------:R0:W3:Y:S04]  /*8780*/  @!P2 LDG.E.U8 R60, desc[UR24][R62.64] ;  /* 0x000000183e3ca981 */ /* 0x0000e8000c1e1100 */
[----:B--2---:R1:W-:Y:S04]  /*8790*/  STS.U8 [R72+UR9+0x1100], R85 ;  /* 0x0011005548007988 */ /* 0x0043e80008000009 */
[----:B-1----:R-:W2:Y:S04]  /*87a0*/  LDL.LU R85, [R1+0x4c] ;  /* 0x00004c0001557983 */ /* 0x002ea80000300800 */
[----:B------:R1:W-:Y:S04]  /*87b0*/  STS.U8 [R72+UR9+0x5100], R84 ;  /* 0x0051005448007988 */ /* 0x0003e80008000009 */
[----:B-1----:R-:W2:Y:S04]  /*87c0*/  LDL.LU R84, [R1+0x5c] ;  /* 0x00005c0001547983 */ /* 0x002ea80000300800 */
[----:B------:R1:W-:Y:S04]  /*87d0*/  STS.U8 [R72+UR9+0x1500], R75 ;  /* 0x0015004b48007988 */ /* 0x0003e80008000009 */
[----:B-1----:R-:W2:Y:S04]  /*87e0*/  LDL.LU R75, [R1+0x48] ;  /* 0x00004800014b7983 */ /* 0x002ea80000300800 */
[----:B------:R-:W2:Y:S01]  /*87f0*/  LDL.LU R63, [R1+0x88] ;  /* 0x00008800013f7983 */ /* 0x000ea20000300800 */
[----:B------:R-:W-:-:S03]  /*8800*/  PRMT R61, RZ, 0x7610, R61 ;  /* 0x00007610ff3d7816 */ /* 0x000fc6000000003d */
[----:B--2---:R-:W-:Y:S04]  /*8810*/  STS.U8 [R72+UR9+0x5500], R63 ;  /* 0x0055003f48007988 */ /* 0x004fe80008000009 */
[----:B---3--:R1:W-:Y:S04]  /*8820*/  STS.U8 [R72+UR9+0x1900], R43 ;  /* 0x0019002b48007988 */ /* 0x0083e80008000009 */
[----:B------:R2:W-:Y:S01]  /*8830*/  STS.U8 [R72+UR9+0x5900], R44 ;  /* 0x0059002c48007988 */ /* 0x0005e20008000009 */
[----:B-1----:R-:W-:-:S04]  /*8840*/  IADD3 R43, P3, PT, R6, UR4, RZ ;  /* 0x00000004062b7c10 */ /* 0x002fc8000ff7e0ff */
[----:B--2---:R-:W-:Y:S01]  /*8850*/  IADD3.X R44, PT, PT, R7, UR5, RZ, P3, !PT ;  /* 0x00000005072c7c10 */ /* 0x004fe20009ffe4ff */
[----:B0-----:R-:W-:-:S04]  /*8860*/  @!P2 IMAD.MOV.U32 R62, RZ, RZ, R43 ;  /* 0x000000ffff3ea224 */ /* 0x001fc800078e002b */
[----:B------:R-:W-:-:S05]  /*8870*/  @!P2 IMAD.MOV.U32 R63, RZ, RZ, R44 ;  /* 0x000000ffff3fa224 */ /* 0x000fca00078e002c */
[----:B------:R0:W2:Y:S04]  /*8880*/  @!P2 LDG.E.U8 R61, desc[UR24][R62.64] ;  /* 0x000000183e3da981 */ /* 0x0000a8000c1e1100 */
[----:B------:R-:W3:Y:S01]  /*8890*/  LDL.LU R63, [R1+0x6c] ;  /* 0x00006c00013f7983 */ /* 0x000ee20000300800 */
[----:B0-----:R-:W-:Y:S01]  /*88a0*/  VIADD R62, R74, 0xfffffff0 ;  /* 0xfffffff04a3e7836 */ /* 0x001fe20000000000 */
[----:B------:R-:W-:-:S04]  /*88b0*/  UIMAD UR4, UR12, 0xf, URZ ;  /* 0x0000000f0c0478a4 */ /* 0x000fc8000f8e02ff */
[----:B------:R-:W-:Y:S01]  /*88c0*/  ISETP.GE.U32.AND P2, PT, R62, 0x7fffffb1, PT ;  /* 0x7fffffb13e00780c */ /* 0x000fe20003f46070 */
[----:B------:R-:W-:Y:S02]  /*88d0*/  USHF.R.S32.HI UR5, URZ, 0x1f, UR4 ;  /* 0x0000001fff057899 */ /* 0x000fe40008011404 */
[----:B------:R-:W-:Y:S02]  /*88e0*/  IADD3 R62, P3, PT, R4, UR4, RZ ;  /* 0x00000004043e7c10 */ /* 0x000fe4000ff7e0ff */
[----:B------:R-:W-:Y:S02]  /*88f0*/  PRMT R70, RZ, 0x7610, R70 ;  /* 0x00007610ff467816 */ /* 0x000fe40000000046 */
[----:B------:R-:W-:Y:S01]  /*8900*/  PRMT R71, RZ, 0x7610, R71 ;  /* 0x00007610ff477816 */ /* 0x000fe20000000047 */
[----:B---3--:R0:W-:Y:S04]  /*8910*/  STS.U8 [R72+UR9+0x1d00], R63 ;  /* 0x001d003f48007988 */ /* 0x0081e80008000009 */
[----:B------:R1:W-:Y:S01]  /*8920*/  STS.U8 [R72+UR9+0x5d00], R73 ;  /* 0x005d004948007988 */ /* 0x0003e20008000009 */
[----:B0-----:R-:W-:-:S02]  /*8930*/  IADD3.X R63, PT, PT, R5, UR5, RZ, P3, !PT ;  /* 0x00000005053f7c10 */ /* 0x001fc40009ffe4ff */
[----:B-1----:R-:W-:-:S03]  /*8940*/  LOP3.LUT R72, R40, 0x30, RZ, 0x3c, !PT ;  /* 0x0000003028487812 */ /* 0x002fc600078e3cff */
[----:B------:R0:W3:Y:S04]  /*8950*/  @!P2 LDG.E.U8 R70, desc[UR24][R62.64] ;  /* 0x000000183e46a981 */ /* 0x0000e8000c1e1100 */
[----:B----4-:R1:W-:Y:S04]  /*8960*/  STS.U8 [R72+UR9+0x180], R112 ;  /* 0x0001807048007988 */ /* 0x0103e80008000009 */
[----:B-1----:R-:W4:Y:S04]  /*8970*/  LDL.LU R112, [R1+0x84] ;  /* 0x0000840001707983 */ /* 0x002f280000300800 */
[----:B------:R0:W-:Y:S04]  /*8980*/  STL [R1+0xec], R62 ;  /* 0x0000ec3e01007387 */ /* 0x0001e80000100800 */
[----:B------:R1:W-:Y:S04]  /*8990*/  STL [R1+0xe8], R63 ;  /* 0x0000e83f01007387 */ /* 0x0003e80000100800 */
[----:B------:R2:W-:Y:S01]  /*89a0*/  STS.U8 [R72+UR9+0x4180], R85 ;  /* 0x0041805548007988 */ /* 0x0005e20008000009 */
[----:B0-----:R-:W-:-:S03]  /*89b0*/  SHF.R.U64 R62, R45, 0x18, RZ ;  /* 0x000000182d3e7819 */ /* 0x001fc600000012ff */
[----:B------:R-:W3:Y:S01]  /*89c0*/  LDL.LU R74, [R1+0x7c] ;  /* 0x00007c00014a7983 */ /* 0x000ee20000300800 */
[----:B-1----:R-:W-:Y:S02]  /*89d0*/  IADD3 R63, P3, PT, R6, UR4, RZ ;  /* 0x00000004063f7c10 */ /* 0x002fe4000ff7e0ff */
[----:B------:R-:W-:Y:S02]  /*89e0*/  LOP3.LUT P4, RZ, R62, 0x1, RZ, 0xc0, !PT ;  /* 0x000000013eff7812 */ /* 0x000fe4000788c0ff */
[----:B------:R-:W-:Y:S01]  /*89f0*/  SHF.R.U64 R62, R45, 0x10, RZ ;  /* 0x000000102d3e7819 */ /* 0x000fe200000012ff */
[----:B------:R0:W-:Y:S01]  /*8a00*/  STS.U8 [R72+UR9+0x580], R84 ;  /* 0x0005805448007988 */ /* 0x0001e20008000009 */
[----:B------:R-:W-:-:S03]  /*8a10*/  IADD3.X R73, PT, PT, R7, UR5, RZ, P3, !PT ;  /* 0x0000000507497c10 */ /* 0x000fc60009ffe4ff */
[----:B--2---:R-:W2:Y:S01]  /*8a20*/  LDL.LU R85, [R1+0x54] ;  /* 0x0000540001557983 */ /* 0x004ea20000300800 */
[----:B------:R-:W-:Y:S01]  /*8a30*/  LOP3.LUT P3, RZ, R62, 0x1, RZ, 0xc0, !PT ;  /* 0x000000013eff7812 */ /* 0x000fe2000786c0ff */
[----:B------:R-:W-:Y:S02]  /*8a40*/  @!P2 IMAD.MOV.U32 R62, RZ, RZ, R63 ;  /* 0x000000ffff3ea224 */ /* 0x000fe400078e003f */
[----:B------:R1:W-:Y:S04]  /*8a50*/  STS.U8 [R72+UR9+0x4580], R75 ;  /* 0x0045804b48007988 */ /* 0x0003e80008000009 */
[----:B0-----:R-:W2:Y:S01]  /*8a60*/  LDL.LU R84, [R1+0x44] ;  /* 0x0000440001547983 */ /* 0x001ea20000300800 */
[----:B------:R-:W-:-:S03]  /*8a70*/  SHF.R.U64 R45, R45, 0x8, RZ ;  /* 0x000000082d2d7819 */ /* 0x000fc600000012ff */
[----:B-1----:R-:W2:Y:S04]  /*8a80*/  LDL.LU R75, [R1+0x3c] ;  /* 0x00003c00014b7983 */ /* 0x002ea80000300800 */
[----:B------:R0:W-:Y:S04]  /*8a90*/  STL [R1+0xf4], R63 ;  /* 0x0000f43f01007387 */ /* 0x0001e80000100800 */
[----:B------:R1:W-:Y:S01]  /*8aa0*/  STL [R1+0xf0], R73 ;  /* 0x0000f04901007387 */ /* 0x0003e20000100800 */
[----:B0-----:R-:W-:-:S05]  /*8ab0*/  @!P2 IMAD.MOV.U32 R63, RZ, RZ, R73 ;  /* 0x000000ffff3fa224 */ /* 0x001fca00078e0049 */
[----:B------:R0:W2:Y:S01]  /*8ac0*/  @!P2 LDG.E.U8 R71, desc[UR24][R62.64] ;  /* 0x000000183e47a981 */ /* 0x0000a2000c1e1100 */
[----:B------:R-:W-:-:S03]  /*8ad0*/  LOP3.LUT P2, RZ, R45, 0x1, RZ, 0xc0, !PT ;  /* 0x000000012dff7812 */ /* 0x000fc6000784c0ff */
[----:B------:R-:W2:Y:S04]  /*8ae0*/  LDL.LU R62, [R1+0x58] ;  /* 0x00005800013e7983 */ /* 0x000ea80000300800 */
[----:B------:R-:W2:Y:S01]  /*8af0*/  LDL.LU R45, [R1+0x80] ;  /* 0x00008000012d7983 */ /* 0x000ea20000300800 */
[----:B------:R-:W-:-:S04]  /*8b00*/  UIMAD UR4, UR12, 0x17, URZ ;  /* 0x000000170c0478a4 */ /* 0x000fc8000f8e02ff */
[----:B------:R-:W-:Y:S02]  /*8b10*/  USHF.R.S32.HI UR5, URZ, 0x1f, UR4 ;  /* 0x0000001fff057899 */ /* 0x000fe40008011404 */
[----:B-1----:R-:W-:Y:S02]  /*8b20*/  IADD3 R73, P1, PT, R4, UR4, RZ ;  /* 0x0000000404497c10 */ /* 0x002fe4000ff3e0ff */
[----:B------:R-:W-:Y:S02]  /*8b30*/  PRMT R69, RZ, 0x7610, R69 ;  /* 0x00007610ff457816 */ /* 0x000fe40000000045 */
[----:B0-----:R-:W-:Y:S01]  /*8b40*/  IADD3.X R63, PT, PT, R5, UR5, RZ, P1, !PT ;  /* 0x00000005053f7c10 */ /* 0x001fe20008ffe4ff */
[----:B----4-:R0:W-:Y:S04]  /*8b50*/  STS.U8 [R72+UR9+0x980], R112 ;  /* 0x0009807048007988 */ /* 0x0101e80008000009 */
[----:B0-----:R-:W4:Y:S04]  /*8b60*/  LDL.LU R112, [R1+0x5d4] ;  /* 0x0005d40001707983 */ /* 0x001f280000300800 */
[----:B------:R-:W-:Y:S04]  /*8b70*/  STL [R1+0x16c], R73 ;  /* 0x00016c4901007387 */ /* 0x000fe80000100800 */
[----:B------:R-:W-:Y:S04]  /*8b80*/  STL [R1+0x168], R63 ;  /* 0x0001683f01007387 */ /* 0x000fe80000100800 */
[----:B--2---:R-:W-:Y:S04]  /*8b90*/  STS.U8 [R72+UR9+0x4980], R45 ;  /* 0x0049802d48007988 */ /* 0x004fe80008000009 */
[----:B------:R0:W-:Y:S02]  /*8ba0*/  STS.U8 [R72+UR9+0xd80], R62 ;  /* 0x000d803e48007988 */ /* 0x0001e40008000009 */
[----:B0-----:R-:W-:-:S05]  /*8bb0*/  @P6 IMAD.MOV.U32 R62, RZ, RZ, R73 ;  /* 0x000000ffff3e6224 */ /* 0x001fca00078e0049 */
[----:B------:R0:W2:Y:S04]  /*8bc0*/  @P6 LDG.E.U8 R69, desc[UR24][R62.64] ;  /* 0x000000183e456981 */ /* 0x0000a8000c1e1100 */
[----:B------:R-:W2:Y:S01]  /*8bd0*/  LDL.LU R63, [R1+0x218] ;  /* 0x00021800013f7983 */ /* 0x000ea20000300800 */
[----:B------:R-:W-:-:S04]  /*8be0*/  IADD3 R45, P1, PT, R6, UR4, RZ ;  /* 0x00000004062d7c10 */ /* 0x000fc8000ff3e0ff */
[----:B------:R-:W-:Y:S01]  /*8bf0*/  IADD3.X R73, PT, PT, R7, UR5, RZ, P1, !PT ;  /* 0x0000000507497c10 */ /* 0x000fe20008ffe4ff */
[----:B0-----:R-:W-:Y:S01]  /*8c00*/  @P6 IMAD.MOV.U32 R62, RZ, RZ, R45 ;  /* 0x000000ffff3e6224 */ /* 0x001fe200078e002d */
[----:B------:R-:W-:Y:S01]  /*8c10*/  PRMT R68, RZ, 0x7610, R68 ;  /* 0x00007610ff447816 */ /* 0x000fe20000000044 */
[----:B------:R-:W-:Y:S01]  /*8c20*/  UIMAD UR4, UR12, 0x1f, URZ ;  /* 0x0000001f0c0478a4 */ /* 0x000fe2000f8e02ff */
[----:B------:R-:W-:Y:S03]  /*8c30*/  STL [R1+0x174], R45 ;  /* 0x0001742d01007387 */ /* 0x000fe60000100800 */
[----:B------:R-:W-:Y:S01]  /*8c40*/  USHF.R.S32.HI UR5, URZ, 0x1f, UR4 ;  /* 0x0000001fff057899 */ /* 0x000fe20008011404 */
[----:B---3--:R-:W-:Y:S04]  /*8c50*/  STS.U8 [R72+UR9+0x4d80], R74 ;  /* 0x004d804a48007988 */ /* 0x008fe80008000009 */
[----:B------:R-:W-:Y:S04]  /*8c60*/  STS.U8 [R72+UR9+0x1180], R85 ;  /* 0x0011805548007988 */ /* 0x000fe80008000009 */
[----:B------:R-:W-:Y:S04]  /*8c70*/  STS.U8 [R72+UR9+0x5180], R84 ;  /* 0x0051805448007988 */ /* 0x000fe80008000009 */
[----:B------:R-:W-:Y:S04]  /*8c80*/  STS.U8 [R72+UR9+0x1580], R75 ;  /* 0x0015804b48007988 */ /* 0x000fe80008000009 */
[----:B------:R-:W-:Y:S01]  /*8c90*/  STL [R1+0x170], R73 ;  /* 0x0001704901007387 */ /* 0x000fe20000100800 */
[----:B------:R-:W-:-:S02]  /*8ca0*/  PRMT R67, RZ, 0x7610, R67 ;  /* 0x00007610ff437816 */ /* 0x000fc40000000043 */
[----:B------:R-:W-:Y:S02]  /*8cb0*/  PRMT R66, RZ, 0x7610, R66 ;  /* 0x00007610ff427816 */ /* 0x000fe40000000042 */
[----:B------:R-:W-:Y:S02]  /*8cc0*/  PRMT R65, RZ, 0x7610, R65 ;  /* 0x00007610ff417816 */ /* 0x000fe40000000041 */
[----:B------:R-:W-:Y:S01]  /*8cd0*/  PRMT R64, RZ, 0x7610, R64 ;  /* 0x00007610ff407816 */ /* 0x000fe20000000040 */
[----:B----4-:R0:W-:Y:S04]  /*8ce0*/  STS.U8 [R72+UR9+0x5580], R112 ;  /* 0x0055807048007988 */ /* 0x0101e80008000009 */
[----:B------:R1:W-:Y:S04]  /*8cf0*/  STS.U8 [R72+UR9+0x1980], R25 ;  /* 0x0019801948007988 */ /* 0x0003e80008000009 */
[----:B0-----:R-:W5:Y:S04]  /*8d00*/  LDL.LU R112, [R1+0x5d0] ;  /* 0x0005d00001707983 */ /* 0x001f680000300800 */
[----:B-1----:R-:W5:Y:S04]  /*8d10*/  LDL.LU R25, [R1+0x5cc] ;  /* 0x0005cc0001197983 */ /* 0x002f680000300800 */
[----:B------:R0:W-:Y:S04]  /*8d20*/  STS.U8 [R72+UR9+0x5980], R27 ;  /* 0x0059801b48007988 */ /* 0x0001e80008000009 */
[----:B------:R1:W-:Y:S04]  /*8d30*/  STS.U8 [R72+UR9+0x1d80], R24 ;  /* 0x001d801848007988 */ /* 0x0003e80008000009 */
[----:B------:R-:W-:Y:S01]  /*8d40*/  STS.U8 [R72+UR9+0x5d80], R26 ;  /* 0x005d801a48007988 */ /* 0x000fe20008000009 */
[----:B--2---:R-:W-:Y:S01]  /*8d50*/  ISETP.NE.AND P1, PT, R63, RZ, PT ;  /* 0x000000ff3f00720c */ /* 0x004fe20003f25270 */
[----:B------:R-:W-:-:S05]  /*8d60*/  @P6 IMAD.MOV.U32 R63, RZ, RZ, R73 ;  /* 0x000000ffff3f6224 */ /* 0x000fca00078e0049 */
[----:B------:R2:W3:Y:S01]  /*8d70*/  @P6 LDG.E.U8 R68, desc[UR24][R62.64] ;  /* 0x000000183e446981 */ /* 0x0004e2000c1e1100 */
[----:B------:R-:W-:-:S05]  /*8d80*/  IADD3 R45, P6, PT, R4, UR4, RZ ;  /* 0x00000004042d7c10 */ /* 0x000fca000ffde0ff */
[----:B------:R-:W-:Y:S01]  /*8d90*/  STL [R1+0x208], R45 ;  /* 0x0002082d01007387 */ /* 0x000fe20000100800 */
[----:B--2---:R-:W-:-:S05]  /*8da0*/  IADD3.X R62, PT, PT, R5, UR5, RZ, P6, !PT ;  /* 0x00000005053e7c10 */ /* 0x004fca000b7fe4ff */
[----:B------:R2:W-:Y:S01]  /*8db0*/  STL [R1+0x204], R62 ;  /* 0x0002043e01007387 */ /* 0x0005e20000100800 */
[----:B------:R-:W-:-:S03]  /*8dc0*/  @!P5 IMAD.MOV.U32 R63, RZ, RZ, R62 ;  /* 0x000000ffff3fd224 */ /* 0x000fc600078e003e */
[----:B0-----:R-:W5:Y:S04]  /*8dd0*/  LDL.LU R27, [R1+0x5c8] ;  /* 0x0005c800011b7983 */ /* 0x001f680000300800 */
[----:B-1----:R-:W5:Y:S01]  /*8de0*/  LDL.LU R24, [R1+0x5c4] ;  /* 0x0005c40001187983 */ /* 0x002f620000300800 */
[----:B--2---:R-:W-:Y:S01]  /*8df0*/  @!P5 IMAD.MOV.U32 R62, RZ, RZ, R45 ;  /* 0x000000ffff3ed224 */ /* 0x004fe200078e002d */
[----:B------:R-:W-:Y:S02]  /*8e00*/  LOP3.LUT R45, R40, 0x40, RZ, 0x3c, !PT ;  /* 0x00000040282d7812 */ /* 0x000fe400078e3cff */
[----:B------:R-:W5:Y:S04]  /*8e10*/  LDL.LU R26, [R1+0x5c0] ;  /* 0x0005c000011a7983 */ /* 0x000f680000300800 */
[----:B------:R0:W2:Y:S02]  /*8e20*/  @!P5 LDG.E.U8 R67, desc[UR24][R62.64] ;  /* 0x000000183e43d981 */ /* 0x0000a4000c1e1100 */
[----:B0-----:R-:W-:Y:S01]  /*8e30*/  IADD3 R62, P6, PT, R6, UR4, RZ ;  /* 0x00000004063e7c10 */ /* 0x001fe2000ffde0ff */
[----:B------:R-:W-:-:S03]  /*8e40*/  UIMAD UR4, UR12, 0x27, URZ ;  /* 0x000000270c0478a4 */ /* 0x000fc6000f8e02ff */
[----:B------:R-:W-:Y:S01]  /*8e50*/  IADD3.X R63, PT, PT, R7, UR5, RZ, P6, !PT ;  /* 0x00000005073f7c10 */ /* 0x000fe2000b7fe4ff */
[----:B------:R0:W-:Y:S01]  /*8e60*/  STS.U8 [R45+UR9+0x200], R109 ;  /* 0x0002006d2d007988 */ /* 0x0001e20008000009 */
[----:B------:R-:W-:-:S03]  /*8e70*/  USHF.R.S32.HI UR5, URZ, 0x1f, UR4 ;  /* 0x0000001fff057899 */ /* 0x000fc60008011404 */
[----:B------:R1:W4:Y:S04]  /*8e80*/  @!P5 LDG.E.U8 R66, desc[UR24][R62.64] ;  /* 0x000000183e42d981 */ /* 0x000328000c1e1100 */
[----:B0-----:R-:W5:Y:S04]  /*8e90*/  LDL.LU R109, [R1+0x5bc] ;  /* 0x0005bc00016d7983 */ /* 0x001f680000300800 */
[----:B------:R1:W-:Y:S04]  /*8ea0*/  STL [R1+0x210], R62 ;  /* 0x0002103e01007387 */ /* 0x0003e80000100800 */
[----:B------:R0:W-:Y:S01]  /*8eb0*/  STL [R1+0x20c], R63 ;  /* 0x00020c3f01007387 */ /* 0x0001e20000100800 */
[----:B-1----:R-:W-:-:S03]  /*8ec0*/  IADD3 R62, P5, PT, R4, UR4, RZ ;  /* 0x00000004043e7c10 */ /* 0x002fc6000ffbe0ff */
[----:B------:R1:W-:Y:S01]  /*8ed0*/  STS.U8 [R45+UR9+0x4200], R96 ;  /* 0x004200602d007988 */ /* 0x0003e20008000009 */
[----:B0-----:R-:W-:-:S03]  /*8ee0*/  IADD3.X R63, PT, PT, R5, UR5, RZ, P5, !PT ;  /* 0x00000005053f7c10 */ /* 0x001fc6000affe4ff */
[----:B------:R0:W-:Y:S04]  /*8ef0*/  STS.U8 [R45+UR9+0x600], R94 ;  /* 0x0006005e2d007988 */ /* 0x0001e80008000009 */
[----:B------:R0:W-:Y:S04]  /*8f00*/  STS.U8 [R45+UR9+0x4600], R87 ;  /* 0x004600572d007988 */ /* 0x0001e80008000009 */
[----:B-1----:R-:W5:Y:S04]  /*8f10*/  LDL.LU R96, [R1+0x5b8] ;  /* 0x0005b80001607983 */ /* 0x002f680000300800 */
[----:B0-----:R-:W5:Y:S04]  /*8f20*/  LDL.LU R94, [R1+0x5b4] ;  /* 0x0005b400015e7983 */ /* 0x001f680000300800 */
[----:B------:R-:W5:Y:S04]  /*8f30*/  LDL.LU R87, [R1+0x5b0] ;  /* 0x0005b00001577983 */ /* 0x000f680000300800 */
[----:B------:R0:W-:Y:S04]  /*8f40*/  STL [R1+0x218], R62 ;  /* 0x0002183e01007387 */ /* 0x0001e80000100800 */
[----:B------:R0:W2:Y:S04]  /*8f50*/  @P4 LDG.E.U8 R65, desc[UR24][R62.64] ;  /* 0x000000183e414981 */ /* 0x0000a8000c1e1100 */
[----:B------:R1:W-:Y:S01]  /*8f60*/  STL [R1+0x214], R63 ;  /* 0x0002143f01007387 */ /* 0x0003e20000100800 */
[----:B0-----:R-:W-:Y:S01]  /*8f70*/  IADD3 R62, P5, PT, R6, UR4, RZ ;  /* 0x00000004063e7c10 */ /* 0x001fe2000ffbe0ff */
[----:B------:R-:W-:-:S03]  /*8f80*/  UIMAD UR4, UR12, 0x2f, URZ ;  /* 0x0000002f0c0478a4 */ /* 0x000fc6000f8e02ff */
[----:B-1----:R-:W-:Y:S01]  /*8f90*/  IADD3.X R63, PT, PT, R7, UR5, RZ, P5, !PT ;  /* 0x00000005073f7c10 */ /* 0x002fe2000affe4ff */
[----:B------:R-:W-:Y:S01]  /*8fa0*/  USHF.R.S32.HI UR5, URZ, 0x1f, UR4 ;  /* 0x0000001fff057899 */ /* 0x000fe20008011404 */
[----:B------:R0:W-:Y:S04]  /*8fb0*/  STS.U8 [R45+UR9+0xa00], R21 ;  /* 0x000a00152d007988 */ /* 0x0001e80008000009 */
[----:B------:R1:W2:Y:S01]  /*8fc0*/  @P4 LDG.E.U8 R64, desc[UR24][R62.64] ;  /* 0x000000183e404981 */ /* 0x0002a2000c1e1100 */
[----:B------:R-:W-:-:S03]  /*8fd0*/  IADD3 R72, P4, PT, R4, UR4, RZ ;  /* 0x0000000404487c10 */ /* 0x000fc6000ff9e0ff */
[----:B------:R1:W-:Y:S01]  /*8fe0*/  STS.U8 [R45+UR9+0x4a00], R23 ;  /* 0x004a00172d007988 */ /* 0x0003e20008000009 */
[----:B------:R-:W-:-:S03]  /*8ff0*/  IADD3.X R73, PT, PT, R5, UR5, RZ, P4, !PT ;  /* 0x0000000505497c10 */ /* 0x000fc6000a7fe4ff */
[----:B0-----:R-:W5:Y:S01]  /*9000*/  LDL.LU R21, [R1+0x5ac] ;  /* 0x0005ac0001157983 */ /* 0x001f620000300800 */
[----:B------:R-:W-:-:S03]  /*9010*/  IADD3 R74, P4, PT, R6, UR4, RZ ;  /* 0x00000004064a7c10 */ /* 0x000fc6000ff9e0ff */
[----:B-1----:R-:W5:Y:S04]  /*9020*/  LDL.LU R23, [R1+0x5a8] ;  /* 0x0005a80001177983 */ /* 0x002f680000300800 */
[----:B------:R-:W-:Y:S01]  /*9030*/  STL [R1+0x220], R62 ;  /* 0x0002203e01007387 */ /* 0x000fe20000100800 */
[----:B------:R-:W-:-:S03]  /*9040*/  IADD3.X R75, PT, PT, R7, UR5, RZ, P4, !PT ;  /* 0x00000005074b7c10 */ /* 0x000fc6000a7fe4ff */
[----:B------:R0:W-:Y:S04]  /*9050*/  STL [R1+0x21c], R63 ;  /* 0x00021c3f01007387 */ /* 0x0001e80000100800 */
[----:B------:R-:W-:Y:S01]  /*9060*/  STS.U8 [R45+UR9+0xe00], R123 ;  /* 0x000e007b2d007988 */ /* 0x000fe20008000009 */
[----:B0-----:R-:W-:-:S03]  /*9070*/  PRMT R63, RZ, 0x7610, R63 ;  /* 0x00007610ff3f7816 */ /* 0x001fc6000000003f */
[----:B------:R0:W-:Y:S01]  /*9080*/  STS.U8 [R45+UR9+0x4e00], R20 ;  /* 0x004e00142d007988 */ /* 0x0001e20008000009 */
[----:B------:R-:W-:-:S03]  /*9090*/  PRMT R62, RZ, 0x7610, R62 ;  /* 0x00007610ff3e7816 */ /* 0x000fc6000000003e */
[----:B------:R1:W4:Y:S04]  /*90a0*/  @P3 LDG.E.U8 R63, desc[UR24][R72.64] ;  /* 0x00000018483f3981 */ /* 0x000328000c1e1100 */
[----:B0-----:R-:W5:Y:S04]  /*90b0*/  LDL.LU R20, [R1+0x5a4] ;  /* 0x0005a40001147983 */ /* 0x001f680000300800 */
[----:B------:R1:W-:Y:S04]  /*90c0*/  STL [R1+0x228], R72 ;  /* 0x0002284801007387 */ /* 0x0003e80000100800 */
[----:B------:R0:W-:Y:S01]  /*90d0*/  STL [R1+0x224], R73 ;  /* 0x0002244901007387 */ /* 0x0001e20000100800 */
[----:B-1----:R-:W-:-:S02]  /*90e0*/  @P3 IMAD.MOV.U32 R72, RZ, RZ, R74 ;  /* 0x000000ffff483224 */ /* 0x002fc400078e004a */
[----:B0-----:R-:W-:-:S05]  /*90f0*/  @P3 IMAD.MOV.U32 R73, RZ, RZ, R75 ;  /* 0x000000ffff493224 */ /* 0x001fca00078e004b */
[----:B------:R0:W4:Y:S04]  /*9100*/  @P3 LDG.E.U8 R62, desc[UR24][R72.64] ;  /* 0x00000018483e3981 */ /* 0x000128000c1e1100 */
[----:B------:R-:W-:Y:S04]  /*9110*/  STS.U8 [R45+UR9+0x1200], R125 ;  /* 0x0012007d2d007988 */ /* 0x000fe80008000009 */
[----:B------:R-:W-:Y:S04]  /*9120*/  STS.U8 [R45+UR9+0x5200], R118 ;  /* 0x005200762d007988 */ /* 0x000fe80008000009 */
[----:B------:R-:W-:Y:S04]  /*9130*/  STS.U8 [R45+UR9+0x1600], R122 ;  /* 0x0016007a2d007988 */ /* 0x000fe80008000009 */
[----:B------:R-:W-:Y:S04]  /*9140*/  STS.U8 [R45+UR9+0x5600], R121 ;  /* 0x005600792d007988 */ /* 0x000fe80008000009 */
[----:B------:R-:W-:Y:S04]  /*9150*/  STS.U8 [R45+UR9+0x1a00], R115 ;  /* 0x001a00732d007988 */ /* 0x000fe80008000009 */
[----:B------:R-:W-:Y:S04]  /*9160*/  STS.U8 [R45+UR9+0x5a00], R120 ;  /* 0x005a00782d007988 */ /* 0x000fe80008000009 */
[----:B------:R-:W-:Y:S04]  /*9170*/  STS.U8 [R45+UR9+0x1e00], R114 ;  /* 0x001e00722d007988 */ /* 0x000fe80008000009 */
[----:B------:R1:W-:Y:S02]  /*9180*/  STS.U8 [R45+UR9+0x5e00], R106 ;  /* 0x005e006a2d007988 */ /* 0x0003e40008000009 */
[----:B-1----:R-:W-:-:S05]  /*9190*/  LOP3.LUT R45, R40, 0x50, RZ, 0x3c, !PT ;  /* 0x00000050282d7812 */ /* 0x002fca00078e3cff */
[----:B------:R-:W-:Y:S04]  /*91a0*/  STS.U8 [R45+UR9+0x280], R116 ;  /* 0x000280742d007988 */ /* 0x000fe80008000009 */
[----:B------:R-:W-:Y:S04]  /*91b0*/  STS.U8 [R45+UR9+0x4280], R108 ;  /* 0x0042806c2d007988 */ /* 0x000fe80008000009 */
[----:B------:R-:W-:Y:S04]  /*91c0*/  STS.U8 [R45+UR9+0x680], R124 ;  /* 0x0006807c2d007988 */ /* 0x000fe80008000009 */
[----:B------:R-:W-:Y:S04]  /*91d0*/  STS.U8 [R45+UR9+0x4680], R104 ;  /* 0x004680682d007988 */ /* 0x000fe80008000009 */
[----:B------:R-:W-:Y:S01]  /*91e0*/  STS.U8 [R45+UR9+0xa80], R119 ;  /* 0x000a80772d007988 */ /* 0x000fe20008000009 */
[----:B------:R-:W-:-:S03]  /*91f0*/  UIMAD UR4, UR12, 0x37, URZ ;  /* 0x000000370c0478a4 */ /* 0x000fc6000f8e02ff */
[----:B------:R-:W-:Y:S04]  /*9200*/  STS.U8 [R45+UR9+0x4a80], R103 ;  /* 0x004a80672d007988 */ /* 0x000fe80008000009 */
[----:B------:R-:W-:Y:S04]  /*9210*/  STS.U8 [R45+UR9+0xe80], R107 ;  /* 0x000e806b2d007988 */ /* 0x000fe80008000009 */
[----:B------:R-:W-:Y:S04]  /*9220*/  STS.U8 [R45+UR9+0x4e80], R110 ;  /* 0x004e806e2d007988 */ /* 0x000fe80008000009 */
[----:B------:R-:W-:Y:S01]  /*9230*/  STS.U8 [R45+UR9+0x1280], R100 ;  /* 0x001280642d007988 */ /* 0x000fe20008000009 */
[----:B------:R-:W-:-:S03]  /*9240*/  USHF.R.S32.HI UR5, URZ, 0x1f, UR4 ;  /* 0x0000001fff057899 */ /* 0x000fc60008011404 */
[----:B------:R-:W-:Y:S04]  /*9250*/  STS.U8 [R45+UR9+0x5280], R99 ;  /* 0x005280632d007988 */ /* 0x000fe80008000009 */
[----:B------:R-:W-:Y:S04]  /*9260*/  STS.U8 [R45+UR9+0x1680], R93 ;  /* 0x0016805d2d007988 */ /* 0x000fe80008000009 */
[----:B------:R-:W-:Y:S04]  /*9270*/  STS.U8 [R45+UR9+0x5680], R82 ;  /* 0x005680522d007988 */ /* 0x000fe80008000009 */
[----:B------:R-:W-:Y:S04]  /*9280*/  STS.U8 [R45+UR9+0x1a80], R81 ;  /* 0x001a80512d007988 */ /* 0x000fe80008000009 */
[----:B------:R1:W-:Y:S04]  /*9290*/  STL [R1+0x230], R74 ;  /* 0x0002304a01007387 */ /* 0x0003e80000100800 */
[----:B------:R-:W-:Y:S04]  /*92a0*/  STS.U8 [R45+UR9+0x5a80], R80 ;  /* 0x005a80502d007988 */ /* 0x000fe80008000009 */
[----:B------:R-:W-:Y:S01]  /*92b0*/  STS.U8 [R45+UR9+0x1e80], R79 ;  /* 0x001e804f2d007988 */ /* 0x000fe20008000009 */
[----:B-1----:R-:W-:-:S03]  /*92c0*/  IADD3 R74, P3, PT, R4, UR4, RZ ;  /* 0x00000004044a7c10 */ /* 0x002fc6000ff7e0ff */
[----:B------:R1:W-:Y:S04]  /*92d0*/  STS.U8 [R45+UR9+0x5e80], R78 ;  /* 0x005e804e2d007988 */ /* 0x0003e80008000009 */
[----:B------:R3:W-:Y:S01]  /*92e0*/  STL [R1+0x22c], R75 ;  /* 0x00022c4b01007387 */ /* 0x0007e20000100800 */
[----:B0-----:R-:W-:Y:S01]  /*92f0*/  PRMT R73, RZ, 0x7610, R73 ;  /* 0x00007610ff497816 */ /* 0x001fe20000000049 */
[----:B-1----:R-:W0:Y:S01]  /*9300*/  S2R R45, SR_TID.X ;  /* 0x00000000002d7919 */ /* 0x002e220000002100 */
[----:B------:R-:W-:Y:S02]  /*9310*/  LOP3.LUT R79, R40, 0x60, RZ, 0x3c, !PT ;  /* 0x00000060284f7812 */ /* 0x000fe400078e3cff */
[----:B---3--:R-:W-:Y:S02]  /*9320*/  IADD3.X R75, PT, PT, R5, UR5, RZ, P3, !PT ;  /* 0x00000005054b7c10 */ /* 0x008fe40009ffe4ff */
[----:B------:R-:W-:Y:S01]  /*9330*/  IADD3 R84, P3, PT, R6, UR4, RZ ;  /* 0x0000000406547c10 */ /* 0x000fe2000ff7e0ff */
[----:B------:R1:W-:Y:S03]  /*9340*/  STL [R1+0x238], R74 ;  /* 0x0002384a01007387 */ /* 0x0003e60000100800 */
[----:B------:R-:W-:Y:S01]  /*9350*/  IADD3.X R85, PT, PT, R7, UR5, RZ, P3, !PT ;  /* 0x0000000507557c10 */ /* 0x000fe20009ffe4ff */
[----:B------:R-:W-:Y:S01]  /*9360*/  STS.U8 [R79+UR9+0x300], R77 ;  /* 0x0003004d4f007988 */ /* 0x000fe20008000009 */
[----:B------:R-:W-:Y:S01]  /*9370*/  PRMT R72, RZ, 0x7610, R72 ;  /* 0x00007610ff487816 */ /* 0x000fe20000000048 */
[----:B------:R-:W-:-:S02]  /*9380*/  UIMAD UR4, UR12, 0x3f, URZ ;  /* 0x0000003f0c0478a4 */ /* 0x000fc4000f8e02ff */
[----:B------:R3:W-:Y:S04]  /*9390*/  STL [R1+0x234], R75 ;  /* 0x0002344b01007387 */ /* 0x0007e80000100800 */
[----:B------:R1:W4:Y:S04]  /*93a0*/  @P2 LDG.E.U8 R73, desc[UR24][R74.64] ;  /* 0x000000184a492981 */ /* 0x000328000c1e1100 */
[----:B------:R-:W-:Y:S04]  /*93b0*/  STS.U8 [R79+UR9+0x4300], R76 ;  /* 0x0043004c4f007988 */ /* 0x000fe80008000009 */
[----:B------:R-:W-:Y:S01]  /*93c0*/  STS.U8 [R79+UR9+0x700], R59 ;  /* 0x0007003b4f007988 */ /* 0x000fe20008000009 */
[----:B-1----:R-:W-:-:S02]  /*93d0*/  @P2 IMAD.MOV.U32 R74, RZ, RZ, R84 ;  /* 0x000000ffff4a2224 */ /* 0x002fc400078e0054 */
[----:B---3--:R-:W-:Y:S01]  /*93e0*/  @P2 IMAD.MOV.U32 R75, RZ, RZ, R85 ;  /* 0x000000ffff4b2224 */ /* 0x008fe200078e0055 */
[----:B------:R-:W-:Y:S01]  /*93f0*/  STS.U8 [R79+UR9+0x4700], R58 ;  /* 0x0047003a4f007988 */ /* 0x000fe20008000009 */
[----:B------:R-:W-:-:S03]  /*9400*/  USHF.R.S32.HI UR5, URZ, 0x1f, UR4 ;  /* 0x0000001fff057899 */ /* 0x000fc60008011404 */
[----:B------:R-:W-:Y:S04]  /*9410*/  STS.U8 [R79+UR9+0xb00], R57 ;  /* 0x000b00394f007988 */ /* 0x000fe80008000009 */
[----:B------:R-:W-:Y:S04]  /*9420*/  STS.U8 [R79+UR9+0x4b00], R56 ;  /* 0x004b00384f007988 */ /* 0x000fe80008000009 */
[----:B------:R-:W-:Y:S04]  /*9430*/  STS.U8 [R79+UR9+0xf00], R55 ;  /* 0x000f00374f007988 */ /* 0x000fe80008000009 */
[----:B------:R1:W-:Y:S04]  /*9440*/  STL [R1+0x240], R84 ;  /* 0x0002405401007387 */ /* 0x0003e80000100800 */
[----:B------:R3:W4:Y:S04]  /*9450*/  @P2 LDG.E.U8 R72, desc[UR24][R74.64] ;  /* 0x000000184a482981 */ /* 0x000728000c1e1100 */
[----:B------:R-:W-:Y:S01]  /*9460*/  STS.U8 [R79+UR9+0x4f00], R54 ;  /* 0x004f00364f007988 */ /* 0x000fe20008000009 */
[----:B-1----:R-:W-:-:S03]  /*9470*/  IADD3 R84, P2, PT, R4, UR4, RZ ;  /* 0x0000000404547c10 */ /* 0x002fc6000ff5e0ff */
[----:B------:R-:W-:Y:S04]  /*9480*/  STS.U8 [R79+UR9+0x1300], R53 ;  /* 0x001300354f007988 */ /* 0x000fe80008000009 */
[----:B------:R-:W-:Y:S04]  /*9490*/  STS.U8 [R79+UR9+0x5300], R52 ;  /* 0x005300344f007988 */ /* 0x000fe80008000009 */
[----:B------:R-:W-:Y:S04]  /*94a0*/  STS.U8 [R79+UR9+0x1700], R51 ;  /* 0x001700334f007988 */ /* 0x000fe80008000009 */
[----:B------:R1:W-:Y:S04]  /*94b0*/  STL [R1+0x23c], R85 ;  /* 0x00023c5501007387 */ /* 0x0003e80000100800 */
[----:B------:R-:W-:Y:S04]  /*94c0*/  STS.U8 [R79+UR9+0x5700], R50 ;  /* 0x005700324f007988 */ /* 0x000fe80008000009 */
[----:B------:R-:W-:Y:S01]  /*94d0*/  STS.U8 [R79+UR9+0x1b00], R49 ;  /* 0x001b00314f007988 */ /* 0x000fe20008000009 */
[----:B-1----:R-:W-:-:S02]  /*94e0*/  IADD3.X R85, PT, PT, R5, UR5, RZ, P2, !PT ;  /* 0x0000000505557c10 */ /* 0x002fc400097fe4ff */
[----:B------:R-:W-:Y:S01]  /*94f0*/  IADD3 R103, P2, PT, R6, UR4, RZ ;  /* 0x0000000406677c10 */ /* 0x000fe2000ff5e0ff */
[----:B------:R-:W-:Y:S01]  /*9500*/  STS.U8 [R79+UR9+0x5b00], R48 ;  /* 0x005b00304f007988 */ /* 0x000fe20008000009 */
[----:B------:R-:W1:Y:S03]  /*9510*/  LDCU UR4, c[0x0][0x3b0] ;  /* 0x00007600ff0477ac */ /* 0x000e660008000800 */
[----:B------:R0:W-:Y:S01]  /*9520*/  STS.U8 [R79+UR9+0x1f00], R47 ;  /* 0x001f002f4f007988 */ /* 0x0001e20008000009 */
[----:B---3--:R-:W-:-:S03]  /*9530*/  PRMT R75, RZ, 0x7610, R75 ;  /* 0x00007610ff4b7816 */ /* 0x008fc6000000004b */
[----:B------:R-:W-:Y:S01]  /*9540*/  STS.U8 [R79+UR9+0x5f00], R46 ;  /* 0x005f002e4f007988 */ /* 0x000fe20008000009 */
[----:B------:R-:W-:Y:S01]  /*9550*/  IADD3.X R104, PT, PT, R7, UR5, RZ, P2, !PT ;  /* 0x0000000507687c10 */ /* 0x000fe200097fe4ff */
[----:B------:R-:W3:Y:S01]  /*9560*/  LDCU UR5, c[0x0][0x3b0] ;  /* 0x00007600ff0577ac */ /* 0x000ee20008000800 */
[----:B0-----:R-:W-:Y:S01]  /*9570*/  LOP3.LUT R45, R45, 0x3f, RZ, 0xc0, !PT ;  /* 0x0000003f2d2d7812 */ /* 0x001fe200078ec0ff */
[----:B------:R0:W-:Y:S01]  /*9580*/  STL [R1+0x248], R84 ;  /* 0x0002485401007387 */ /* 0x0001e20000100800 */
[----:B------:R-:W-:-:S03]  /*9590*/  LOP3.LUT R47, R40, 0x70, RZ, 0x3c, !PT ;  /* 0x00000070282f7812 */ /* 0x000fc600078e3cff */
[----:B------:R0:W4:Y:S04]  /*95a0*/  @!P1 LDG.E.U8 R75, desc[UR24][R84.64] ;  /* 0x00000018544b9981 */ /* 0x000128000c1e1100 */
[----:B------:R-:W-:Y:S04]  /*95b0*/  STS.U8 [R47+UR9+0x380], R60 ;  /* 0x0003803c2f007988 */ /* 0x000fe80008000009 */
[----:B------:R-:W-:Y:S01]  /*95c0*/  STS.U8 [R47+UR9+0x4380], R61 ;  /* 0x0043803d2f007988 */ /* 0x000fe20008000009 */
[----:B------:R-:W-:-:S03]  /*95d0*/  PRMT R74, RZ, 0x7610, R74 ;  /* 0x00007610ff4a7816 */ /* 0x000fc6000000004a */
[----:B------:R-:W-:Y:S01]  /*95e0*/  STS.U8 [R47+UR9+0x780], R70 ;  /* 0x000780462f007988 */ /* 0x000fe20008000009 */
[----:B0-----:R-:W-:-:S03]  /*95f0*/  @!P1 IMAD.MOV.U32 R84, RZ, RZ, R103 ;  /* 0x000000ffff549224 */ /* 0x001fc600078e0067 */
[----:B------:R-:W-:Y:S01]  /*9600*/  STS.U8 [R47+UR9+0x4780], R71 ;  /* 0x004780472f007988 */ /* 0x000fe20008000009 */
[----:B------:R-:W-:-:S03]  /*9610*/  IMAD R45, R45, UR13, RZ ;  /* 0x0000000d2d2d7c24 */ /* 0x000fc6000f8e02ff */
[----:B------:R-:W-:Y:S04]  /*9620*/  STS.U8 [R47+UR9+0xb80], R69 ;  /* 0x000b80452f007988 */ /* 0x000fe80008000009 */
[----:B------:R0:W-:Y:S04]  /*9630*/  STL [R1+0x244], R85 ;  /* 0x0002445501007387 */ /* 0x0001e80000100800 */
[----:B------:R-:W-:Y:S04]  /*9640*/  STS.U8 [R47+UR9+0x4b80], R68 ;  /* 0x004b80442f007988 */ /* 0x000fe80008000009 */
[----:B--2---:R-:W-:Y:S01]  /*9650*/  STS.U8 [R47+UR9+0xf80], R67 ;  /* 0x000f80432f007988 */ /* 0x004fe20008000009 */
[----:B0-----:R-:W-:-:S03]  /*9660*/  @!P1 IMAD.MOV.U32 R85, RZ, RZ, R104 ;  /* 0x000000ffff559224 */ /* 0x001fc600078e0068 */
[----:B----4-:R-:W-:Y:S04]  /*9670*/  STS.U8 [R47+UR9+0x4f80], R66 ;  /* 0x004f80422f007988 */ /* 0x010fe80008000009 */
[----:B------:R-:W-:Y:S04]  /*9680*/  STS.U8 [R47+UR9+0x1380], R65 ;  /* 0x001380412f007988 */ /* 0x000fe80008000009 */
[----:B------:R-:W-:Y:S04]  /*9690*/  STS.U8 [R47+UR9+0x5380], R64 ;  /* 0x005380402f007988 */ /* 0x000fe80008000009 */
[----:B------:R0:W2:Y:S01]  /*96a0*/  @!P1 LDG.E.U8 R74, desc[UR24][R84.64] ;  /* 0x00000018544a9981 */ /* 0x0000a2000c1e1100 */
[----:B------:R-:W-:Y:S01]  /*96b0*/  IADD3 R46, P1, PT, R45, UR18, RZ ;  /* 0x000000122d2e7c10 */ /* 0x000fe2000ff3e0ff */
[----:B-1----:R-:W-:Y:S01]  /*96c0*/  IMAD R48, R19, UR4, RZ ;  /* 0x0000000413307c24 */ /* 0x002fe2000f8e02ff */
[----:B------:R-:W1:Y:S01]  /*96d0*/  LDCU UR18, c[0x0][0x3b0] ;  /* 0x00007600ff1277ac */ /* 0x000e620008000800 */
[----:B------:R-:W-:Y:S01]  /*96e0*/  STS.U8 [R47+UR9+0x1780], R63 ;  /* 0x0017803f2f007988 */ /* 0x000fe20008000009 */
[----:B------:R-:W-:Y:S01]  /*96f0*/  LEA.HI.X.SX32 R45, R45, UR19, 0x1, P1 ;  /* 0x000000132d2d7c11 */ /* 0x000fe200088f0eff */
[----:B------:R-:W-:Y:S01]  /*9700*/  IMAD R50, R17, UR4, RZ ;  /* 0x0000000411327c24 */ /* 0x000fe2000f8e02ff */
[----:B------:R-:W4:Y:S01]  /*9710*/  LDCU UR19, c[0x0][0x3b0] ;  /* 0x00007600ff1377ac */ /* 0x000f220008000800 */
[----:B------:R-:W-:-:S02]  /*9720*/  IMAD R54, R13, UR4, RZ ;  /* 0x000000040d367c24 */ /* 0x000fc4000f8e02ff */
[----:B---3--:R-:W-:Y:S02]  /*9730*/  IMAD R60, R113, UR5, RZ ;  /* 0x00000005713c7c24 */ /* 0x008fe4000f8e02ff */
[----:B------:R-:W-:Y:S01]  /*9740*/  IMAD R56, R11, UR4, RZ ;  /* 0x000000040b387c24 */ /* 0x000fe2000f8e02ff */
[----:B------:R3:W-:Y:S02]  /*9750*/  STS.U8 [R47+UR9+0x5780], R62 ;  /* 0x0057803e2f007988 */ /* 0x0007e40008000009 */
[----:B---3--:R-:W-:-:S05]  /*9760*/  IMAD R47, R22, UR4, RZ ;  /* 0x00000004162f7c24 */ /* 0x008fca000f8e02ff */
[----:B------:R-:W-:-:S04]  /*9770*/  IADD3 R19, P1, PT, R47, R46, RZ ;  /* 0x0000002e2f137210 */ /* 0x000fc80007f3e0ff */
[----:B------:R-:W-:Y:S02]  /*9780*/  LEA.HI.X.SX32 R17, R47, R45, 0x1, P1 ;  /* 0x0000002d2f117211 */ /* 0x000fe400008f0eff */
[----:B------:R-:W-:Y:S01]  /*9790*/  IADD3 R119, P1, PT, R48, R46, RZ ;  /* 0x0000002e30777210 */ /* 0x000fe20007f3e0ff */
[----:B------:R-:W-:-:S03]  /*97a0*/  IMAD R49, R18, UR4, RZ ;  /* 0x0000000412317c24 */ /* 0x000fc6000f8e02ff */
[-C--:B------:R-:W-:Y:S02]  /*97b0*/  LEA.HI.X.SX32 R120, R48, R45.reuse, 0x1, P1 ;  /* 0x0000002d30787211 */ /* 0x080fe400008f0eff */
[CC--:B------:R-:W-:Y:S01]  /*97c0*/  IADD3 R113, P1, PT, R54.reuse, R46.reuse, RZ ;  /* 0x0000002e36717210 */ /* 0x0c0fe20007f3e0ff */
[----:B------:R-:W-:Y:S01]  /*97d0*/  IMAD R58, R9, UR4, RZ ;  /* 0x00000004093a7c24 */ /* 0x000fe2000f8e02ff */
[-C--:B------:R-:W-:Y:S02]  /*97e0*/  IADD3 R18, P6, PT, R49, R46.reuse, RZ ;  /* 0x0000002e31127210 */ /* 0x080fe40007fde0ff */
[-C--:B------:R-:W-:Y:S02]  /*97f0*/  LEA.HI.X.SX32 R114, R54, R45.reuse, 0x1, P1 ;  /* 0x0000002d36727211 */ /* 0x080fe400008f0eff */
[----:B------:R-:W-:Y:S01]  /*9800*/  IADD3 R110, P1, PT, R56, R46, RZ ;  /* 0x0000002e386e7210 */ /* 0x000fe20007f3e0ff */
[----:B------:R-:W-:Y:S01]  /*9810*/  IMAD R61, R111, UR6, RZ ;  /* 0x000000066f3d7c24 */ /* 0x000fe2000f8e02ff */
[----:B------:R-:W3:Y:S01]  /*9820*/  S2R R48, SR_TID.X ;  /* 0x0000000000307919 */ /* 0x000ee20000002100 */
[----:B------:R-:W-:Y:S01]  /*9830*/  IMAD R51, R16, UR4, RZ ;  /* 0x0000000410337c24 */ /* 0x000fe2000f8e02ff */
[----:B------:R-:W-:-:S02]  /*9840*/  LEA.HI.X.SX32 R111, R56, R45, 0x1, P1 ;  /* 0x0000002d386f7211 */ /* 0x000fc400008f0eff */
[-C--:B------:R-:W-:Y:S02]  /*9850*/  LEA.HI.X.SX32 R16, R49, R45.reuse, 0x1, P6 ;  /* 0x0000002d31107211 */ /* 0x080fe400030f0eff */
[-C--:B------:R-:W-:Y:S01]  /*9860*/  IADD3 R107, P1, PT, R58, R46.reuse, RZ ;  /* 0x0000002e3a6b7210 */ /* 0x080fe20007f3e0ff */
[----:B------:R-:W0:Y:S01]  /*9870*/  LDC R49, c[0x0][0x3a0] ;  /* 0x0000e800ff317b82 */ /* 0x000e220000000800 */
[----:B------:R-:W-:Y:S02]  /*9880*/  IMAD R82, R0, UR32, RZ ;  /* 0x0000002000527c24 */ /* 0x000fe4000f8e02ff */
[-C--:B------:R-:W-:Y:S01]  /*9890*/  LEA.HI.X.SX32 R108, R58, R45.reuse, 0x1, P1 ;  /* 0x0000002d3a6c7211 */ /* 0x080fe200008f0eff */
[----:B------:R-:W-:Y:S01]  /*98a0*/  IMAD R53, R14, UR4, RZ ;  /* 0x000000040e357c24 */ /* 0x000fe2000f8e02ff */
[-C--:B------:R-:W-:Y:S01]  /*98b0*/  IADD3 R0, P1, PT, R61, R46.reuse, RZ ;  /* 0x0000002e3d007210 */ /* 0x080fe20007f3e0ff */
[----:B------:R-:W-:Y:S02]  /*98c0*/  IMAD R55, R12, UR4, RZ ;  /* 0x000000040c377c24 */ /* 0x000fe4000f8e02ff */
[----:B------:R-:W-:Y:S01]  /*98d0*/  IMAD R64, R101, UR16, RZ ;  /* 0x0000001065407c24 */ /* 0x000fe2000f8e02ff */
[-C--:B------:R-:W-:Y:S01]  /*98e0*/  LEA.HI.X.SX32 R61, R61, R45.reuse, 0x1, P1 ;  /* 0x0000002d3d3d7211 */ /* 0x080fe200008f0eff */
[----:B------:R-:W-:Y:S01]  /*98f0*/  IMAD R52, R15, UR4, RZ ;  /* 0x000000040f347c24 */ /* 0x000fe2000f8e02ff */
[-C--:B------:R-:W-:Y:S01]  /*9900*/  IADD3 R13, P2, PT, R53, R46.reuse, RZ ;  /* 0x0000002e350d7210 */ /* 0x080fe20007f5e0ff */
[----:B------:R-:W-:Y:S01]  /*9910*/  IMAD R57, R10, UR4, RZ ;  /* 0x000000040a397c24 */ /* 0x000fe2000f8e02ff */
[-C--:B------:R-:W-:Y:S01]  /*9920*/  IADD3 R11, P6, PT, R55, R46.reuse, RZ ;  /* 0x0000002e370b7210 */ /* 0x080fe20007fde0ff */
[----:B------:R-:W-:Y:S01]  /*9930*/  IMAD R67, R95, UR21, RZ ;  /* 0x000000155f437c24 */ /* 0x000fe2000f8e02ff */
[----:B------:R-:W-:Y:S01]  /*9940*/  IADD3 R101, P1, PT, R64, R46, RZ ;  /* 0x0000002e40657210 */ /* 0x000fe20007f3e0ff */
[----:B------:R-:W-:Y:S01]  /*9950*/  IMAD R63, R102, UR15, RZ ;  /* 0x0000000f663f7c24 */ /* 0x000fe2000f8e02ff */
[-C--:B------:R-:W-:Y:S01]  /*9960*/  LEA.HI.X.SX32 R12, R53, R45.reuse, 0x1, P2 ;  /* 0x0000002d350c7211 */ /* 0x080fe200010f0eff */
[----:B------:R-:W-:Y:S01]  /*9970*/  IMAD R59, R117, UR4, RZ ;  /* 0x00000004753b7c24 */ /* 0x000fe2000f8e02ff */
[-C--:B------:R-:W-:Y:S01]  /*9980*/  LEA.HI.X.SX32 R10, R55, R45.reuse, 0x1, P6 ;  /* 0x0000002d370a7211 */ /* 0x080fe200030f0eff */
[----:B------:R-:W-:Y:S01]  /*9990*/  IMAD R70, R90, UR26, RZ ;  /* 0x0000001a5a467c24 */ /* 0x000fe2000f8e02ff */
[----:B------:R-:W-:-:S02]  /*99a0*/  LEA.HI.X.SX32 R102, R64, R45, 0x1, P1 ;  /* 0x0000002d40667211 */ /* 0x000fc400008f0eff */
[-C--:B------:R-:W-:Y:S02]  /*99b0*/  IADD3 R115, P3, PT, R52, R46.reuse, RZ ;  /* 0x0000002e34737210 */ /* 0x080fe40007f7e0ff */
[-C--:B------:R-:W-:Y:S02]  /*99c0*/  IADD3 R9, P2, PT, R57, R46.reuse, RZ ;  /* 0x0000002e39097210 */ /* 0x080fe40007f5e0ff */
[-C--:B------:R-:W-:Y:S01]  /*99d0*/  IADD3 R55, P1, PT, R67, R46.reuse, RZ ;  /* 0x0000002e43377210 */ /* 0x080fe20007f3e0ff */
[----:B----4-:R-:W-:Y:S01]  /*99e0*/  IMAD R79, R8, UR19, RZ ;  /* 0x00000013084f7c24 */ /* 0x010fe2000f8e02ff */
[-C--:B------:R-:W-:Y:S01]  /*99f0*/  LEA.HI.X.SX32 R116, R52, R45.reuse, 0x1, P3 ;  /* 0x0000002d34747211 */ /* 0x080fe200018f0eff */
[----:B------:R-:W-:Y:S01]  /*9a00*/  IMAD R62, R105, UR14, RZ ;  /* 0x0000000e693e7c24 */ /* 0x000fe2000f8e02ff */
[-C--:B------:R-:W-:Y:S01]  /*9a10*/  LEA.HI.X.SX32 R8, R57, R45.reuse, 0x1, P2 ;  /* 0x0000002d39087211 */ /* 0x080fe200010f0eff */
[----:B------:R-:W-:Y:S01]  /*9a20*/  IMAD R81, R2, UR31, RZ ;  /* 0x0000001f02517c24 */ /* 0x000fe2000f8e02ff */
[----:B------:R-:W-:Y:S01]  /*9a30*/  LEA.HI.X.SX32 R56, R67, R45, 0x1, P1 ;  /* 0x0000002d43387211 */ /* 0x000fe200008f0eff */
[----:B------:R-:W-:Y:S01]  /*9a40*/  IMAD R77, R86, UR29, RZ ;  /* 0x0000001d564d7c24 */ /* 0x000fe2000f8e02ff */
[----:B------:R-:W-:-:S02]  /*9a50*/  IADD3 R2, P2, PT, R59, R46, RZ ;  /* 0x0000002e3b027210 */ /* 0x000fc40007f5e0ff */
[-C--:B------:R-:W-:Y:S02]  /*9a60*/  IADD3 R105, P3, PT, R60, R46.reuse, RZ ;  /* 0x0000002e3c697210 */ /* 0x080fe40007f7e0ff */
[-C--:B------:R-:W-:Y:S01]  /*9a70*/  IADD3 R93, P1, PT, R70, R46.reuse, RZ ;  /* 0x0000002e465d7210 */ /* 0x080fe20007f3e0ff */
[----:B------:R-:W-:Y:S01]  /*9a80*/  IMAD R80, R3, UR30, RZ ;  /* 0x0000001e03507c24 */ /* 0x000fe2000f8e02ff */
[----:B------:R4:W-:Y:S01]  /*9a90*/  STL [R1+0x250], R103 ;  /* 0x0002506701007387 */ /* 0x0009e20000100800 */
[----:B-1----:R-:W-:Y:S01]  /*9aa0*/  IMAD R78, R83, UR18, RZ ;  /* 0x00000012534e7c24 */ /* 0x002fe2000f8e02ff */
[----:B------:R-:W-:Y:S01]  /*9ab0*/  IADD3 R117, P5, PT, R50, R46, RZ ;  /* 0x0000002e32757210 */ /* 0x000fe20007fbe0ff */
[----:B------:R-:W-:Y:S01]  /*9ac0*/  IMAD R65, R98, UR17, RZ ;  /* 0x0000001162417c24 */ /* 0x000fe2000f8e02ff */
[-C--:B------:R-:W-:Y:S01]  /*9ad0*/  LEA.HI.X.SX32 R3, R59, R45.reuse, 0x1, P2 ;  /* 0x0000002d3b037211 */ /* 0x080fe200010f0eff */
[----:B------:R-:W-:Y:S01]  /*9ae0*/  IMAD R66, R97, UR20, RZ ;  /* 0x0000001461427c24 */ /* 0x000fe2000f8e02ff */
[-C--:B------:R-:W-:Y:S01]  /*9af0*/  LEA.HI.X.SX32 R106, R60, R45.reuse, 0x1, P3 ;  /* 0x0000002d3c6a7211 */ /* 0x080fe200018f0eff */
[----:B0-----:R-:W-:Y:S01]  /*9b00*/  VIADD R83, R49, 0x3f ;  /* 0x0000003f31537836 */ /* 0x001fe20000000000 */
[----:B------:R-:W-:-:S02]  /*9b10*/  LEA.HI.X.SX32 R95, R70, R45, 0x1, P1 ;  /* 0x0000002d465f7211 */ /* 0x000fc400008f0eff */
[-C--:B----4-:R-:W-:Y:S02]  /*9b20*/  IADD3 R103, P2, PT, R62, R46.reuse, RZ ;  /* 0x0000002e3e677210 */ /* 0x090fe40007f5e0ff */
[-C--:B------:R-:W-:Y:S02]  /*9b30*/  IADD3 R59, P3, PT, R63, R46.reuse, RZ ;  /* 0x0000002e3f3b7210 */ /* 0x080fe40007f7e0ff */
[-C--:B------:R-:W-:Y:S01]  /*9b40*/  IADD3 R125, P1, PT, R77, R46.reuse, RZ ;  /* 0x0000002e4d7d7210 */ /* 0x080fe20007f3e0ff */
[----:B------:R0:W-:Y:S01]  /*9b50*/  STL [R1+0x24c], R104 ;  /* 0x00024c6801007387 */ /* 0x0001e20000100800 */
[-C--:B------:R-:W-:Y:S01]  /*9b60*/  LEA.HI.X.SX32 R118, R50, R45.reuse, 0x1, P5 ;  /* 0x0000002d32767211 */ /* 0x080fe200028f0eff */
[----:B------:R-:W-:Y:S01]  /*9b70*/  IMAD R68, R92, UR22, RZ ;  /* 0x000000165c447c24 */ /* 0x000fe2000f8e02ff */
[-C--:B------:R-:W-:Y:S01]  /*9b80*/  LEA.HI.X.SX32 R60, R63, R45.reuse, 0x1, P3 ;  /* 0x0000002d3f3c7211 */ /* 0x080fe200018f0eff */
[----:B------:R-:W-:Y:S01]  /*9b90*/  IMAD R69, R91, UR23, RZ ;  /* 0x000000175b457c24 */ /* 0x000fe2000f8e02ff */
[-C--:B------:R-:W-:Y:S01]  /*9ba0*/  LEA.HI.X.SX32 R50, R77, R45.reuse, 0x1, P1 ;  /* 0x0000002d4d327211 */ /* 0x080fe200008f0eff */
[----:B------:R-:W-:Y:S01]  /*9bb0*/  IMAD R71, R89, UR27, RZ ;  /* 0x0000001b59477c24 */ /* 0x000fe2000f8e02ff */
[----:B------:R-:W-:Y:S01]  /*9bc0*/  IADD3 R99, P3, PT, R66, R46, RZ ;  /* 0x0000002e42637210 */ /* 0x000fe20007f7e0ff */
[----:B------:R-:W-:Y:S01]  /*9bd0*/  IMAD R76, R88, UR28, RZ ;  /* 0x0000001c584c7c24 */ /* 0x000fe2000f8e02ff */
[----:B---3--:R-:W-:Y:S01]  /*9be0*/  LOP3.LUT R48, R48, 0x3f, RZ, 0xc0, !PT ;  /* 0x0000003f30307812 */ /* 0x008fe200078ec0ff */
[----:B------:R-:W5:Y:S01]  /*9bf0*/  LDL.LU R22, [R1+0x5a0] ;  /* 0x0005a00001167983 */ /* 0x000f620000300800 */
[----:B0-----:R-:W-:-:S02]  /*9c00*/  LEA.HI.X.SX32 R104, R62, R45, 0x1, P2 ;  /* 0x0000002d3e687211 */ /* 0x001fc400010f0eff */
[-C--:B------:R-:W-:Y:S02]  /*9c10*/  IADD3 R57, P2, PT, R65, R46.reuse, RZ ;  /* 0x0000002e41397210 */ /* 0x080fe40007f5e0ff */
[----:B------:R-:W-:Y:S02]  /*9c20*/  ISETP.GT.AND P1, PT, R83, 0x3f, PT ;  /* 0x0000003f5300780c */ /* 0x000fe40003f24270 */
[-C--:B------:R-:W-:Y:S02]  /*9c30*/  LEA.HI.X.SX32 R58, R65, R45.reuse, 0x1, P2 ;  /* 0x0000002d413a7211 */ /* 0x080fe400010f0eff */
[----:B------:R-:W-:Y:S02]  /*9c40*/  LEA.HI.X.SX32 R100, R66, R45, 0x1, P3 ;  /* 0x0000002d42647211 */ /* 0x000fe400018f0eff */
[----:B------:R-:W-:Y:S02]  /*9c50*/  ISETP.LT.AND P1, PT, R48, R49, P1 ;  /* 0x000000313000720c */ /* 0x000fe40000f21270 */
[----:B------:R-:W-:-:S02]  /*9c60*/  IADD3 R15, P4, PT, R51, R46, RZ ;  /* 0x0000002e330f7210 */ /* 0x000fc40007f9e0ff */
[CC--:B------:R-:W-:Y:S02]  /*9c70*/  IADD3 R97, P2, PT, R68.reuse, R46.reuse, RZ ;  /* 0x0000002e44617210 */ /* 0x0c0fe40007f5e0ff */
[-C--:B------:R-:W-:Y:S02]  /*9c80*/  IADD3 R53, P3, PT, R69, R46.reuse, RZ ;  /* 0x0000002e45357210 */ /* 0x080fe40007f7e0ff */
[-C--:B------:R-:W-:Y:S02]  /*9c90*/  LEA.HI.X.SX32 R14, R51, R45.reuse, 0x1, P4 ;  /* 0x0000002d330e7211 */ /* 0x080fe400020f0eff */
[-C--:B------:R-:W-:Y:S02]  /*9ca0*/  LEA.HI.X.SX32 R98, R68, R45.reuse, 0x1, P2 ;  /* 0x0000002d44627211 */ /* 0x080fe400010f0eff */
[----:B------:R-:W-:Y:S02]  /*9cb0*/  LEA.HI.X.SX32 R54, R69, R45, 0x1, P3 ;  /* 0x0000002d45367211 */ /* 0x000fe400018f0eff */
[----:B------:R-:W-:-:S02]  /*9cc0*/  IADD3 R51, P2, PT, R71, R46, RZ ;  /* 0x0000002e47337210 */ /* 0x000fc40007f5e0ff */
[CC--:B------:R-:W-:Y:S02]  /*9cd0*/  IADD3 R91, P3, PT, R76.reuse, R46.reuse, RZ ;  /* 0x0000002e4c5b7210 */ /* 0x0c0fe40007f7e0ff */
[-C--:B------:R-:W-:Y:S02]  /*9ce0*/  LEA.HI.X.SX32 R52, R71, R45.reuse, 0x1, P2 ;  /* 0x0000002d47347211 */ /* 0x080fe400010f0eff */
[----:B------:R-:W-:Y:S02]  /*9cf0*/  LEA.HI.X.SX32 R92, R76, R45, 0x1, P3 ;  /* 0x0000002d4c5c7211 */ /* 0x000fe400018f0eff */
[-C--:B------:R-:W-:Y:S02]  /*9d00*/  IADD3 R89, P2, PT, R78, R46.reuse, RZ ;  /* 0x0000002e4e597210 */ /* 0x080fe40007f5e0ff */
[-C--:B------:R-:W-:Y:S02]  /*9d10*/  IADD3 R123, P3, PT, R79, R46.reuse, RZ ;  /* 0x0000002e4f7b7210 */ /* 0x080fe40007f7e0ff */
[----:B------:R-:W-:-:S02]  /*9d20*/  IADD3 R86, P4, PT, R80, R46, RZ ;  /* 0x0000002e50567210 */ /* 0x000fc40007f9e0ff */
[-C--:B------:R-:W-:Y:S02]  /*9d30*/  IADD3 R121, P5, PT, R81, R46.reuse, RZ ;  /* 0x0000002e51797210 */ /* 0x080fe40007fbe0ff */
[----:B------:R-:W-:Y:S01]  /*9d40*/  IADD3 R84, P6, PT, R82, R46, RZ ;  /* 0x0000002e52547210 */ /* 0x000fe20007fde0ff */
[----:B------:R-:W-:Y:S01]  /*9d50*/  @P1 IMAD.MOV.U32 R48, RZ, RZ, R19 ;  /* 0x000000ffff301224 */ /* 0x000fe200078e0013 */
[----:B------:R-:W-:Y:S01]  /*9d60*/  PRMT R46, RZ, 0x7610, R46 ;  /* 0x00007610ff2e7816 */ /* 0x000fe2000000002e */
[----:B------:R-:W-:-:S05]  /*9d70*/  @P1 IMAD.MOV.U32 R49, RZ, RZ, R17 ;  /* 0x000000ffff311224 */ /* 0x000fca00078e0011 */
[----:B------:R0:W3:Y:S01]  /*9d80*/  @P1 LDG.E.U8 R46, desc[UR24][R48.64] ;  /* 0x00000018302e1981 */ /* 0x0000e2000c1e1100 */
[----:B------:R-:W1:Y:S01]  /*9d90*/  S2R R62, SR_TID.X ;  /* 0x00000000003e7919 */ /* 0x000e620000002100 */
[-C--:B------:R-:W-:Y:S02]  /*9da0*/  LEA.HI.X.SX32 R90, R78, R45.reuse, 0x1, P2 ;  /* 0x0000002d4e5a7211 */ /* 0x080fe400010f0eff */
[-C--:B------:R-:W-:Y:S02]  /*9db0*/  LEA.HI.X.SX32 R124, R79, R45.reuse, 0x1, P3 ;  /* 0x0000002d4f7c7211 */ /* 0x080fe400018f0eff */
[-C--:B------:R-:W-:Y:S02]  /*9dc0*/  LEA.HI.X.SX32 R88, R80, R45.reuse, 0x1, P4 ;  /* 0x0000002d50587211 */ /* 0x080fe400020f0eff */
[-C--:B------:R-:W-:Y:S02]  /*9dd0*/  LEA.HI.X.SX32 R122, R81, R45.reuse, 0x1, P5 ;  /* 0x0000002d517a7211 */ /* 0x080fe400028f0eff */
[----:B------:R-:W-:-:S02]  /*9de0*/  LEA.HI.X.SX32 R85, R82, R45, 0x1, P6 ;  /* 0x0000002d52557211 */ /* 0x000fc400030f0eff */
[----:B------:R-:W-:Y:S01]  /*9df0*/  LOP3.LUT R63, R40, 0x70, RZ, 0x3c, !PT ;  /* 0x00000070283f7812 */ /* 0x000fe200078e3cff */
[----:B0-----:R-:W-:Y:S01]  /*9e00*/  @P1 IMAD.MOV.U32 R48, RZ, RZ, R18 ;  /* 0x000000ffff301224 */ /* 0x001fe200078e0012 */
[----:B------:R-:W-:Y:S01]  /*9e10*/  PRMT R47, RZ, 0x7610, R47 ;  /* 0x00007610ff2f7816 */ /* 0x000fe2000000002f */
[----:B------:R-:W-:Y:S02]  /*9e20*/  @P1 IMAD.MOV.U32 R49, RZ, RZ, R16 ;  /* 0x000000ffff311224 */ /* 0x000fe400078e0010 */
[----:B------:R-:W-:Y:S01]  /*9e30*/  STS.U8 [R63+UR9+0x1b80], R73 ;  /* 0x001b80493f007988 */ /* 0x000fe20008000009 */
[----:B-1----:R-:W-:-:S03]  /*9e40*/  SHF.R.S32.HI R45, RZ, 0x7, R62 ;  /* 0x00000007ff2d7819 */ /* 0x002fc6000001143e */
[----:B------:R0:W4:Y:S01]  /*9e50*/  @P1 LDG.E.U8 R47, desc[UR24][R48.64] ;  /* 0x00000018302f1981 */ /* 0x000122000c1e1100 */
[----:B------:R-:W-:-:S04]  /*9e60*/  SGXT R45, R45, 0x1 ;  /* 0x000000012d2d781a */ /* 0x000fc80000000200 */
[----:B------:R-:W-:Y:S01]  /*9e70*/  LOP3.LUT R45, R45, 0x90, RZ, 0xc0, !PT ;  /* 0x000000902d2d7812 */ /* 0x000fe200078ec0ff */
[----:B------:R-:W-:Y:S03]  /*9e80*/  STS.U8 [R63+UR9+0x5b80], R72 ;  /* 0x005b80483f007988 */ /* 0x000fe60008000009 */
[----:B------:R-:W-:Y:S01]  /*9e90*/  LOP3.LUT R45, R45, 0x7f, R62, 0x78, !PT ;  /* 0x0000007f2d2d7812 */ /* 0x000fe200078e783e */
[----:B0-----:R-:W-:Y:S02]  /*9ea0*/  @P1 IMAD.MOV.U32 R48, RZ, RZ, R15 ;  /* 0x000000ffff301224 */ /* 0x001fe400078e000f */
[----:B------:R-:W-:Y:S01]  /*9eb0*/  @P1 IMAD.MOV.U32 R49, RZ, RZ, R14 ;  /* 0x000000ffff311224 */ /* 0x000fe200078e000e */
[----:B------:R-:W-:Y:S04]  /*9ec0*/  STS.U8 [R63+UR9+0x1f80], R75 ;  /* 0x001f804b3f007988 */ /* 0x000fe80008000009 */
[----:B--2---:R-:W-:Y:S04]  /*9ed0*/  STS.U8 [R63+UR9+0x5f80], R74 ;  /* 0x005f804a3f007988 */ /* 0x004fe80008000009 */
[----:B---3--:R0:W-:Y:S02]  /*9ee0*/  STS.U8 [R45+UR9+0x10000], R46 ;  /* 0x0100002e2d007988 */ /* 0x0081e40008000009 */
[----:B0-----:R-:W-:-:S06]  /*9ef0*/  PRMT R46, RZ, 0x7610, R46 ;  /* 0x00007610ff2e7816 */ /* 0x001fcc000000002e */
[----:B------:R0:W2:Y:S02]  /*9f00*/  @P1 LDG.E.U8 R46, desc[UR24][R48.64] ;  /* 0x00000018302e1981 */ /* 0x0000a4000c1e1100 */
[----:B0-----:R-:W-:Y:S02]  /*9f10*/  @P1 IMAD.MOV.U32 R48, RZ, RZ, R13 ;  /* 0x000000ffff301224 */ /* 0x001fe400078e000d */
[----:B------:R-:W-:Y:S01]  /*9f20*/  @P1 IMAD.MOV.U32 R49, RZ, RZ, R12 ;  /* 0x000000ffff311224 */ /* 0x000fe200078e000c */
[----:B----4-:R0:W-:Y:S02]  /*9f30*/  STS.U8 [R45+UR9+0x10200], R47 ;  /* 0x0102002f2d007988 */ /* 0x0101e40008000009 */
[----:B0-----:R-:W-:-:S06]  /*9f40*/  PRMT R47, RZ, 0x7610, R47 ;  /* 0x00007610ff2f7816 */ /* 0x001fcc000000002f */
[----:B------:R0:W3:Y:S02]  /*9f50*/  @P1 LDG.E.U8 R47, desc[UR24][R48.64] ;  /* 0x00000018302f1981 */ /* 0x0000e4000c1e1100 */
[----:B0-----:R-:W-:Y:S02]  /*9f60*/  @P1 IMAD.MOV.U32 R48, RZ, RZ, R11 ;  /* 0x000000ffff301224 */ /* 0x001fe400078e000b */
[----:B------:R-:W-:Y:S01]  /*9f70*/  @P1 IMAD.MOV.U32 R49, RZ, RZ, R10 ;  /* 0x000000ffff311224 */ /* 0x000fe200078e000a */
[----:B--2---:R0:W-:Y:S02]  /*9f80*/  STS.U8 [R45+UR9+0x10400], R46 ;  /* 0x0104002e2d007988 */ /* 0x0041e40008000009 */
[----:B0-----:R-:W-:-:S06]  /*9f90*/  PRMT R46, RZ, 0x7610, R46 ;  /* 0x00007610ff2e7816 */ /* 0x001fcc000000002e */
[----:B------:R0:W2:Y:S02]  /*9fa0*/  @P1 LDG.E.U8 R46, desc[UR24][R48.64] ;  /* 0x00000018302e1981 */ /* 0x0000a4000c1e1100 */
[----:B0-----:R-:W-:Y:S02]  /*9fb0*/  @P1 IMAD.MOV.U32 R48, RZ, RZ, R9 ;  /* 0x000000ffff301224 */ /* 0x001fe400078e0009 */
[----:B------:R-:W-:Y:S01]  /*9fc0*/  @P1 IMAD.MOV.U32 R49, RZ, RZ, R8 ;  /* 0x000000ffff311224 */ /* 0x000fe200078e0008 */
[----:B---3--:R0:W-:Y:S02]  /*9fd0*/  STS.U8 [R45+UR9+0x10600], R47 ;  /* 0x0106002f2d007988 */ /* 0x0081e40008000009 */
        /* <DEDUP_REMOVED lines=26> */
[----:B------:R0:W2:Y:S04]  /*a180*/  @P1 LDG.E.U8 R46, desc[UR24][R48.64] ;  /* 0x00000018302e1981 */ /* 0x0000a8000c1e1100 */
        /* <DEDUP_REMOVED lines=41> */
[----:B------:R-:W-:Y:S01]  /*a420*/  STL [R1+0x300], R97 ;  /* 0x0003006101007387 */ /* 0x000fe20000100800 */
[----:B0-----:R-:W-:-:S03]  /*a430*/  @P1 IMAD.MOV.U32 R48, RZ, RZ, R53 ;  /* 0x000000ffff301224 */ /* 0x001fc600078e0035 */
[----:B------:R-:W-:Y:S01]  /*a440*/  STL [R1+0x308], R53 ;  /* 0x0003083501007387 */ /* 0x000fe20000100800 */
[----:B------:R-:W-:-:S03]  /*a450*/  @P1 IMAD.MOV.U32 R49, RZ, RZ, R54 ;  /* 0x000000ffff311224 */ /* 0x000fc600078e0036 */
[----:B------:R-:W-:Y:S04]  /*a460*/  STL [R1+0x2f4], R56 ;  /* 0x0002f43801007387 */ /* 0x000fe80000100800 */
[----:B---3--:R0:W-:Y:S04]  /*a470*/  STS.U8 [R45+UR9+0x11200], R47 ;  /* 0x0112002f2d007988 */ /* 0x0081e80008000009 */
[----:B------:R-:W-:Y:S04]  /*a480*/  STL [R1+0x2fc], R98 ;  /* 0x0002fc6201007387 */ /* 0x000fe80000100800 */
[----:B------:R-:W-:Y:S01]  /*a490*/  STL [R1+0x304], R54 ;  /* 0x0003043601007387 */ /* 0x000fe20000100800 */
[----:B0-----:R-:W-:-:S03]  /*a4a0*/  PRMT R47, RZ, 0x7610, R47 ;  /* 0x00007610ff2f7816 */ /* 0x001fc6000000002f */
[----:B------:R-:W-:Y:S04]  /*a4b0*/  STL [R1+0x310], R93 ;  /* 0x0003105d01007387 */ /* 0x000fe80000100800 */
[----:B------:R0:W-:Y:S04]  /*a4c0*/  STL [R1+0x318], R51 ;  /* 0x0003183301007387 */ /* 0x0001e80000100800 */
[----:B------:R-:W-:Y:S04]  /*a4d0*/  STL [R1+0x30c], R95 ;  /* 0x00030c5f01007387 */ /* 0x000fe80000100800 */
[----:B------:R-:W-:Y:S04]  /*a4e0*/  STL [R1+0x320], R91 ;  /* 0x0003205b01007387 */ /* 0x000fe80000100800 */
[----:B------:R-:W-:Y:S04]  /*a4f0*/  STL [R1+0x314], R52 ;  /* 0x0003143401007387 */ /* 0x000fe80000100800 */
[----:B------:R1:W3:Y:S04]  /*a500*/  @P1 LDG.E.U8 R47, desc[UR24][R48.64] ;  /* 0x00000018302f1981 */ /* 0x0002e8000c1e1100 */
[----:B------:R-:W-:Y:S04]  /*a510*/  STL [R1+0x31c], R92 ;  /* 0x00031c5c01007387 */ /* 0x000fe80000100800 */
[----:B------:R-:W-:Y:S01]  /*a520*/  STL [R1+0x324], R125 ;  /* 0x0003247d01007387 */ /* 0x000fe20000100800 */
[----:B-1----:R-:W-:-:S02]  /*a530*/  @P1 IMAD.MOV.U32 R48, RZ, RZ, R51 ;  /* 0x000000ffff301224 */ /* 0x002fc400078e0033 */
[----:B------:R-:W-:Y:S01]  /*a540*/  @P1 IMAD.MOV.U32 R49, RZ, RZ, R52 ;  /* 0x000000ffff311224 */ /* 0x000fe200078e0034 */
[----:B------:R-:W-:Y:S01]  /*a550*/  STL [R1+0x328], R89 ;  /* 0x0003285901007387 */ /* 0x000fe20000100800 */
[----:B0-----:R-:W-:-:S03]  /*a560*/  @P1 IMAD.MOV.U32 R51, RZ, RZ, R50 ;  /* 0x000000ffff331224 */ /* 0x001fc600078e0032 */
[----:B------:R-:W-:Y:S04]  /*a570*/  STL [R1+0x32c], R123 ;  /* 0x00032c7b01007387 */ /* 0x000fe80000100800 */
[----:B------:R-:W-:Y:S04]  /*a580*/  STL [R1+0x334], R121 ;  /* 0x0003347901007387 */ /* 0x000fe80000100800 */
[----:B------:R-:W-:Y:S04]  /*a590*/  STL [R1+0x330], R86 ;  /* 0x0003305601007387 */ /* 0x000fe80000100800 */
[----:B------:R0:W-:Y:S02]  /*a5a0*/  STL [R1+0x1d4], R50 ;  /* 0x0001d43201007387 */ /* 0x0001e40000100800 */
[----:B0-----:R-:W-:-:S02]  /*a5b0*/  @P1 IMAD.MOV.U32 R50, RZ, RZ, R125 ;  /* 0x000000ffff321224 */ /* 0x001fc400078e007d */
[----:B--2---:R0:W-:Y:S02]  /*a5c0*/  STS.U8 [R45+UR9+0x11400], R46 ;  /* 0x0114002e2d007988 */ /* 0x0041e40008000009 */
[----:B0-----:R-:W-:-:S06]  /*a5d0*/  PRMT R46, RZ, 0x7610, R46 ;  /* 0x00007610ff2e7816 */ /* 0x001fcc000000002e */
[----:B------:R0:W2:Y:S02]  /*a5e0*/  @P1 LDG.E.U8 R46, desc[UR24][R48.64] ;  /* 0x00000018302e1981 */ /* 0x0000a4000c1e1100 */
[----:B0-----:R-:W-:-:S06]  /*a5f0*/  PRMT R48, RZ, 0x7610, R48 ;  /* 0x00007610ff307816 */ /* 0x001fcc0000000030 */
[----:B------:R0:W4:Y:S01]  /*a600*/  @P1 LDG.E.U8 R48, desc[UR24][R50.64] ;  /* 0x0000001832301981 */ /* 0x000122000c1e1100 */
[----:B------:R-:W-:Y:S02]  /*a610*/  @P1 IMAD.MOV.U32 R49, RZ, RZ, R122 ;  /* 0x000000ffff311224 */ /* 0x000fe400078e007a */
[----:B0-----:R-:W-:Y:S02]  /*a620*/  @P1 IMAD.MOV.U32 R50, RZ, RZ, R123 ;  /* 0x000000ffff321224 */ /* 0x001fe400078e007b */
[----:B------:R-:W-:Y:S01]  /*a630*/  @P1 IMAD.MOV.U32 R51, RZ, RZ, R124 ;  /* 0x000000ffff331224 */ /* 0x000fe200078e007c */
[----:B---3--:R0:W-:Y:S02]  /*a640*/  STS.U8 [R45+UR9+0x11600], R47 ;  /* 0x0116002f2d007988 */ /* 0x0081e40008000009 */
[----:B0-----:R-:W-:-:S06]  /*a650*/  PRMT R47, RZ, 0x7610, R47 ;  /* 0x00007610ff2f7816 */ /* 0x001fcc000000002f */
[----:B------:R-:W3:Y:S04]  /*a660*/  @P1 LDG.E.U8 R47, desc[UR24][R50.64] ;  /* 0x00000018322f1981 */ /* 0x000ee8000c1e1100 */
[----:B--2---:R0:W-:Y:S02]  /*a670*/  STS.U8 [R45+UR9+0x11800], R46 ;  /* 0x0118002e2d007988 */ /* 0x0041e40008000009 */
[----:B0-----:R-:W-:Y:S02]  /*a680*/  PRMT R46, RZ, 0x7610, R46 ;  /* 0x00007610ff2e7816 */ /* 0x001fe4000000002e */
[----:B----4-:R0:W-:Y:S02]  /*a690*/  STS.U8 [R45+UR9+0x11a00], R48 ;  /* 0x011a00302d007988 */ /* 0x0101e40008000009 */
[----:B0-----:R-:W-:-:S05]  /*a6a0*/  @P1 IMAD.MOV.U32 R48, RZ, RZ, R121 ;  /* 0x000000ffff301224 */ /* 0x001fca00078e0079 */
        /* <DEDUP_REMOVED lines=10> */
[----:B------:R0:W2:Y:S01]  /*a750*/  @P1 LDG.E.U8 R46, desc[UR24][R48.64] ;  /* 0x00000018302e1981 */ /* 0x0000a2000c1e1100 */
[----:B------:R-:W-:Y:S01]  /*a760*/  LOP3.LUT R52, R45, 0x20, RZ, 0x3c, !PT ;  /* 0x000000202d347812 */ /* 0x000fe200078e3cff */
[----:B0-----:R-:W-:Y:S02]  /*a770*/  @P1 IMAD.MOV.U32 R48, RZ, RZ, R115 ;  /* 0x000000ffff301224 */ /* 0x001fe400078e0073 */
[----:B------:R-:W-:Y:S02]  /*a780*/  @P1 IMAD.MOV.U32 R49, RZ, RZ, R116 ;  /* 0x000000ffff311224 */ /* 0x000fe400078e0074 */
[----:B---3--:R-:W-:Y:S04]  /*a790*/  STS.U8 [R52+UR9+0x10100], R47 ;  /* 0x0101002f34007988 */ /* 0x008fe80008000009 */
[----:B--2---:R0:W-:Y:S02]  /*a7a0*/  STS.U8 [R52+UR9+0x10300], R46 ;  /* 0x0103002e34007988 */ /* 0x0041e40008000009 */
[----:B0-----:R-:W-:-:S06]  /*a7b0*/  PRMT R46, RZ, 0x7610, R46 ;  /* 0x00007610ff2e7816 */ /* 0x001fcc000000002e */
[----:B------:R0:W2:Y:S02]  /*a7c0*/  @P1 LDG.E.U8 R46, desc[UR24][R48.64] ;  /* 0x00000018302e1981 */ /* 0x0000a4000c1e1100 */
[----:B0-----:R-:W-:Y:S02]  /*a7d0*/  @P1 IMAD.MOV.U32 R48, RZ, RZ, R113 ;  /* 0x000000ffff301224 */ /* 0x001fe400078e0071 */
[----:B------:R-:W-:Y:S01]  /*a7e0*/  @P1 IMAD.MOV.U32 R49, RZ, RZ, R114 ;  /* 0x000000ffff311224 */ /* 0x000fe200078e0072 */
        /* <DEDUP_REMOVED lines=47> */
[----:B------:R0:W2:Y:S01]  /*aae0*/  @P1 LDG.E.U8 R46, desc[UR24][R48.64] ;  /* 0x00000018302e1981 */ /* 0x0000a2000c1e1100 */
[----:B------:R-:W-:Y:S01]  /*aaf0*/  @P1 IMAD.MOV.U32 R47, RZ, RZ, R90 ;  /* 0x000000ffff2f1224 */ /* 0x000fe200078e005a */
[----:B0-----:R-:W-:Y:S01]  /*ab00*/  PRMT R48, RZ, 0x7610, R48 ;  /* 0x00007610ff307816 */ /* 0x001fe20000000030 */
[----:B------:R-:W-:Y:S02]  /*ab10*/  @P1 IMAD.MOV.U32 R50, RZ, RZ, R86 ;  /* 0x000000ffff321224 */ /* 0x000fe400078e0056 */
[----:B------:R-:W-:Y:S01]  /*ab20*/  @P1 IMAD.MOV.U32 R51, RZ, RZ, R88 ;  /* 0x000000ffff331224 */ /* 0x000fe200078e0058 */
[----:B------:R-:W-:Y:S04]  /*ab30*/  STL [R1+0x1ec], R84 ;  /* 0x0001ec5401007387 */ /* 0x000fe80000100800 */
[----:B------:R-:W-:Y:S04]  /*ab40*/  STL [R1+0x1dc], R90 ;  /* 0x0001dc5a01007387 */ /* 0x000fe80000100800 */
[----:B------:R-:W-:Y:S04]  /*ab50*/  STL [R1+0x1e0], R124 ;  /* 0x0001e07c01007387 */ /* 0x000fe80000100800 */
[----:B------:R-:W-:Y:S04]  /*ab60*/  STL [R1+0x1e4], R88 ;  /* 0x0001e45801007387 */ /* 0x000fe80000100800 */
[----:B------:R-:W-:Y:S04]  /*ab70*/  STL [R1+0x1e8], R122 ;  /* 0x0001e87a01007387 */ /* 0x000fe80000100800 */
[----:B------:R-:W-:Y:S04]  /*ab80*/  STL [R1+0x1d8], R85 ;  /* 0x0001d85501007387 */ /* 0x000fe80000100800 */
[----:B------:R-:W5:Y:S04]  /*ab90*/  LDL.LU R17, [R1+0x59c] ;  /* 0x00059c0001117983 */ /* 0x000f680000300800 */
        /* <DEDUP_REMOVED lines=14> */
[----:B--2---:R0:W-:Y:S02]  /*ac80*/  STS.U8 [R52+UR9+0x11900], R46 ;  /* 0x0119002e34007988 */ /* 0x0041e40008000009 */
[----:B0-----:R-:W-:-:S05]  /*ac90*/  @P1 IMAD.MOV.U32 R46, RZ, RZ, R89 ;  /* 0x000000ffff2e1224 */ /* 0x001fca00078e0059 */
[----:B------:R0:W2:Y:S02]  /*aca0*/  @P1 LDG.E.U8 R48, desc[UR24][R46.64] ;  /* 0x000000182e301981 */ /* 0x0000a4000c1e1100 */
[----:B0-----:R-:W-:Y:S02]  /*acb0*/  PRMT R47, RZ, 0x7610, R47 ;  /* 0x00007610ff2f7816 */ /* 0x001fe4000000002f */
[----:B------:R-:W-:-:S04]  /*acc0*/  PRMT R46, RZ, 0x7610, R46 ;  /* 0x00007610ff2e7816 */ /* 0x000fc8000000002e */
[----:B------:R0:W3:Y:S02]  /*acd0*/  @P1 LDG.E.U8 R47, desc[UR24][R50.64] ;  /* 0x00000018322f1981 */ /* 0x0000e4000c1e1100 */
[----:B0-----:R-:W-:Y:S02]  /*ace0*/  @P1 IMAD.MOV.U32 R50, RZ, RZ, R84 ;  /* 0x000000ffff321224 */ /* 0x001fe400078e0054 */
[----:B------:R-:W-:-:S05]  /*acf0*/  @P1 IMAD.MOV.U32 R51, RZ, RZ, R85 ;  /* 0x000000ffff331224 */ /* 0x000fca00078e0055 */
[----:B------:R-:W4:Y:S01]  /*ad00*/  @P1 LDG.E.U8 R46, desc[UR24][R50.64] ;  /* 0x00000018322e1981 */ /* 0x000f22000c1e1100 */
[----:B------:R-:W-:-:S04]  /*ad10*/  ISETP.NE.U32.AND P1, PT, RZ, UR7, PT ;  /* 0x00000007ff007c0c */ /* 0x000fc8000bf25070 */
[C---:B------:R-:W-:Y:S02]  /*ad20*/  ISETP.LT.OR P2, PT, R83.reuse, 0x40, P1 ;  /* 0x000000405300780c */ /* 0x040fe40000f41670 */
[----:B------:R-:W-:Y:S01]  /*ad30*/  ISETP.GE.AND P3, PT, R83, 0x80, PT ;  /* 0x000000805300780c */ /* 0x000fe20003f66270 */
[----:B--2---:R0:W-:Y:S04]  /*ad40*/  STS.U8 [R52+UR9+0x11b00], R48 ;  /* 0x011b003034007988 */ /* 0x0041e80008000009 */
[----:B---3--:R0:W-:Y:S04]  /*ad50*/  STS.U8 [R52+UR9+0x11d00], R47 ;  /* 0x011d002f34007988 */ /* 0x0081e80008000009 */
[----:B----4-:R0:W-:Y:S01]  /*ad60*/  STS.U8 [R52+UR9+0x11f00], R46 ;  /* 0x011f002e34007988 */ /* 0x0101e20008000009 */
[----:B------:R1:W-:Y:S06]  /*ad70*/  MEMBAR.ALL.CTA ;  /* 0x0000000000007992 */ /* 0x0003ec0000008000 */
[----:B-1----:R-:W1:Y:S02]  /*ad80*/  FENCE.VIEW.ASYNC.S ;  /* 0x00000000000073c6 */ /* 0x002e640000000000 */
[----:B-1----:R-:W-:Y:S06]  /*ad90*/  BAR.SYNC.DEFER_BLOCKING 0x0 ;  /* 0x0000000000007b1d */ /* 0x002fec0000010000 */
[----:B------:R-:W-:Y:S05]  /*ada0*/  @P2 BRA `(.L_x_6) ;  /* 0x0000000000dc2947 */ /* 0x000fea0003800000 */
[----:B------:R-:W-:Y:S02]  /*adb0*/  USHF.R.U32.HI UR14, URZ, 0x4, UR9 ;  /* 0x00000004ff0e7899 */ /* 0x000fe40008011609 */
[----:B------:R-:W-:Y:S02]  /*adc0*/  UIADD3 UR5, UPT, UPT, UR9, 0x10000, URZ ;  /* 0x0001000009057890 */ /* 0x000fe4000fffe0ff */
[----:B------:R-:W-:Y:S02]  /*add0*/  USGXT.U32 UR14, UR14, 0xe ;  /* 0x0000000e0e0e789a */ /* 0x000fe40008000000 */
[----:B------:R-:W-:Y:S02]  /*ade0*/  USHF.R.U32.HI UR5, URZ, 0x4, UR5 ;  /* 0x00000004ff057899 */ /* 0x000fe40008011605 */
[----:B------:R-:W-:Y:S01]  /*adf0*/  UIADD3 UR48, UP1, UPT, UR14, 0x100, URZ ;  /* 0x000001000e307890 */ /* 0x000fe2000ff3e0ff */
[----:B------:R-:W-:Y:S01]  /*ae00*/  UMOV UR4, URZ ;  /* 0x000000ff00047c82 */ /* 0x000fe20008000000 */
[----:B------:R-:W-:-:S02]  /*ae10*/  USGXT.U32 UR6, UR5, 0xe ;  /* 0x0000000e0506789a */ /* 0x000fc40008000000 */
[----:B------:R-:W-:Y:S01]  /*ae20*/  UIADD3.X UR49, UPT, UPT, UR4, 0x40004040, URZ, UP1, !UPT ;  /* 0x4000404004317890 */ /* 0x000fe20008ffe4ff */
[----:B------:R-:W-:Y:S02]  /*ae30*/  UMOV UR5, URZ ;  /* 0x000000ff00057c82 */ /* 0x000fe40008000000 */
[----:B------:R-:W-:Y:S01]  /*ae40*/  UMOV UR4, UR11 ;  /* 0x0000000b00047c82 */ /* 0x000fe20008000000 */
[----:B------:R-:W-:Y:S01]  /*ae50*/  UMOV UR16, 0xfffffffe ;  /* 0xfffffffe00107882 */ /* 0x000fe20000000000 */
[----:B------:R-:W-:Y:S01]  /*ae60*/  UMOV UR17, 0x7fffbfdf ;  /* 0x7fffbfdf00117882 */ /* 0x000fe20000000000 */
[----:B------:R-:W-:Y:S01]  /*ae70*/  UMOV UR7, URZ ;  /* 0x000000ff00077c82 */ /* 0x000fe20008000000 */
[----:B------:R-:W-:Y:S01]  /*ae80*/  UMOV UR45, UR4 ;  /* 0x00000004002d7c82 */ /* 0x000fe20008000000 */
[----:B------:R-:W-:Y:S02]  /*ae90*/  UIADD3.64 UR4, UPT, UPT, UR6, -UR16, URZ ;  /* 0x8000001006047297 */ /* 0x000fe4000fffe0ff */
[----:B------:R-:W-:-:S02]  /*aea0*/  UIADD3 UR34, UPT, UPT, UR8, 0x80, URZ ;  /* 0x0000008008227890 */ /* 0x000fc4000fffe0ff */
[----:B------:R-:W-:Y:S02]  /*aeb0*/  UIADD3.64 UR16, UPT, UPT, UR48, 0x100, URZ ;  /* 0x0000010030107897 */ /* 0x000fe4000fffe0ff */
[----:B------:R-:W-:Y:S02]  /*aec0*/  UIADD3 UR50, UPT, UPT, UR8, 0x80, URZ ;  /* 0x0000008008327890 */ /* 0x000fe4000fffe0ff */
[----:B------:R-:W-:Y:S02]  /*aed0*/  UIADD3.64 UR36, UPT, UPT, UR48, 0x200, URZ ;  /* 0x0000020030247897 */ /* 0x000fe4000fffe0ff */
[----:B------:R-:W-:Y:S02]  /*aee0*/  UIADD3 UR35, UPT, UPT, UR8, 0x100, URZ ;  /* 0x0000010008237890 */ /* 0x000fe4000fffe0ff */
[----:B------:R-:W-:Y:S02]  /*aef0*/  UIADD3.64 UR38, UPT, UPT, UR48, 0x300, URZ ;  /* 0x0000030030267897 */ /* 0x000fe4000fffe0ff */
[----:B------:R-:W-:-:S02]  /*af00*/  UIADD3 UR51, UPT, UPT, UR8, 0x100, URZ ;  /* 0x0000010008337890 */ /* 0x000fc4000fffe0ff */
[----:B------:R-:W-:Y:S02]  /*af10*/  UIADD3.64 UR40, UPT, UPT, UR48, 0x400, URZ ;  /* 0x0000040030287897 */ /* 0x000fe4000fffe0ff */
[----:B------:R-:W-:Y:S02]  /*af20*/  UIADD3 UR44, UPT, UPT, UR8, 0x180, URZ ;  /* 0x00000180082c7890 */ /* 0x000fe4000fffe0ff */
[----:B------:R-:W-:Y:S01]  /*af30*/  UIADD3.64 UR42, UPT, UPT, UR48, 0x500, URZ ;  /* 0x00000500302a7897 */ /* 0x000fe2000fffe0ff */
[----:B------:R-:W-:Y:S01]  /*af40*/  UMOV UR20, 0x0 ;  /* 0x0000000000147882 */ /* 0x000fe20000000000 */
[----:B------:R-:W-:Y:S01]  /*af50*/  UMOV UR21, 0x8208010 ;  /* 0x0820801000157882 */ /* 0x000fe20000000000 */
[----:B------:R-:W-:Y:S01]  /*af60*/  UIADD3 UR52, UPT, UPT, UR8, 0x180, URZ ;  /* 0x0000018008347890 */ /* 0x000fe2000fffe0ff */
[----:B------:R-:W-:Y:S01]  /*af70*/  UMOV UR15, 0x40004040 ;  /* 0x40004040000f7882 */ /* 0x000fe20000000000 */
[----:B------:R-:W-:Y:S01]  /*af80*/  UIADD3.64 UR46, UPT, UPT, UR48, 0x600, URZ ;  /* 0x00000600302e7897 */ /* 0x000fe2000fffe0ff */
[----:B------:R-:W-:Y:S01]  /*af90*/  UMOV UR7, 0x80004020 ;  /* 0x8000402000077882 */ /* 0x000fe20000000000 */
[----:B------:R-:W-:Y:S01]  /*afa0*/  UMOV UR26, 0x0 ;  /* 0x00000000001a7882 */ /* 0x000fe20000000000 */
[----:B------:R-:W-:Y:S01]  /*afb0*/  UMOV UR27, 0x8208010 ;  /* 0x08208010001b7882 */ /* 0x000fe20000000000 */
[----:B------:R-:W-:Y:S01]  /*afc0*/  UMOV UR32, 0x0 ;  /* 0x0000000000207882 */ /* 0x000fe20000000000 */
[----:B------:R-:W-:Y:S01]  /*afd0*/  UMOV UR33, 0x8208010 ;  /* 0x0820801000217882 */ /* 0x000fe20000000000 */
[----:B------:R1:W-:Y:S01]  /*afe0*/  UTCQMMA gdesc[UR14], gdesc[UR6], tmem[UR8], tmem[UR20], idesc[UR21], !UPT ;  /* 0x00ff14060e0075ea */ /* 0x0003e2000f800308 */
[----:B------:R-:W-:Y:S01]  /*aff0*/  UMOV UR18, 0x0 ;  /* 0x0000000000127882 */ /* 0x000fe20000000000 */
[----:B------:R-:W-:Y:S01]  /*b000*/  UMOV UR19, 0x8208010 ;  /* 0x0820801000137882 */ /* 0x000fe20000000000 */
[----:B------:R1:W-:Y:S01]  /*b010*/  UTCQMMA gdesc[UR48], gdesc[UR4], tmem[UR8], tmem[UR26], idesc[UR27], UPT ;  /* 0x00ff1a04300075ea */ /* 0x0003e2000b800308 */
        /* <DEDUP_REMOVED lines=12> */
[----:B------:R1:W-:Y:S01]  /*b0e0*/  UTCQMMA gdesc[UR42], gdesc[UR6], tmem[UR44], tmem[UR22], idesc[UR23], !UPT ;  /* 0x00ff16062a0075ea */ /* 0x0003e2000f80032c */
[----:B------:R1:W-:Y:S01]  /*b0f0*/  UTCQMMA gdesc[UR46], gdesc[UR4], tmem[UR52], tmem[UR54], idesc[UR55], UPT ;  /* 0x00ff36042e0075ea */ /* 0x0003e2000b800334 */
[----:B------:R1:W-:Y:S01]  /*b100*/  UTCBAR [UR45], URZ ;  /* 0x000000ff2d0073e9 */ /* 0x0003e200080000ff */
[----:B------:R-:W-:Y:S01]  /*b110*/  NOP ;  /* 0x0000000000007918 */ /* 0x000fe20000000000 */
.L_x_6:
[----:B-1----:R-:W-:Y:S01]  /*b120*/  UMOV UR4, URZ ;  /* 0x000000ff00047c82 */ /* 0x002fe20008000000 */
[----:B------:R-:W-:Y:S05]  /*b130*/  @!P3 BRA `(.L_x_7) ;  /* 0x000000900048b947 */ /* 0x000fea0003800000 */
[----:B0-----:R-:W-:Y:S01]  /*b140*/  SHF.R.S32.HI R46, RZ, 0x1f, R83 ;  /* 0x0000001fff2e7819 */ /* 0x001fe20000011453 */
[----:B------:R-:W-:Y:S01]  /*b150*/  UIADD3 UR4, UPT, UPT, UR9, 0x8000, URZ ;  /* 0x0000800009047890 */ /* 0x000fe2000fffe0ff */
[----:B------:R-:W-:Y:S02]  /*b160*/  UMOV UR5, URZ ;  /* 0x000000ff00057c82 */ /* 0x000fe40008000000 */
[----:B------:R-:W-:Y:S01]  /*b170*/  LEA.HI R46, R46, R83, RZ, 0x6 ;  /* 0x000000532e2e7211 */ /* 0x000fe200078f30ff */
[----:B------:R-:W-:Y:S02]  /*b180*/  USHF.R.U32.HI UR16, URZ, 0x4, UR4 ;  /* 0x00000004ff107899 */ /* 0x000fe40008011604 */
[----:B------:R-:W-:Y:S01]  /*b190*/  UIADD3 UR4, UPT, UPT, UR9, 0x12000, URZ ;  /* 0x0001200009047890 */ /* 0x000fe2000fffe0ff */
[----:B------:R-:W-:Y:S01]  /*b1a0*/  SHF.R.S32.HI R46, RZ, 0x6, R46 ;  /* 0x00000006ff2e7819 */ /* 0x000fe2000001142e */
[----:B------:R-:W-:Y:S02]  /*b1b0*/  USGXT.U32 UR16, UR16, 0xe ;  /* 0x0000000e1010789a */ /* 0x000fe40008000000 */
[----:B------:R-:W-:Y:S01]  /*b1c0*/  USHF.R.U32.HI UR4, URZ, 0x4, UR4 ;  /* 0x00000004ff047899 */ /* 0x000fe20008011604 */
[----:B------:R-:W-:Y:S01]  /*b1d0*/  VIMNMX R46, PT, PT, R46, 0x2, !PT ;  /* 0x000000022e2e7848 */ /* 0x000fe20007fe0100 */
[----:B------:R-:W-:-:S02]  /*b1e0*/  UIADD3 UR26, UP1, UPT, UR16, 0x100, URZ ;  /* 0x00000100101a7890 */ /* 0x000fc4000ff3e0ff */
[----:B------:R-:W-:Y:S02]  /*b1f0*/  USGXT.U32 UR4, UR4, 0xe ;  /* 0x0000000e0404789a */ /* 0x000fe40008000000 */
[----:B------:R-:W-:Y:S01]  /*b200*/  VIADD R47, R46, 0xfffffffe ;  /* 0xfffffffe2e2f7836 */ /* 0x000fe20000000000 */
[----:B------:R-:W-:Y:S01]  /*b210*/  USHF.L.U32 UR20, UR12, 0x6, URZ ;  /* 0x000000060c147899 */ /* 0x000fe200080006ff */
[----:B------:R-:W-:Y:S01]  /*b220*/  IMAD.MOV.U32 R46, RZ, RZ, RZ ;  /* 0x000000ffff2e7224 */ /* 0x000fe200078e00ff */
[----:B------:R-:W-:Y:S02]  /*b230*/  USHF.L.U32 UR21, UR13, 0x6, URZ ;  /* 0x000000060d157899 */ /* 0x000fe400080006ff */
[----:B------:R0:W-:Y:S01]  /*b240*/  STL [R1+0x548], R47 ;  /* 0x0005482f01007387 */ /* 0x0001e20000100800 */
[----:B------:R-:W-:Y:S01]  /*b250*/  UIADD3.X UR27, UPT, UPT, UR5, 0x40004040, URZ, UP1, !UPT ;  /* 0x40004040051b7890 */ /* 0x000fe20008ffe4ff */
[----:B------:R-:W-:Y:S02]  /*b260*/  UMOV UR12, 0xfffffffe ;  /* 0xfffffffe000c7882 */ /* 0x000fe40000000000 */
[----:B------:R0:W-:Y:S01]  /*b270*/  STL [R1+0x524], RZ ;  /* 0x000524ff01007387 */ /* 0x0001e20000100800 */
[----:B------:R-:W-:Y:S01]  /*b280*/  UMOV UR13, 0x7fffbfdf ;  /* 0x7fffbfdf000d7882 */ /* 0x000fe20000000000 */
[----:B------:R-:W-:-:S02]  /*b290*/  USHF.R.S32.HI UR23, URZ, 0x1f, UR20 ;  /* 0x0000001fff177899 */ /* 0x000fc40008011414 */
[----:B------:R-:W-:Y:S02]  /*b2a0*/  USHF.R.S32.HI UR54, URZ, 0x1f, UR21 ;  /* 0x0000001fff367899 */ /* 0x000fe40008011415 */
[----:B------:R-:W-:Y:S02]  /*b2b0*/  UIADD3.64 UR12, UPT, UPT, UR4, -UR12, URZ ;  /* 0x8000000c040c7297 */ /* 0x000fe4000fffe0ff */
[----:B------:R-:W-:Y:S02]  /*b2c0*/  UIADD3.64 UR28, UPT, UPT, UR26, 0x100, URZ ;  /* 0x000001001a1c7897 */ /* 0x000fe4000fffe0ff */
[----:B------:R-:W-:Y:S02]  /*b2d0*/  UIADD3.64 UR30, UPT, UPT, UR26, 0x200, URZ ;  /* 0x000002001a1e7897 */ /* 0x000fe4000fffe0ff */
[----:B------:R-:W-:Y:S02]  /*b2e0*/  UIADD3.64 UR32, UPT, UPT, UR26, 0x300, URZ ;  /* 0x000003001a207897 */ /* 0x000fe4000fffe0ff */
[----:B------:R-:W-:-:S02]  /*b2f0*/  UIADD3.64 UR34, UPT, UPT, UR26, 0x400, URZ ;  /* 0x000004001a227897 */ /* 0x000fc4000fffe0ff */
[----:B------:R-:W-:Y:S02]  /*b300*/  UIADD3.64 UR36, UPT, UPT, UR26, 0x500, URZ ;  /* 0x000005001a247897 */ /* 0x000fe4000fffe0ff */
[----:B------:R-:W-:Y:S01]  /*b310*/  UIADD3.64 UR38, UPT, UPT, UR26, 0x600, URZ ;  /* 0x000006001a267897 */ /* 0x000fe2000fffe0ff */
[----:B------:R-:W-:Y:S01]  /*b320*/  UMOV UR22, 0x1 ;  /* 0x0000000100167882 */ /* 0x000fe20000000000 */
[----:B------:R-:W-:Y:S01]  /*b330*/  UMOV UR14, UR4 ;  /* 0x00000004000e7c82 */ /* 0x000fe20008000000 */
[----:B0-----:R-:W-:-:S09]  /*b340*/  UMOV UR15, 0x80004020 ;  /* 0x80004020000f7882 */ /* 0x001fd20000000000 */
.L_x_10:
[----:B------:R-:W2:Y:S04]  /*b350*/  LDL.LU R74, [R1+0x1ec] ;  /* 0x0001ec00014a7983 */ /* 0x000ea80000300800 */
[----:B------:R-:W3:Y:S04]  /*b360*/  LDL.LU R73, [R1+0x334] ;  /* 0x0003340001497983 */ /* 0x000ee80000300800 */
[----:B------:R-:W4:Y:S04]  /*b370*/  LDL.LU R72, [R1+0x330] ;  /* 0x0003300001487983 */ /* 0x000f280000300800 */
        /* <DEDUP_REMOVED lines=23> */
[----:B-1----:R-:W4:Y:S01]  /*b4f0*/  LDL.LU R47, [R1+0x2d8] ;  /* 0x0002d800012f7983 */ /* 0x002f220000300800 */
[----:B------:R-:W-:Y:S01]  /*b500*/  IMAD.U32 R46, R46, -0x80000000, RZ ;  /* 0x800000002e2e7824 */ /* 0x000fe200078e00ff */
[----:B--2---:R-:W-:-:S02]  /*b510*/  IADD3 R74, P3, PT, R74, UR21, RZ ;  /* 0x000000154a4a7c10 */ /* 0x004fc4000ff7e0ff */
[----:B---3--:R-:W-:-:S03]  /*b520*/  IADD3 R73, P4, PT, R73, UR21, RZ ;  /* 0x0000001549497c10 */ /* 0x008fc6000ff9e0ff */
[----:B------:R-:W-:Y:S01]  /*b530*/  STL [R1+0x1ec], R74 ;  /* 0x0001ec4a01007387 */ /* 0x000fe20000100800 */
[----:B----4-:R-:W-:-:S03]  /*b540*/  IADD3 R72, P5, PT, R72, UR21, RZ ;  /* 0x0000001548487c10 */ /* 0x010fc6000ffbe0ff */
[----:B------:R-:W-:Y:S01]  /*b550*/  STL [R1+0x334], R73 ;  /* 0x0003344901007387 */ /* 0x000fe20000100800 */
[----:B------:R-:W-:-:S03]  /*b560*/  IADD3 R71, P6, PT, R71, UR21, RZ ;  /* 0x0000001547477c10 */ /* 0x000fc6000ffde0ff */
[----:B------:R-:W-:Y:S01]  /*b570*/  STL [R1+0x330], R72 ;  /* 0x0003304801007387 */ /* 0x000fe20000100800 */
[----:B------:R-:W-:-:S03]  /*b580*/  IADD3 R70, P2, PT, R70, UR21, RZ ;  /* 0x0000001546467c10 */ /* 0x000fc6000ff5e0ff */
[----:B------:R-:W-:Y:S01]  /*b590*/  STL [R1+0x32c], R71 ;  /* 0x00032c4701007387 */ /* 0x000fe20000100800 */
[----:B------:R-:W-:-:S03]  /*b5a0*/  IADD3.X R68, PT, PT, R68, UR54, RZ, P3, !PT ;  /* 0x0000003644447c10 */ /* 0x000fc60009ffe4ff */
        /* <DEDUP_REMOVED lines=33> */
[----:B------:R-:W-:Y:S02]  /*b7c0*/  IADD3 R51, P6, PT, R51, UR21, RZ ;  /* 0x0000001533337c10 */ /* 0x000fe4000ffde0ff */
[----:B------:R-:W-:Y:S02]  /*b7d0*/  IADD3.X R50, PT, PT, R50, UR54, RZ, P2, !PT ;  /* 0x0000003632327c10 */ /* 0x000fe400097fe4ff */
[----:B------:R-:W-:-:S03]  /*b7e0*/  IADD3 R49, P2, PT, R49, UR21, RZ ;  /* 0x0000001531317c10 */ /* 0x000fc6000ff5e0ff */
[----:B------:R0:W-:Y:S04]  /*b7f0*/  STL [R1+0x304], R50 ;  /* 0x0003043201007387 */ /* 0x0001e80000100800 */
[----:B------:R-:W-:Y:S01]  /*b800*/  STL [R1+0x30c], R52 ;  /* 0x00030c3401007387 */ /* 0x000fe20000100800 */
[----:B------:R-:W-:-:S03]  /*b810*/  IADD3.X R48, PT, PT, R48, UR54, RZ, P3, !PT ;  /* 0x0000003630307c10 */ /* 0x000fc60009ffe4ff */
[----:B0-----:R-:W2:Y:S04]  /*b820*/  LDL.LU R50, [R1+0x2f4] ;  /* 0x0002f40001327983 */ /* 0x001ea80000300800 */
[----:B------:R-:W-:Y:S04]  /*b830*/  STL [R1+0x2e8], R51 ;  /* 0x0002e83301007387 */ /* 0x000fe80000100800 */
[----:B------:R0:W-:Y:S01]  /*b840*/  STL [R1+0x2e0], R49 ;  /* 0x0002e03101007387 */ /* 0x0001e20000100800 */
[----:B------:R-:W-:-:S03]  /*b850*/  IADD3 R47, P3, PT, R47, UR21, RZ ;  /* 0x000000152f2f7c10 */ /* 0x000fc6000ff7e0ff */
[----:B0-----:R-:W3:Y:S04]  /*b860*/  LDL.LU R49, [R1+0x2d0] ;  /* 0x0002d00001317983 */ /* 0x001ee80000300800 */
[----:B------:R0:W-:Y:S04]  /*b870*/  STL [R1+0x2fc], R48 ;  /* 0x0002fc3001007387 */ /* 0x0001e80000100800 */
[----:B0-----:R-:W4:Y:S04]  /*b880*/  LDL.LU R48, [R1+0x2ec] ;  /* 0x0002ec0001307983 */ /* 0x001f280000300800 */
[----:B------:R-:W4:Y:S04]  /*b890*/  LDL.LU R75, [R1+0x2c8] ;  /* 0x0002c800014b7983 */ /* 0x000f280000300800 */
[----:B------:R-:W4:Y:S04]  /*b8a0*/  LDL.LU R74, [R1+0x2e4] ;  /* 0x0002e400014a7983 */ /* 0x000f280000300800 */
[----:B------:R-:W4:Y:S04]  /*b8b0*/  LDL.LU R73, [R1+0x2c0] ;  /* 0x0002c00001497983 */ /* 0x000f280000300800 */
[----:B------:R0:W-:Y:S04]  /*b8c0*/  STL [R1+0x2d8], R47 ;  /* 0x0002d82f01007387 */ /* 0x0001e80000100800 */
        /* <DEDUP_REMOVED lines=21> */
[----:B0-----:R-:W4:Y:S01]  /*ba20*/  LDL.LU R47, [R1+0x268] ;  /* 0x00026800012f7983 */ /* 0x001f220000300800 */
[----:B--2---:R-:W-:-:S05]  /*ba30*/  IADD3.X R50, PT, PT, R50, UR54, RZ, P4, !PT ;  /* 0x0000003632327c10 */ /* 0x004fca000a7fe4ff */
[----:B------:R0:W-:Y:S04]  /*ba40*/  STL [R1+0x2f4], R50 ;  /* 0x0002f43201007387 */ /* 0x0001e80000100800 */
[----:B0-----:R-:W2:Y:S01]  /*ba50*/  LDL.LU R50, [R1+0x284] ;  /* 0x0002840001327983 */ /* 0x001ea20000300800 */
[----:B---3--:R-:W-:-:S05]  /*ba60*/  IADD3 R49, P4, PT, R49, UR21, RZ ;  /* 0x0000001531317c10 */ /* 0x008fca000ff9e0ff */
[----:B------:R0:W-:Y:S01]  /*ba70*/  STL [R1+0x2d0], R49 ;  /* 0x0002d03101007387 */ /* 0x0001e20000100800 */
[----:B----4-:R-:W-:-:S03]  /*ba80*/  IADD3.X R48, PT, PT, R48, UR54, RZ, P5, !PT ;  /* 0x0000003630307c10 */ /* 0x010fc6000affe4ff */
[----:B0-----:R-:W3:Y:S01]  /*ba90*/  LDL.LU R49, [R1+0x260] ;  /* 0x0002600001317983 */ /* 0x001ee20000300800 */
[----:B------:R-:W-:-:S03]  /*baa0*/  IADD3 R75, P5, PT, R75, UR21, RZ ;  /* 0x000000154b4b7c10 */ /* 0x000fc6000ffbe0ff */
[----:B------:R0:W-:Y:S01]  /*bab0*/  STL [R1+0x2ec], R48 ;  /* 0x0002ec3001007387 */ /* 0x0001e20000100800 */
[----:B------:R-:W-:Y:S02]  /*bac0*/  IADD3.X R74, PT, PT, R74, UR54, RZ, P6, !PT ;  /* 0x000000364a4a7c10 */ /* 0x000fe4000b7fe4ff */
[----:B------:R-:W-:Y:S01]  /*bad0*/  IADD3 R73, P6, PT, R73, UR21, RZ ;  /* 0x0000001549497c10 */ /* 0x000fe2000ffde0ff */
[----:B0-----:R-:W4:Y:S04]  /*bae0*/  LDL.LU R48, [R1+0x27c] ;  /* 0x00027c0001307983 */ /* 0x001f280000300800 */
        /* <DEDUP_REMOVED lines=43> */
[----:B------:R-:W-:-:S05]  /*bda0*/  IADD3 R47, P2, PT, R47, UR21, RZ ;  /* 0x000000152f2f7c10 */ /* 0x000fca000ff5e0ff */
[----:B------:R0:W-:Y:S04]  /*bdb0*/  STL [R1+0x268], R47 ;  /* 0x0002682f01007387 */ /* 0x0001e80000100800 */
[----:B------:R-:W-:Y:S04]  /*bdc0*/  STL [R1+0x270], R52 ;  /* 0x0002703401007387 */ /* 0x000fe80000100800 */
[----:B0-----:R-:W4:Y:S04]  /*bdd0*/  LDL.LU R47, [R1+0x258] ;  /* 0x00025800012f7983 */ /* 0x001f280000300800 */
[----:B------:R-:W-:Y:S01]  /*bde0*/  STL [R1+0x28c], R51 ;  /* 0x00028c3301007387 */ /* 0x000fe20000100800 */
[----:B--2---:R-:W-:-:S05]  /*bdf0*/  IADD3.X R50, PT, PT, R50, UR54, RZ, P3, !PT ;  /* 0x0000003632327c10 */ /* 0x004fca0009ffe4ff */
[----:B------:R0:W-:Y:S04]  /*be00*/  STL [R1+0x284], R50 ;  /* 0x0002843201007387 */ /* 0x0001e80000100800 */
[----:B0-----:R-:W2:Y:S01]  /*be10*/  LDL.LU R50, [R1+0x274] ;  /* 0x0002740001327983 */ /* 0x001ea20000300800 */
[----:B---3--:R-:W-:-:S05]  /*be20*/  IADD3 R49, P3, PT, R49, UR21, RZ ;  /* 0x0000001531317c10 */ /* 0x008fca000ff7e0ff */
[----:B------:R0:W-:Y:S01]  /*be30*/  STL [R1+0x260], R49 ;  /* 0x0002603101007387 */ /* 0x0001e20000100800 */
[----:B----4-:R-:W-:-:S03]  /*be40*/  IADD3.X R48, PT, PT, R48, UR54, RZ, P4, !PT ;  /* 0x0000003630307c10 */ /* 0x010fc6000a7fe4ff */
[----:B0-----:R-:W3:Y:S04]  /*be50*/  LDL.LU R49, [R1+0x250] ;  /* 0x0002500001317983 */ /* 0x001ee80000300800 */
        /* <DEDUP_REMOVED lines=24> */
[----:B------:R-:W4:Y:S01]  /*bfe0*/  LDL.LU R51, [R1+0x4cc] ;  /* 0x0004cc0001337983 */ /* 0x000f220000300800 */
[----:B------:R-:W-:-:S03]  /*bff0*/  IADD3 R47, P4, PT, R47, UR21, RZ ;  /* 0x000000152f2f7c10 */ /* 0x000fc6000ff9e0ff */
[----:B0-----:R-:W4:Y:S04]  /*c000*/  LDL.LU R48, [R1+0x4e8] ;  /* 0x0004e80001307983 */ /* 0x001f280000300800 */
[----:B------:R0:W-:Y:S04]  /*c010*/  STL [R1+0x258], R47 ;  /* 0x0002582f01007387 */ /* 0x0001e80000100800 */
[----:B0-----:R-:W4:Y:S01]  /*c020*/  LDL.LU R47, [R1+0x4c4] ;  /* 0x0004c400012f7983 */ /* 0x001f220000300800 */
[----:B--2---:R-:W-:-:S05]  /*c030*/  IADD3.X R50, PT, PT, R50, UR54, RZ, P5, !PT ;  /* 0x0000003632327c10 */ /* 0x004fca000affe4ff */
[----:B------:R0:W-:Y:S04]  /*c040*/  STL [R1+0x274], R50 ;  /* 0x0002743201007387 */ /* 0x0001e80000100800 */
[----:B0-----:R-:W2:Y:S01]  /*c050*/  LDL.LU R50, [R1+0x4e0] ;  /* 0x0004e00001327983 */ /* 0x001ea20000300800 */
[----:B---3--:R-:W-:Y:S02]  /*c060*/  IADD3 R49, P5, PT, R49, UR20, RZ ;  /* 0x0000001431317c10 */ /* 0x008fe4000ffbe0ff */
[----:B----4-:R-:W-:-:S03]  /*c070*/  IADD3.X R75, PT, PT, R75, UR54, RZ, P6, !PT ;  /* 0x000000364b4b7c10 */ /* 0x010fc6000b7fe4ff */
[----:B------:R0:W-:Y:S01]  /*c080*/  STL [R1+0x250], R49 ;  /* 0x0002503101007387 */ /* 0x0001e20000100800 */
[----:B------:R-:W-:Y:S02]  /*c090*/  IADD3 R74, P6, PT, R74, UR20, RZ ;  /* 0x000000144a4a7c10 */ /* 0x000fe4000ffde0ff */
[----:B------:R-:W-:Y:S01]  /*c0a0*/  IADD3.X R73, PT, PT, R73, UR54, RZ, P2, !PT ;  /* 0x0000003649497c10 */ /* 0x000fe200097fe4ff */
[----:B0-----:R-:W3:Y:S04]  /*c0b0*/  LDL.LU R49, [R1+0x4bc] ;  /* 0x0004bc0001317983 */ /* 0x001ee80000300800 */
        /* <DEDUP_REMOVED lines=43> */
[----:B------:R-:W-:-:S05]  /*c370*/  IADD3.X R48, PT, PT, R48, UR23, RZ, P3, !PT ;  /* 0x0000001730307c10 */ /* 0x000fca0009ffe4ff */
[----:B------:R0:W-:Y:S04]  /*c380*/  STL [R1+0x4e8], R48 ;  /* 0x0004e83001007387 */ /* 0x0001e80000100800 */
[----:B------:R-:W-:Y:S01]  /*c390*/  STL [R1+0x4f0], R52 ;  /* 0x0004f03401007387 */ /* 0x000fe20000100800 */
[----:B------:R-:W-:-:S03]  /*c3a0*/  IADD3 R47, P3, PT, R47, UR20, RZ ;  /* 0x000000142f2f7c10 */ /* 0x000fc6000ff7e0ff */
[----:B0-----:R-:W4:Y:S04]  /*c3b0*/  LDL.LU R48, [R1+0x4d8] ;  /* 0x0004d80001307983 */ /* 0x001f280000300800 */
[----:B------:R-:W-:Y:S04]  /*c3c0*/  STL [R1+0x4cc], R51 ;  /* 0x0004cc3301007387 */ /* 0x000fe80000100800 */
[----:B------:R0:W-:Y:S04]  /*c3d0*/  STL [R1+0x4c4], R47 ;  /* 0x0004c42f01007387 */ /* 0x0001e80000100800 */
[----:B0-----:R-:W4:Y:S01]  /*c3e0*/  LDL.LU R47, [R1+0x4b4] ;  /* 0x0004b400012f7983 */ /* 0x001f220000300800 */
[----:B--2---:R-:W-:-:S05]  /*c3f0*/  IADD3.X R50, PT, PT, R50, UR23, RZ, P4, !PT ;  /* 0x0000001732327c10 */ /* 0x004fca000a7fe4ff */
[----:B------:R0:W-:Y:S04]  /*c400*/  STL [R1+0x4e0], R50 ;  /* 0x0004e03201007387 */ /* 0x0001e80000100800 */
[----:B0-----:R-:W2:Y:S01]  /*c410*/  LDL.LU R50, [R1+0x4d0] ;  /* 0x0004d00001327983 */ /* 0x001ea20000300800 */
[----:B---3--:R-:W-:-:S03]  /*c420*/  IADD3 R49, P4, PT, R49, UR20, RZ ;  /* 0x0000001431317c10 */ /* 0x008fc6000ff9e0ff */
[----:B------:R-:W3:Y:S04]  /*c430*/  LDL.LU R75, [R1+0x240] ;  /* 0x00024000014b7983 */ /* 0x000ee80000300800 */
[----:B------:R-:W3:Y:S04]  /*c440*/  LDL.LU R74, [R1+0x4c8] ;  /* 0x0004c800014a7983 */ /* 0x000ee80000300800 */
[----:B------:R-:W3:Y:S04]  /*c450*/  LDL.LU R73, [R1+0x238] ;  /* 0x0002380001497983 */ /* 0x000ee80000300800 */
[----:B------:R0:W-:Y:S04]  /*c460*/  STL [R1+0x4bc], R49 ;  /* 0x0004bc3101007387 */ /* 0x0001e80000100800 */
[----:B------:R-:W3:Y:S04]  /*c470*/  LDL.LU R72, [R1+0x4c0] ;  /* 0x0004c00001487983 */ /* 0x000ee80000300800 */
        /* <DEDUP_REMOVED lines=20> */
[----:B0-----:R-:W3:Y:S01]  /*c5c0*/  LDL.LU R49, [R1+0x47c] ;  /* 0x00047c0001317983 */ /* 0x001ee20000300800 */
[----:B----4-:R-:W-:-:S05]  /*c5d0*/  IADD3.X R48, PT, PT, R48, UR23, RZ, P5, !PT ;  /* 0x0000001730307c10 */ /* 0x010fca000affe4ff */
[----:B------:R0:W-:Y:S04]  /*c5e0*/  STL [R1+0x4d8], R48 ;  /* 0x0004d83001007387 */ /* 0x0001e80000100800 */
[----:B0-----:R-:W4:Y:S01]  /*c5f0*/  LDL.LU R48, [R1+0x498] ;  /* 0x0004980001307983 */ /* 0x001f220000300800 */
[----:B------:R-:W-:-:S05]  /*c600*/  IADD3 R47, P5, PT, R47, UR20, RZ ;  /* 0x000000142f2f7c10 */ /* 0x000fca000ffbe0ff */
[----:B------:R0:W-:Y:S04]  /*c610*/  STL [R1+0x4b4], R47 ;  /* 0x0004b42f01007387 */ /* 0x0001e80000100800 */
[----:B0-----:R-:W4:Y:S01]  /*c620*/  LDL.LU R47, [R1+0x474] ;  /* 0x00047400012f7983 */ /* 0x001f220000300800 */
[----:B--2---:R-:W-:Y:S02]  /*c630*/  IADD3.X R50, PT, PT, R50, UR23, RZ, P6, !PT ;  /* 0x0000001732327c10 */ /* 0x004fe4000b7fe4ff */
[----:B---3--:R-:W-:-:S03]  /*c640*/  IADD3 R75, P6, PT, R75, UR20, RZ ;  /* 0x000000144b4b7c10 */ /* 0x008fc6000ffde0ff */
[----:B------:R0:W-:Y:S01]  /*c650*/  STL [R1+0x4d0], R50 ;  /* 0x0004d03201007387 */ /* 0x0001e20000100800 */
[----:B------:R-:W-:Y:S02]  /*c660*/  IADD3.X R74, PT, PT, R74, UR23, RZ, P2, !PT ;  /* 0x000000174a4a7c10 */ /* 0x000fe400097fe4ff */
[----:B------:R-:W-:Y:S01]  /*c670*/  IADD3 R73, P2, PT, R73, UR20, RZ ;  /* 0x0000001449497c10 */ /* 0x000fe2000ff5e0ff */
[----:B0-----:R-:W2:Y:S04]  /*c680*/  LDL.LU R50, [R1+0x490] ;  /* 0x0004900001327983 */ /* 0x001ea80000300800 */
        /* <DEDUP_REMOVED lines=46> */
[----:B0-----:R-:W3:Y:S01]  /*c970*/  LDL.LU R49, [R1+0x46c] ;  /* 0x00046c0001317983 */ /* 0x001ee20000300800 */
[----:B----4-:R-:W-:-:S03]  /*c980*/  IADD3.X R48, PT, PT, R48, UR23, RZ, P4, !PT ;  /* 0x0000001730307c10 */ /* 0x010fc6000a7fe4ff */
[----:B------:R-:W-:Y:S04]  /*c990*/  STL [R1+0x4a0], R51 ;  /* 0x0004a03301007387 */ /* 0x000fe80000100800 */
[----:B------:R0:W-:Y:S04]  /*c9a0*/  STL [R1+0x498], R48 ;  /* 0x0004983001007387 */ /* 0x0001e80000100800 */
[----:B0-----:R-:W4:Y:S01]  /*c9b0*/  LDL.LU R48, [R1+0x488] ;  /* 0x0004880001307983 */ /* 0x001f220000300800 */
[----:B------:R-:W-:-:S05]  /*c9c0*/  IADD3 R47, P4, PT, R47, UR20, RZ ;  /* 0x000000142f2f7c10 */ /* 0x000fca000ff9e0ff */
[----:B------:R0:W-:Y:S04]  /*c9d0*/  STL [R1+0x474], R47 ;  /* 0x0004742f01007387 */ /* 0x0001e80000100800 */
[----:B0-----:R-:W4:Y:S04]  /*c9e0*/  LDL.LU R47, [R1+0x464] ;  /* 0x00046400012f7983 */ /* 0x001f280000300800 */
[----:B------:R-:W4:Y:S04]  /*c9f0*/  LDL.LU R75, [R1+0x480] ;  /* 0x00048000014b7983 */ /* 0x000f280000300800 */
[----:B------:R-:W4:Y:S04]  /*ca00*/  LDL.LU R74, [R1+0x230] ;  /* 0x00023000014a7983 */ /* 0x000f280000300800 */
[----:B------:R-:W4:Y:S01]  /*ca10*/  LDL.LU R73, [R1+0x478] ;  /* 0x0004780001497983 */ /* 0x000f220000300800 */
[----:B--2---:R-:W-:-:S05]  /*ca20*/  IADD3.X R50, PT, PT, R50, UR23, RZ, P5, !PT ;  /* 0x0000001732327c10 */ /* 0x004fca000affe4ff */
[----:B------:R0:W-:Y:S04]  /*ca30*/  STL [R1+0x490], R50 ;  /* 0x0004903201007387 */ /* 0x0001e80000100800 */
[----:B------:R-:W2:Y:S04]  /*ca40*/  LDL.LU R72, [R1+0x228] ;  /* 0x0002280001487983 */ /* 0x000ea80000300800 */
        /* <DEDUP_REMOVED lines=20> */
[----:B0-----:R-:W2:Y:S01]  /*cb90*/  LDL.LU R50, [R1+0x450] ;  /* 0x0004500001327983 */ /* 0x001ea20000300800 */
[----:B---3--:R-:W-:-:S05]  /*cba0*/  IADD3 R49, P5, PT, R49, UR20, RZ ;  /* 0x0000001431317c10 */ /* 0x008fca000ffbe0ff */
[----:B------:R0:W-:Y:S04]  /*cbb0*/  STL [R1+0x46c], R49 ;  /* 0x00046c3101007387 */ /* 0x0001e80000100800 */
[----:B0-----:R-:W3:Y:S01]  /*cbc0*/  LDL.LU R49, [R1+0x42c] ;  /* 0x00042c0001317983 */ /* 0x001ee20000300800 */
[----:B----4-:R-:W-:-:S05]  /*cbd0*/  IADD3.X R48, PT, PT, R48, UR23, RZ, P6, !PT ;  /* 0x0000001730307c10 */ /* 0x010fca000b7fe4ff */
[----:B------:R0:W-:Y:S04]  /*cbe0*/  STL [R1+0x488], R48 ;  /* 0x0004883001007387 */ /* 0x0001e80000100800 */
[----:B0-----:R-:W4:Y:S01]  /*cbf0*/  LDL.LU R48, [R1+0x448] ;  /* 0x0004480001307983 */ /* 0x001f220000300800 */
[----:B------:R-:W-:-:S05]  /*cc00*/  IADD3 R47, P6, PT, R47, UR20, RZ ;  /* 0x000000142f2f7c10 */ /* 0x000fca000ffde0ff */
[----:B------:R0:W-:Y:S04]  /*cc10*/  STL [R1+0x464], R47 ;  /* 0x0004642f01007387 */ /* 0x0001e80000100800 */
[----:B0-----:R-:W4:Y:S01]  /*cc20*/  LDL.LU R47, [R1+0x424] ;  /* 0x00042400012f7983 */ /* 0x001f220000300800 */
[----:B------:R-:W-:Y:S02]  /*cc30*/  IADD3.X R75, PT, PT, R75, UR23, RZ, P2, !PT ;  /* 0x000000174b4b7c10 */ /* 0x000fe400097fe4ff */
[----:B------:R-:W-:Y:S02]  /*cc40*/  IADD3 R74, P2, PT, R74, UR20, RZ ;  /* 0x000000144a4a7c10 */ /* 0x000fe4000ff5e0ff */
[----:B------:R-:W-:Y:S01]  /*cc50*/  IADD3.X R73, PT, PT, R73, UR23, RZ, P3, !PT ;  /* 0x0000001749497c10 */ /* 0x000fe20009ffe4ff */
[----:B------:R-:W-:Y:S04]  /*cc60*/  STL [R1+0x480], R75 ;  /* 0x0004804b01007387 */ /* 0x000fe80000100800 */
[----:B------:R-:W-:Y:S04]  /*cc70*/  STL [R1+0x230], R74 ;  /* 0x0002304a01007387 */ /* 0x000fe80000100800 */
[----:B------:R-:W-:Y:S01]  /*cc80*/  STL [R1+0x478], R73 ;  /* 0x0004784901007387 */ /* 0x000fe20000100800 */
[----:B--2---:R-:W-:-:S02]  /*cc90*/  IADD3 R72, P3, PT, R72, UR20, RZ ;  /* 0x0000001448487c10 */ /* 0x004fc4000ff7e0ff */
        /* <DEDUP_REMOVED lines=39> */
[----:B------:R-:W-:-:S05]  /*cf10*/  IADD3.X R50, PT, PT, R50, UR23, RZ, P4, !PT ;  /* 0x0000001732327c10 */ /* 0x000fca000a7fe4ff */
[----:B------:R0:W-:Y:S04]  /*cf20*/  STL [R1+0x450], R50 ;  /* 0x0004503201007387 */ /* 0x0001e80000100800 */
[----:B------:R-:W-:Y:S04]  /*cf30*/  STL [R1+0x458], R52 ;  /* 0x0004583401007387 */ /* 0x000fe80000100800 */
[----:B0-----:R-:W2:Y:S04]  /*cf40*/  LDL.LU R50, [R1+0x440] ;  /* 0x0004400001327983 */ /* 0x001ea80000300800 */
[----:B------:R-:W-:Y:S01]  /*cf50*/  STL [R1+0x434], R51 ;  /* 0x0004343301007387 */ /* 0x000fe20000100800 */
[----:B---3--:R-:W-:-:S05]  /*cf60*/  IADD3 R49, P4, PT, R49, UR20, RZ ;  /* 0x0000001431317c10 */ /* 0x008fca000ff9e0ff */
[----:B------:R0:W-:Y:S04]  /*cf70*/  STL [R1+0x42c], R49 ;  /* 0x00042c3101007387 */ /* 0x0001e80000100800 */
[----:B0-----:R-:W3:Y:S01]  /*cf80*/  LDL.LU R49, [R1+0x41c] ;  /* 0x00041c0001317983 */ /* 0x001ee20000300800 */
[----:B----4-:R-:W-:-:S05]  /*cf90*/  IADD3.X R48, PT, PT, R48, UR23, RZ, P5, !PT ;  /* 0x0000001730307c10 */ /* 0x010fca000affe4ff */
[----:B------:R0:W-:Y:S04]  /*cfa0*/  STL [R1+0x448], R48 ;  /* 0x0004483001007387 */ /* 0x0001e80000100800 */
[----:B0-----:R-:W4:Y:S01]  /*cfb0*/  LDL.LU R48, [R1+0x438] ;  /* 0x0004380001307983 */ /* 0x001f220000300800 */
[----:B------:R-:W-:-:S03]  /*cfc0*/  IADD3 R47, P5, PT, R47, UR20, RZ ;  /* 0x000000142f2f7c10 */ /* 0x000fc6000ffbe0ff */
        /* <DEDUP_REMOVED lines=30> */
[----:B------:R0:W-:Y:S04]  /*d1b0*/  STL [R1+0x41c], R49 ;  /* 0x00041c3101007387 */ /* 0x0001e80000100800 */
[----:B0-----:R-:W3:Y:S01]  /*d1c0*/  LDL.LU R49, [R1+0x354] ;  /* 0x0003540001317983 */ /* 0x001ee20000300800 */
[----:B----4-:R-:W-:Y:S02]  /*d1d0*/  IADD3.X R48, PT, PT, R48, UR23, RZ, P2, !PT ;  /* 0x0000001730307c10 */ /* 0x010fe400097fe4ff */
[----:B------:R-:W-:-:S03]  /*d1e0*/  IADD3 R75, P2, PT, R75, UR20, RZ ;  /* 0x000000144b4b7c10 */ /* 0x000fc6000ff5e0ff */
[----:B------:R0:W-:Y:S01]  /*d1f0*/  STL [R1+0x438], R48 ;  /* 0x0004383001007387 */ /* 0x0001e20000100800 */
[----:B------:R-:W-:Y:S02]  /*d200*/  IADD3.X R74, PT, PT, R74, UR23, RZ, P3, !PT ;  /* 0x000000174a4a7c10 */ /* 0x000fe40009ffe4ff */
[----:B------:R-:W-:Y:S01]  /*d210*/  IADD3 R73, P3, PT, R73, UR20, RZ ;  /* 0x0000001449497c10 */ /* 0x000fe2000ff7e0ff */
[----:B0-----:R-:W4:Y:S01]  /*d220*/  LDL.LU R48, [R1+0x370] ;  /* 0x0003700001307983 */ /* 0x001f220000300800 */
        /* <DEDUP_REMOVED lines=43> */
[----:B------:R-:W-:Y:S04]  /*d4e0*/  STL [R1+0x3c8], R53 ;  /* 0x0003c83501007387 */ /* 0x000fe80000100800 */
        /* <DEDUP_REMOVED lines=8> */
[----:B------:R0:W-:Y:S04]  /*d570*/  STL [R1+0x354], R49 ;  /* 0x0003543101007387 */ /* 0x0001e80000100800 */
[----:B0-----:R-:W3:Y:S01]  /*d580*/  LDL.LU R49, [R1+0x344] ;  /* 0x0003440001317983 */ /* 0x001ee20000300800 */
[----:B----4-:R-:W-:-:S03]  /*d590*/  IADD3.X R48, PT, PT, R48, UR23, RZ, P6, !PT ;  /* 0x0000001730307c10 */ /* 0x010fc6000b7fe4ff */
        /* <DEDUP_REMOVED lines=26> */
[----:B------:R-:W-:-:S05]  /*d740*/  IADD3 R47, P6, PT, R47, UR20, RZ ;  /* 0x000000142f2f7c10 */ /* 0x000fca000ffde0ff */
        /* <DEDUP_REMOVED lines=10> */
[----:B0-----:R-:W3:Y:S01]  /*d7f0*/  LDL.LU R49, [R1+0x194] ;  /* 0x0001940001317983 */ /* 0x001ee20000300800 */
        /* <DEDUP_REMOVED lines=43> */
[----:B------:R-:W-:Y:S04]  /*dab0*/  STL [R1+0x1ac], R53 ;  /* 0x0001ac3501007387 */ /* 0x000fe80000100800 */
[----:B------:R0:W-:Y:S04]  /*dac0*/  STL [R1+0x1c0], R48 ;  /* 0x0001c03001007387 */ /* 0x0001e80000100800 */
[----:B------:R-:W-:Y:S04]  /*dad0*/  STL [R1+0x1c8], R52 ;  /* 0x0001c83401007387 */ /* 0x000fe80000100800 */
[----:B0-----:R-:W4:Y:S01]  /*dae0*/  LDL.LU R48, [R1+0x1b0] ;  /* 0x0001b00001307983 */ /* 0x001f220000300800 */
[----:B------:R-:W-:-:S03]  /*daf0*/  IADD3 R47, P5, PT, R47, UR20, RZ ;  /* 0x000000142f2f7c10 */ /* 0x000fc6000ffbe0ff */
[----:B------:R-:W-:Y:S04]  /*db00*/  STL [R1+0x1a4], R51 ;  /* 0x0001a43301007387 */ /* 0x000fe80000100800 */
[----:B------:R0:W-:Y:S04]  /*db10*/  STL [R1+0x19c], R47 ;  /* 0x00019c2f01007387 */ /* 0x0001e80000100800 */
[----:B0-----:R-:W4:Y:S01]  /*db20*/  LDL.LU R47, [R1+0x18c] ;  /* 0x00018c00012f7983 */ /* 0x001f220000300800 */
[----:B--2---:R-:W-:-:S05]  /*db30*/  IADD3.X R50, PT, PT, R50, UR23, RZ, P6, !PT ;  /* 0x0000001732327c10 */ /* 0x004fca000b7fe4ff */
[----:B------:R0:W-:Y:S04]  /*db40*/  STL [R1+0x1b8], R50 ;  /* 0x0001b83201007387 */ /* 0x0001e80000100800 */
[----:B0-----:R-:W2:Y:S04]  /*db50*/  LDL.LU R50, [R1+0x1a8] ;  /* 0x0001a80001327983 */ /* 0x001ea80000300800 */
[----:B------:R-:W2:Y:S04]  /*db60*/  LDL.LU R75, [R1+0x184] ;  /* 0x00018400014b7983 */ /* 0x000ea80000300800 */
[----:B------:R-:W2:Y:S01]  /*db70*/  LDL.LU R74, [R1+0x1a0] ;  /* 0x0001a000014a7983 */ /* 0x000ea20000300800 */
[----:B---3--:R-:W-:-:S03]  /*db80*/  IADD3 R49, P6, PT, R49, UR20, RZ ;  /* 0x0000001431317c10 */ /* 0x008fc6000ffde0ff */
        /* <DEDUP_REMOVED lines=31> */
[----:B------:R-:W-:-:S03]  /*dd80*/  IADD3 R75, P3, PT, R75, UR20, RZ ;  /* 0x000000144b4b7c10 */ /* 0x000fc6000ff7e0ff */
[----:B------:R0:W-:Y:S01]  /*dd90*/  STL [R1+0x1a8], R50 ;  /* 0x0001a83201007387 */ /* 0x0001e20000100800 */
[----:B------:R-:W-:Y:S02]  /*dda0*/  IADD3.X R74, PT, PT, R74, UR23, RZ, P4, !PT ;  /* 0x000000174a4a7c10 */ /* 0x000fe4000a7fe4ff */
[----:B---3--:R-:W-:Y:S01]  /*ddb0*/  IADD3 R73, P4, PT, R73, UR20, RZ ;  /* 0x0000001449497c10 */ /* 0x008fe2000ff9e0ff */
[----:B0-----:R-:W2:Y:S01]  /*ddc0*/  LDL.LU R50, [R1+0x138] ;  /* 0x0001380001327983 */ /* 0x001ea20000300800 */
        /* <DEDUP_REMOVED lines=46> */
[----:B0-----:R-:W3:Y:S04]  /*e0b0*/  LDL.LU R49, [R1+0x114] ;  /* 0x0001140001317983 */ /* 0x001ee80000300800 */
[----:B------:R-:W-:Y:S01]  /*e0c0*/  STL [R1+0x148], R51 ;  /* 0x0001483301007387 */ /* 0x000fe20000100800 */
[----:B----4-:R-:W-:-:S05]  /*e0d0*/  IADD3.X R48, PT, PT, R48, UR23, RZ, P6, !PT ;  /* 0x0000001730307c10 */ /* 0x010fca000b7fe4ff */
        /* <DEDUP_REMOVED lines=90> */
[----:B------:R-:W-:Y:S01]  /*e680*/  STL [R1+0xa4], R50 ;  /* 0x0000a43201007387 */ /* 0x000fe20000100800 */
[----:B---3--:R-:W-:-:S05]  /*e690*/  IADD3.X R49, PT, PT, R49, UR23, RZ, P2, !PT ;  /* 0x0000001731317c10 */ /* 0x008fca00097fe4ff */
[----:B------:R-:W-:Y:S01]  /*e6a0*/  STL [R1+0x70], R49 ;  /* 0x0000703101007387 */ /* 0x000fe20000100800 */
[----:B----4-:R-:W-:Y:S02]  /*e6b0*/  IADD3.X R48, PT, PT, R48, UR23, RZ, P3, !PT ;  /* 0x0000001730307c10 */ /* 0x010fe40009ffe4ff */
[----:B------:R-:W-:-:S05]  /*e6c0*/  IADD3.X R47, PT, PT, R47, UR23, RZ, P4, !PT ;  /* 0x000000172f2f7c10 */ /* 0x000fca000a7fe4ff */
[----:B------:R0:W-:Y:S04]  /*e6d0*/  STL [R1+0x10], R47 ;  /* 0x0000102f01007387 */ /* 0x0001e80000100800 */
[----:B------:R1:W-:Y:S04]  /*e6e0*/  STL [R1+0x40], R48 ;  /* 0x0000403001007387 */ /* 0x0003e80000100800 */
[----:B0-----:R-:W2:Y:S01]  /*e6f0*/  LDL R47, [R1+0x524] ;  /* 0x00052400012f7983 */ /* 0x001ea20000100800 */
[----:B-----5:R-:W-:Y:S02]  /*e700*/  IADD3 R109, P6, PT, R109, UR20, RZ ;  /* 0x000000146d6d7c10 */ /* 0x020fe4000ffde0ff */
[----:B------:R-:W-:Y:S01]  /*e710*/  IADD3 R17, P3, PT, R17, UR20, RZ ;  /* 0x0000001411117c10 */ /* 0x000fe2000ff7e0ff */
[----:B-1----:R-:W0:Y:S01]  /*e720*/  LDC R48, c[0x0][0x3a0] ;  /* 0x0000e800ff307b82 */ /* 0x002e220000000800 */
[----:B------:R-:W-:-:S02]  /*e730*/  IADD3.X R96, PT, PT, R96, UR23, RZ, P6, !PT ;  /* 0x0000001760607c10 */ /* 0x000fc4000b7fe4ff */
[----:B------:R-:W-:-:S04]  /*e740*/  IADD3 R8, P6, PT, R8, UR20, RZ ;  /* 0x0000001408087c10 */ /* 0x000fc8000ffde0ff */
[----:B------:R-:W-:-:S08]  /*e750*/  IADD3.X R9, PT, PT, R9, UR23, RZ, P6, !PT ;  /* 0x0000001709097c10 */ /* 0x000fd0000b7fe4ff */
[----:B------:R-:W1:Y:S01]  /*e760*/  SYNCS.PHASECHK.TRANS64.TRYWAIT P6, [UR11], R46 ;  /* 0x0000002eff0075a7 */ /* 0x000e6200080c110b */
[----:B------:R-:W-:Y:S02]  /*e770*/  IADD3.X R19, PT, PT, R19, UR23, RZ, P3, !PT ;  /* 0x0000001713137c10 */ /* 0x000fe40009ffe4ff */
[----:B------:R-:W-:Y:S02]  /*e780*/  IADD3 R94, P2, PT, R94, UR20, RZ ;  /* 0x000000145e5e7c10 */ /* 0x000fe4000ff5e0ff */
[----:B------:R-:W-:Y:S02]  /*e790*/  IADD3 R16, P4, PT, R16, UR20, RZ ;  /* 0x0000001410107c10 */ /* 0x000fe4000ff9e0ff */
[----:B------:R-:W-:Y:S02]  /*e7a0*/  IADD3 R41, P3, PT, R41, UR20, RZ ;  /* 0x0000001429297c10 */ /* 0x000fe4000ff7e0ff */
[----:B------:R-:W-:Y:S02]  /*e7b0*/  IADD3.X R112, PT, PT, R112, UR23, RZ, P5, !PT ;  /* 0x0000001770707c10 */ /* 0x000fe4000affe4ff */
[----:B------:R-:W-:-:S02]  /*e7c0*/  IADD3.X R87, PT, PT, R87, UR23, RZ, P2, !PT ;  /* 0x0000001757577c10 */ /* 0x000fc400097fe4ff */
[----:B------:R-:W-:Y:S02]  /*e7d0*/  IADD3.X R18, PT, PT, R18, UR23, RZ, P4, !PT ;  /* 0x0000001712127c10 */ /* 0x000fe4000a7fe4ff */
[----:B------:R-:W-:Y:S02]  /*e7e0*/  IADD3.X R42, PT, PT, R42, UR23, RZ, P3, !PT ;  /* 0x000000172a2a7c10 */ /* 0x000fe40009ffe4ff */
[----:B------:R-:W-:Y:S02]  /*e7f0*/  IADD3 R10, P5, PT, R10, UR20, RZ ;  /* 0x000000140a0a7c10 */ /* 0x000fe4000ffbe0ff */
[----:B------:R-:W-:Y:S02]  /*e800*/  IADD3 R43, P2, PT, R43, UR20, RZ ;  /* 0x000000142b2b7c10 */ /* 0x000fe4000ff5e0ff */
[----:B------:R-:W-:Y:S02]  /*e810*/  IADD3 R38, P4, PT, R38, UR20, RZ ;  /* 0x0000001426267c10 */ /* 0x000fe4000ff9e0ff */
[----:B------:R-:W-:-:S02]  /*e820*/  IADD3 R32, P3, PT, R32, UR20, RZ ;  /* 0x0000001420207c10 */ /* 0x000fc4000ff7e0ff */
[----:B------:R-:W-:Y:S02]  /*e830*/  IADD3.X R11, PT, PT, R11, UR23, RZ, P5, !PT ;  /* 0x000000170b0b7c10 */ /* 0x000fe4000affe4ff */
[----:B------:R-:W-:Y:S02]  /*e840*/  IADD3.X R44, PT, PT, R44, UR23, RZ, P2, !PT ;  /* 0x000000172c2c7c10 */ /* 0x000fe400097fe4ff */
[----:B------:R-:W-:Y:S02]  /*e850*/  IADD3.X R39, PT, PT, R39, UR23, RZ, P4, !PT ;  /* 0x0000001727277c10 */ /* 0x000fe4000a7fe4ff */
[----:B------:R-:W-:Y:S02]  /*e860*/  IADD3.X R33, PT, PT, R33, UR23, RZ, P3, !PT ;  /* 0x0000001721217c10 */ /* 0x000fe40009ffe4ff */
[----:B------:R-:W-:Y:S02]  /*e870*/  IADD3 R36, P5, PT, R36, UR20, RZ ;  /* 0x0000001424247c10 */ /* 0x000fe4000ffbe0ff */
[----:B------:R-:W-:-:S02]  /*e880*/  IADD3 R34, P2, PT, R34, UR20, RZ ;  /* 0x0000001422227c10 */ /* 0x000fc4000ff5e0ff */
[----:B------:R-:W-:Y:S02]  /*e890*/  IADD3 R29, P4, PT, R29, UR20, RZ ;  /* 0x000000141d1d7c10 */ /* 0x000fe4000ff9e0ff */
[----:B------:R-:W-:Y:S02]  /*e8a0*/  IADD3 R24, P3, PT, R24, UR20, RZ ;  /* 0x0000001418187c10 */ /* 0x000fe4000ff7e0ff */
[----:B------:R-:W-:Y:S02]  /*e8b0*/  IADD3.X R37, PT, PT, R37, UR23, RZ, P5, !PT ;  /* 0x0000001725257c10 */ /* 0x000fe4000affe4ff */
[----:B------:R-:W-:Y:S02]  /*e8c0*/  IADD3.X R35, PT, PT, R35, UR23, RZ, P2, !PT ;  /* 0x0000001723237c10 */ /* 0x000fe400097fe4ff */
[----:B------:R-:W-:Y:S02]  /*e8d0*/  IADD3.X R31, PT, PT, R31, UR23, RZ, P4, !PT ;  /* 0x000000171f1f7c10 */ /* 0x000fe4000a7fe4ff */
[----:B------:R-:W-:-:S02]  /*e8e0*/  IADD3.X R26, PT, PT, R26, UR23, RZ, P3, !PT ;  /* 0x000000171a1a7c10 */ /* 0x000fc40009ffe4ff */
[----:B------:R-:W-:Y:S02]  /*e8f0*/  IADD3 R28, P5, PT, R28, UR20, RZ ;  /* 0x000000141c1c7c10 */ /* 0x000fe4000ffbe0ff */
        /* <DEDUP_REMOVED lines=15> */
[----:B------:R-:W-:Y:S01]  /*e9f0*/  PRMT R69, RZ, 0x7610, R69 ;  /* 0x00007610ff457816 */ /* 0x000fe20000000045 */
[----:B--2---:R-:W-:-:S05]  /*ea00*/  VIADD R47, R47, 0x1 ;  /* 0x000000012f2f7836 */ /* 0x004fca0000000000 */
[----:B------:R2:W-:Y:S01]  /*ea10*/  STL [R1+0x53c], R47 ;  /* 0x00053c2f01007387 */ /* 0x0005e20000100800 */
[----:B0-----:R-:W-:-:S05]  /*ea20*/  IMAD R48, R47, -0x40, R48 ;  /* 0xffffffc02f307824 */ /* 0x001fca00078e0230 */
[C---:B------:R-:W-:Y:S02]  /*ea30*/  ISETP.GT.AND P2, PT, R48.reuse, RZ, PT ;  /* 0x000000ff3000720c */ /* 0x040fe40003f44270 */
[----:B------:R-:W-:Y:S01]  /*ea40*/  ISETP.GT.AND P5, PT, R48, 0x1, PT ;  /* 0x000000013000780c */ /* 0x000fe20003fa4270 */
[----:B-1----:R-:W-:-:S12]  /*ea50*/  @!P6 BRA `(.L_x_8) ;  /* 0x00000100005ce947 */ /* 0x002fd80003800000 */
.L_x_16:
[----:B------:R-:W-:Y:S01]  /*ea60*/  ISETP.GT.AND P3, PT, R48, 0x2, PT ;  /* 0x000000023000780c */ /* 0x000fe20003f64270 */
[----:B------:R0:W-:Y:S01]  /*ea70*/  STL [R1+0x658], R51 ;  /* 0x0006583301007387 */ /* 0x0001e20000100800 */
[----:B------:R-:W-:-:S03]  /*ea80*/  PRMT R70, RZ, 0x7610, R70 ;  /* 0x00007610ff467816 */ /* 0x000fc60000000046 */
[----:B------:R-:W3:Y:S04]  /*ea90*/  @P2 LDG.E.U8 R69, desc[UR24][R4.64] ;  /* 0x0000001804452981 */ /* 0x000ee8000c1e1100 */
[----:B------:R-:W4:Y:S01]  /*eaa0*/  @P2 LDG.E.U8 R70, desc[UR24][R6.64] ;  /* 0x0000001806462981 */ /* 0x000f22000c1e1100 */
[----:B------:R-:W-:Y:S02]  /*eab0*/  ISETP.GT.AND P2, PT, R48, 0x3, PT ;  /* 0x000000033000780c */ /* 0x000fe40003f44270 */
[----:B0-----:R-:W-:Y:S01]  /*eac0*/  PRMT R51, RZ, 0x7610, R51 ;  /* 0x00007610ff337816 */ /* 0x001fe20000000033 */
[----:B------:R-:W-:Y:S01]  /*ead0*/  @P3 IMAD.MOV.U32 R46, RZ, RZ, R20 ;  /* 0x000000ffff2e3224 */ /* 0x000fe200078e0014 */
[----:B------:R0:W-:Y:S01]  /*eae0*/  STL [R1+0x654], R50 ;  /* 0x0006543201007387 */ /* 0x0001e20000100800 */
[----:B--2---:R-:W-:-:S03]  /*eaf0*/  @P3 IMAD.MOV.U32 R47, RZ, RZ, R22 ;  /* 0x000000ffff2f3224 */ /* 0x004fc600078e0016 */
[----:B------:R1:W-:Y:S04]  /*eb00*/  STL [R1+0x650], R49 ;  /* 0x0006503101007387 */ /* 0x0003e80000100800 */
[----:B------:R2:W3:Y:S01]  /*eb10*/  @P3 LDG.E.U8 R51, desc[UR24][R46.64] ;  /* 0x000000182e333981 */ /* 0x0004e2000c1e1100 */
[----:B0-----:R-:W-:Y:S02]  /*eb20*/  PRMT R50, RZ, 0x7610, R50 ;  /* 0x00007610ff327816 */ /* 0x001fe40000000032 */
[----:B------:R-:W-:Y:S01]  /*eb30*/  ISETP.GT.AND P4, PT, R48, 0x4, PT ;  /* 0x000000043000780c */ /* 0x000fe20003f84270 */
[----:B------:R0:W-:Y:S01]  /*eb40*/  STL [R1+0x64c], R65 ;  /* 0x00064c4101007387 */ /* 0x0001e20000100800 */
[----:B-1----:R-:W-:-:S03]  /*eb50*/  PRMT R49, RZ, 0x7610, R49 ;  /* 0x00007610ff317816 */ /* 0x002fc60000000031 */
[----:B------:R1:W-:Y:S01]  /*eb60*/  STL [R1+0x648], R66 ;  /* 0x0006484201007387 */ /* 0x0003e20000100800 */
[----:B--2---:R-:W-:Y:S02]  /*eb70*/  @P3 IMAD.MOV.U32 R46, RZ, RZ, R21 ;  /* 0x000000ffff2e3224 */ /* 0x004fe400078e0015 */
[----:B------:R-:W-:Y:S01]  /*eb80*/  @P3 IMAD.MOV.U32 R47, RZ, RZ, R23 ;  /* 0x000000ffff2f3224 */ /* 0x000fe200078e0017 */
[----:B------:R-:W-:Y:S04]  /*eb90*/  STL [R1+0x644], R67 ;  /* 0x0006444301007387 */ /* 0x000fe80000100800 */
[----:B------:R2:W4:Y:S01]  /*eba0*/  @P3 LDG.E.U8 R50, desc[UR24][R46.64] ;  /* 0x000000182e323981 */ /* 0x000522000c1e1100 */
[----:B0-----:R-:W-:Y:S02]  /*ebb0*/  PRMT R65, RZ, 0x7610, R65 ;  /* 0x00007610ff417816 */ /* 0x001fe40000000041 */
[----:B-1----:R-:W-:Y:S01]  /*ebc0*/  PRMT R66, RZ, 0x7610, R66 ;  /* 0x00007610ff427816 */ /* 0x002fe20000000042 */
[----:B------:R-:W-:Y:S01]  /*ebd0*/  STL [R1+0x640], R68 ;  /* 0x0006404401007387 */ /* 0x000fe20000100800 */
[----:B--2---:R-:W-:-:S02]  /*ebe0*/  @P2 IMAD.MOV.U32 R46, RZ, RZ, R24 ;  /* 0x000000ffff2e2224 */ /* 0x004fc400078e0018 */
[----:B------:R-:W-:Y:S01]  /*ebf0*/  @P2 IMAD.MOV.U32 R47, RZ, RZ, R26 ;  /* 0x000000ffff2f2224 */ /* 0x000fe200078e001a */
[----:B------:R-:W-:Y:S01]  /*ec00*/  ISETP.GT.AND P3, PT, R48, 0x5, PT ;  /* 0x000000053000780c */ /* 0x000fe20003f64270 */
[----:B------:R0:W-:Y:S04]  /*ec10*/  STL [R1+0x63c], R40 ;  /* 0x00063c2801007387 */ /* 0x0001e80000100800 */
[----:B------:R1:W2:Y:S04]  /*ec20*/  @P2 LDG.E.U8 R49, desc[UR24][R46.64] ;  /* 0x000000182e312981 */ /* 0x0002a8000c1e1100 */
[----:B------:R-:W-:Y:S01]  /*ec30*/  STL [R1+0x570], R45 ;  /* 0x0005702d01007387 */ /* 0x000fe20000100800 */
[----:B0-----:R-:W-:-:S03]  /*ec40*/  PRMT R40, RZ, 0x7610, R40 ;  /* 0x00007610ff287816 */ /* 0x001fc60000000028 */
[----:B------:R-:W-:Y:S01]  /*ec50*/  STL [R1+0x56c], R3 ;  /* 0x00056c0301007387 */ /* 0x000fe20000100800 */
[----:B-1----:R-:W-:Y:S02]  /*ec60*/  @P2 IMAD.MOV.U32 R46, RZ, RZ, R25 ;  /* 0x000000ffff2e2224 */ /* 0x002fe400078e0019 */
[----:B------:R-:W-:Y:S01]  /*ec70*/  @P2 IMAD.MOV.U32 R47, RZ, RZ, R27 ;  /* 0x000000ffff2f2224 */ /* 0x000fe200078e001b */
[----:B------:R-:W2:Y:S04]  /*ec80*/  @P3 LDG.E.U8 R40, desc[UR24][R34.64] ;  /* 0x0000001822283981 */ /* 0x000ea8000c1e1100 */
[----:B------:R0:W2:Y:S04]  /*ec90*/  @P2 LDG.E.U8 R65, desc[UR24][R46.64] ;  /* 0x000000182e412981 */ /* 0x0000a8000c1e1100 */
[----:B------:R-:W-:Y:S04]  /*eca0*/  STL [R1+0x568], R2 ;  /* 0x0005680201007387 */ /* 0x000fe80000100800 */
[----:B------:R-:W-:Y:S01]  /*ecb0*/  STL [R1+0x564], R0 ;  /* 0x0005640001007387 */ /* 0x000fe20000100800 */
[----:B0-----:R-:W-:-:S02]  /*ecc0*/  @P4 IMAD.MOV.U32 R46, RZ, RZ, R28 ;  /* 0x000000ffff2e4224 */ /* 0x001fc400078e001c */
[----:B------:R-:W-:-:S05]  /*ecd0*/  @P4 IMAD.MOV.U32 R47, RZ, RZ, R30 ;  /* 0x000000ffff2f4224 */ /* 0x000fca00078e001e */
[----:B------:R0:W2:Y:S04]  /*ece0*/  @P4 LDG.E.U8 R66, desc[UR24][R46.64] ;  /* 0x000000182e424981 */ /* 0x0000a8000c1e1100 */
[----:B------:R-:W-:Y:S04]  /*ecf0*/  STL [R1+0x578], R4 ;  /* 0x0005780401007387 */ /* 0x000fe80000100800 */
[----:B------:R-:W-:Y:S04]  /*ed00*/  STL [R1+0x574], R5 ;  /* 0x0005740501007387 */ /* 0x000fe80000100800 */
[----:B------:R-:W-:Y:S04]  /*ed10*/  STL [R1+0x580], R6 ;  /* 0x0005800601007387 */ /* 0x000fe80000100800 */
[----:B------:R-:W-:Y:S01]  /*ed20*/  STL [R1+0x57c], R7 ;  /* 0x00057c0701007387 */ /* 0x000fe20000100800 */
[----:B------:R-:W-:-:S03]  /*ed30*/  PRMT R63, RZ, 0x7610, R63 ;  /* 0x00007610ff3f7816 */ /* 0x000fc6000000003f */
[----:B------:R1:W-:Y:S01]  /*ed40*/  STL [R1+0x588], R12 ;  /* 0x0005880c01007387 */ /* 0x0003e20000100800 */
[----:B0-----:R-:W-:-:S03]  /*ed50*/  @P4 IMAD.MOV.U32 R46, RZ, RZ, R29 ;  /* 0x000000ffff2e4224 */ /* 0x001fc600078e001d */
[----:B------:R0:W-:Y:S01]  /*ed60*/  STL [R1+0x584], R13 ;  /* 0x0005840d01007387 */ /* 0x0001e20000100800 */
[----:B------:R-:W-:-:S03]  /*ed70*/  @P4 IMAD.MOV.U32 R47, RZ, RZ, R31 ;  /* 0x000000ffff2f4224 */ /* 0x000fc600078e001f */
[----:B------:R-:W-:Y:S04]  /*ed80*/  STL [R1+0x590], R14 ;  /* 0x0005900e01007387 */ /* 0x000fe80000100800 */
[----:B------:R-:W-:Y:S04]  /*ed90*/  STL [R1+0x58c], R15 ;  /* 0x00058c0f01007387 */ /* 0x000fe80000100800 */
[----:B------:R-:W-:Y:S04]  /*eda0*/  STL [R1+0x598], R20 ;  /* 0x0005981401007387 */ /* 0x000fe80000100800 */
[----:B------:R-:W-:Y:S01]  /*edb0*/  STL [R1+0x594], R22 ;  /* 0x0005941601007387 */ /* 0x000fe20000100800 */
[----:B------:R-:W-:-:S03]  /*edc0*/  ISETP.GT.AND P2, PT, R48, 0x6, PT ;  /* 0x000000063000780c */ /* 0x000fc60003f44270 */
[----:B------:R0:W2:Y:S01]  /*edd0*/  @P4 LDG.E.U8 R63, desc[UR24][R46.64] ;  /* 0x000000182e3f4981 */ /* 0x0000a2000c1e1100 */
[----:B------:R-:W-:Y:S02]  /*ede0*/  ISETP.GT.AND P4, PT, R48, 0x7, PT ;  /* 0x000000073000780c */ /* 0x000fe40003f84270 */
[----:B------:R-:W-:Y:S02]  /*edf0*/  PRMT R62, RZ, 0x7610, R62 ;  /* 0x00007610ff3e7816 */ /* 0x000fe4000000003e */
[----:B------:R-:W-:-:S04]  /*ee00*/  PRMT R111, RZ, 0x7610, R111 ;  /* 0x00007610ff6f7816 */ /* 0x000fc8000000006f */
[----:B------:R-:W2:Y:S04]  /*ee10*/  @P3 LDG.E.U8 R62, desc[UR24][R32.64] ;  /* 0x00000018203e3981 */ /* 0x000ea8000c1e1100 */
[----:B------:R1:W2:Y:S01]  /*ee20*/  @P5 LDG.E.U8 R111, desc[UR24][R12.64] ;  /* 0x000000180c6f5981 */ /* 0x0002a2000c1e1100 */
[----:B0-----:R-:W-:Y:S02]  /*ee30*/  @P4 IMAD.MOV.U32 R46, RZ, RZ, R41 ;  /* 0x000000ffff2e4224 */ /* 0x001fe400078e0029 */
[----:B------:R-:W-:Y:S01]  /*ee40*/  @P4 IMAD.MOV.U32 R47, RZ, RZ, R42 ;  /* 0x000000ffff2f4224 */ /* 0x000fe200078e002a */
[----:B-1----:R-:W-:Y:S02]  /*ee50*/  PRMT R12, RZ, 0x7610, R12 ;  /* 0x00007610ff0c7816 */ /* 0x002fe4000000000c */
[----:B------:R-:W-:-:S04]  /*ee60*/  PRMT R13, RZ, 0x7610, R13 ;  /* 0x00007610ff0d7816 */ /* 0x000fc8000000000d */
[----:B------:R0:W2:Y:S02]  /*ee70*/  @P4 LDG.E.U8 R12, desc[UR24][R46.64] ;  /* 0x000000182e0c4981 */ /* 0x0000a4000c1e1100 */
[----:B0-----:R-:W-:Y:S02]  /*ee80*/  @P4 IMAD.MOV.U32 R46, RZ, RZ, R43 ;  /* 0x000000ffff2e4224 */ /* 0x001fe400078e002b */
[----:B------:R-:W-:-:S05]  /*ee90*/  @P4 IMAD.MOV.U32 R47, RZ, RZ, R44 ;  /* 0x000000ffff2f4224 */ /* 0x000fca00078e002c */
[----:B------:R0:W2:Y:S04]  /*eea0*/  @P4 LDG.E.U8 R13, desc[UR24][R46.64] ;  /* 0x000000182e0d4981 */ /* 0x0000a8000c1e1100 */
[----:B---3--:R1:W-:Y:S04]  /*eeb0*/  STL [R1+0x538], R51 ;  /* 0x0005383301007387 */ /* 0x0083e80000100800 */
[----:B-1----:R-:W3:Y:S04]  /*eec0*/  LDL.LU R51, [R1+0x658] ;  /* 0x0006580001337983 */ /* 0x002ee80000300800 */
[----:B------:R-:W-:Y:S04]  /*eed0*/  STL [R1+0x5a0], R21 ;  /* 0x0005a01501007387 */ /* 0x000fe80000100800 */
[----:B------:R-:W-:Y:S04]  /*eee0*/  STL [R1+0x59c], R23 ;  /* 0x00059c1701007387 */ /* 0x000fe80000100800 */
[----:B----4-:R1:W-:Y:S04]  /*eef0*/  STL [R1+0x534], R50 ;  /* 0x0005343201007387 */ /* 0x0103e80000100800 */
[----:B-1----:R-:W4:Y:S04]  /*ef00*/  LDL.LU R50, [R1+0x654] ;  /* 0x0006540001327983 */ /* 0x002f280000300800 */
[----:B------:R-:W-:Y:S04]  /*ef10*/  STL [R1+0x5a8], R24 ;  /* 0x0005a81801007387 */ /* 0x000fe80000100800 */
[----:B------:R-:W-:Y:S04]  /*ef20*/  STL [R1+0x5a4], R26 ;  /* 0x0005a41a01007387 */ /* 0x000fe80000100800 */
[----:B--2---:R1:W-:Y:S04]  /*ef30*/  STL [R1+0x530], R49 ;  /* 0x0005303101007387 */ /* 0x0043e80000100800 */
[----:B-1----:R-:W2:Y:S04]  /*ef40*/  LDL.LU R49, [R1+0x650] ;  /* 0x0006500001317983 */ /* 0x002ea80000300800 */
[----:B------:R1:W-:Y:S04]  /*ef50*/  STL [R1+0x5b0], R25 ;  /* 0x0005b01901007387 */ /* 0x0003e80000100800 */
[----:B------:R0:W-:Y:S01]  /*ef60*/  STL [R1+0x5ac], R27 ;  /* 0x0005ac1b01007387 */ /* 0x0001e20000100800 */
[----:B-1----:R-:W-:-:S02]  /*ef70*/  PRMT R25, RZ, 0x7610, R25 ;  /* 0x00007610ff197816 */ /* 0x002fc40000000019 */
[----:B0-----:R-:W-:-:S04]  /*ef80*/  PRMT R27, RZ, 0x7610, R27 ;  /* 0x00007610ff1b7816 */ /* 0x001fc8000000001b */
[----:B------:R-:W2:Y:S04]  /*ef90*/  @P2 LDG.E.U8 R25, desc[UR24][R36.64] ;  /* 0x0000001824192981 */ /* 0x000ea8000c1e1100 */
[----:B------:R-:W3:Y:S04]  /*efa0*/  @P2 LDG.E.U8 R27, desc[UR24][R38.64] ;  /* 0x00000018261b2981 */ /* 0x000ee8000c1e1100 */
[----:B------:R0:W-:Y:S04]  /*efb0*/  STL [R1+0x52c], R65 ;  /* 0x00052c4101007387 */ /* 0x0001e80000100800 */
[----:B0-----:R-:W4:Y:S04]  /*efc0*/  LDL.LU R65, [R1+0x64c] ;  /* 0x00064c0001417983 */ /* 0x001f280000300800 */
[----:B------:R-:W-:Y:S04]  /*efd0*/  STL [R1+0x5b8], R28 ;  /* 0x0005b81c01007387 */ /* 0x000fe80000100800 */
[----:B------:R-:W-:Y:S04]  /*efe0*/  STL [R1+0x5b4], R30 ;  /* 0x0005b41e01007387 */ /* 0x000fe80000100800 */
[----:B------:R0:W-:Y:S04]  /*eff0*/  STL [R1+0x528], R66 ;  /* 0x0005284201007387 */ /* 0x0001e80000100800 */
[----:B0-----:R-:W4:Y:S04]  /*f000*/  LDL.LU R66, [R1+0x648] ;  /* 0x0006480001427983 */ /* 0x001f280000300800 */
[----:B------:R-:W-:Y:S04]  /*f010*/  STL [R1+0x5c0], R29 ;  /* 0x0005c01d01007387 */ /* 0x000fe80000100800 */
[----:B------:R-:W-:Y:S04]  /*f020*/  STL [R1+0x5bc], R31 ;  /* 0x0005bc1f01007387 */ /* 0x000fe80000100800 */
[----:B------:R-:W-:Y:S04]  /*f030*/  STL [R1+0x5c8], R32 ;  /* 0x0005c82001007387 */ /* 0x000fe80000100800 */
[----:B------:R-:W-:Y:S04]  /*f040*/  STL [R1+0x5c4], R33 ;  /* 0x0005c42101007387 */ /* 0x000fe80000100800 */
[----:B------:R0:W-:Y:S04]  /*f050*/  STL [R1+0x518], R40 ;  /* 0x0005182801007387 */ /* 0x0001e80000100800 */
[----:B0-----:R-:W4:Y:S01]  /*f060*/  LDL R40, [R1+0xc] ;  /* 0x00000c0001287983 */ /* 0x001f220000100800 */
[----:B------:R-:W-:-:S02]  /*f070*/  ISETP.GT.AND P2, PT, R48, 0x9, PT ;  /* 0x000000093000780c */ /* 0x000fc40003f44270 */
[C---:B------:R-:W-:Y:S02]  /*f080*/  ISETP.GT.AND P3, PT, R48.reuse, 0x8, PT ;  /* 0x000000083000780c */ /* 0x040fe40003f64270 */
[----:B------:R-:W-:Y:S02]  /*f090*/  ISETP.GT.AND P4, PT, R48, 0xa, PT ;  /* 0x0000000a3000780c */ /* 0x000fe40003f84270 */
[----:B------:R-:W-:Y:S01]  /*f0a0*/  PRMT R115, RZ, 0x7610, R115 ;  /* 0x00007610ff737816 */ /* 0x000fe20000000073 */
[----:B------:R0:W-:Y:S01]  /*f0b0*/  STL [R1+0x520], R63 ;  /* 0x0005203f01007387 */ /* 0x0001e20000100800 */
[----:B------:R-:W-:-:S05]  /*f0c0*/  PRMT R71, RZ, 0x7610, R71 ;  /* 0x00007610ff477816 */ /* 0x000fca0000000047 */
[----:B------:R-:W-:Y:S02]  /*f0d0*/  @P2 IMAD.MOV.U32 R46, RZ, RZ, R16 ;  /* 0x000000ffff2e2224 */ /* 0x000fe400078e0010 */
[----:B------:R-:W-:Y:S01]  /*f0e0*/  @P2 IMAD.MOV.U32 R47, RZ, RZ, R18 ;  /* 0x000000ffff2f2224 */ /* 0x000fe200078e0012 */
[----:B------:R-:W-:Y:S01]  /*f0f0*/  PRMT R84, RZ, 0x7610, R84 ;  /* 0x00007610ff547816 */ /* 0x000fe20000000054 */
[----:B0-----:R-:W4:Y:S01]  /*f100*/  LDL R63, [R1+0x10] ;  /* 0x00001000013f7983 */ /* 0x001f220000100800 */
[----:B------:R-:W-:-:S03]  /*f110*/  PRMT R117, RZ, 0x7610, R117 ;  /* 0x00007610ff757816 */ /* 0x000fc60000000075 */
[----:B------:R0:W-:Y:S04]  /*f120*/  STL [R1+0x51c], R62 ;  /* 0x00051c3e01007387 */ /* 0x0001e80000100800 */
[----:B------:R1:W4:Y:S01]  /*f130*/  @P2 LDG.E.U8 R115, desc[UR24][R46.64] ;  /* 0x000000182e732981 */ /* 0x000322000c1e1100 */
[----:B------:R-:W-:-:S03]  /*f140*/  PRMT R67, RZ, 0x7610, R67 ;  /* 0x00007610ff437816 */ /* 0x000fc60000000043 */
[----:B------:R-:W4:Y:S04]  /*f150*/  @P3 LDG.E.U8 R71, desc[UR24][R8.64] ;  /* 0x0000001808473981 */ /* 0x000f28000c1e1100 */
[----:B0-----:R-:W4:Y:S01]  /*f160*/  LDL R62, [R1+0x38] ;  /* 0x00003800013e7983 */ /* 0x001f220000100800 */
[----:B-1----:R-:W-:-:S03]  /*f170*/  @P2 IMAD.MOV.U32 R46, RZ, RZ, R17 ;  /* 0x000000ffff2e2224 */ /* 0x002fc600078e0011 */
[----:B------:R-:W-:Y:S01]  /*f180*/  STL [R1+0x5d0], R34 ;  /* 0x0005d02201007387 */ /* 0x000fe20000100800 */
[----:B------:R-:W-:-:S03]  /*f190*/  @P2 IMAD.MOV.U32 R47, RZ, RZ, R19 ;  /* 0x000000ffff2f2224 */ /* 0x000fc600078e0013 */
[----:B------:R-:W-:Y:S04]  /*f1a0*/  STL [R1+0x5cc], R35 ;  /* 0x0005cc2301007387 */ /* 0x000fe80000100800 */
[----:B------:R-:W4:Y:S01]  /*f1b0*/  @P3 LDG.E.U8 R84, desc[UR24][R10.64] ;  /* 0x000000180a543981 */ /* 0x000f22000c1e1100 */
[----:B------:R-:W-:-:S03]  /*f1c0*/  ISETP.GT.AND P3, PT, R48, 0xb, PT ;  /* 0x0000000b3000780c */ /* 0x000fc60003f64270 */
[----:B------:R0:W4:Y:S01]  /*f1d0*/  @P2 LDG.E.U8 R117, desc[UR24][R46.64] ;  /* 0x000000182e752981 */ /* 0x000122000c1e1100 */
[----:B------:R-:W-:Y:S01]  /*f1e0*/  PRMT R68, RZ, 0x7610, R68 ;  /* 0x00007610ff447816 */ /* 0x000fe20000000044 */
[----:B0-----:R-:W-:Y:S02]  /*f1f0*/  @P4 IMAD.MOV.U32 R46, RZ, RZ, R94 ;  /* 0x000000ffff2e4224 */ /* 0x001fe400078e005e */
[----:B------:R-:W-:-:S05]  /*f200*/  @P4 IMAD.MOV.U32 R47, RZ, RZ, R87 ;  /* 0x000000ffff2f4224 */ /* 0x000fca00078e0057 */
[----:B------:R0:W4:Y:S02]  /*f210*/  @P4 LDG.E.U8 R67, desc[UR24][R46.64] ;  /* 0x000000182e434981 */ /* 0x000124000c1e1100 */
[----:B0-----:R-:W-:Y:S02]  /*f220*/  @P4 IMAD.MOV.U32 R46, RZ, RZ, R109 ;  /* 0x000000ffff2e4224 */ /* 0x001fe400078e006d */
[----:B------:R-:W-:-:S05]  /*f230*/  @P4 IMAD.MOV.U32 R47, RZ, RZ, R96 ;  /* 0x000000ffff2f4224 */ /* 0x000fca00078e0060 */
[----:B------:R0:W4:Y:S02]  /*f240*/  @P4 LDG.E.U8 R68, desc[UR24][R46.64] ;  /* 0x000000182e444981 */ /* 0x000124000c1e1100 */
[----:B0-----:R-:W-:Y:S02]  /*f250*/  @P3 IMAD.MOV.U32 R47, RZ, RZ, R112 ;  /* 0x000000ffff2f3224 */ /* 0x001fe400078e0070 */
[----:B--2---:R-:W-:Y:S04]  /*f260*/  STL [R1+0x5dc], R25 ;  /* 0x0005dc1901007387 */ /* 0x004fe80000100800 */
[----:B------:R-:W-:Y:S04]  /*f270*/  STL [R1+0x5d8], R36 ;  /* 0x0005d82401007387 */ /* 0x000fe80000100800 */
[----:B------:R-:W-:Y:S04]  /*f280*/  STL [R1+0x5d4], R37 ;  /* 0x0005d42501007387 */ /* 0x000fe80000100800 */
[----:B---3--:R-:W-:Y:S04]  /*f290*/  STL [R1+0x5e8], R27 ;  /* 0x0005e81b01007387 */ /* 0x008fe80000100800 */
        /* <DEDUP_REMOVED lines=11> */
[----:B0-----:R-:W-:Y:S01]  /*f350*/  PRMT R10, RZ, 0x7610, R10 ;  /* 0x00007610ff0a7816 */ /* 0x001fe2000000000a */
[----:B----4-:R-:W-:-:S05]  /*f360*/  @P3 IMAD.MOV.U32 R46, RZ, RZ, R40 ;  /* 0x000000ffff2e3224 */ /* 0x010fca00078e0028 */
[----:B------:R0:W2:Y:S04]  /*f370*/  @P3 LDG.E.U8 R10, desc[UR24][R46.64] ;  /* 0x000000182e0a3981 */ /* 0x0000a8000c1e1100 */
[----:B------:R1:W-:Y:S04]  /*f380*/  STL [R1+0x60c], R11 ;  /* 0x00060c0b01007387 */ /* 0x0003e80000100800 */
[----:B------:R-:W-:Y:S04]  /*f390*/  STL [R1+0x618], R16 ;  /* 0x0006181001007387 */ /* 0x000fe80000100800 */
[----:B------:R-:W-:Y:S04]  /*f3a0*/  STL [R1+0x614], R18 ;  /* 0x0006141201007387 */ /* 0x000fe80000100800 */
[----:B------:R-:W-:Y:S04]  /*f3b0*/  STL [R1+0x620], R17 ;  /* 0x0006201101007387 */ /* 0x000fe80000100800 */
[----:B------:R-:W-:Y:S04]  /*f3c0*/  STL [R1+0x61c], R19 ;  /* 0x00061c1301007387 */ /* 0x000fe80000100800 */
[----:B------:R-:W-:Y:S01]  /*f3d0*/  STL [R1+0x628], R94 ;  /* 0x0006285e01007387 */ /* 0x000fe20000100800 */
[----:B-1----:R-:W-:-:S03]  /*f3e0*/  PRMT R11, RZ, 0x7610, R11 ;  /* 0x00007610ff0b7816 */ /* 0x002fc6000000000b */
[----:B------:R-:W-:Y:S01]  /*f3f0*/  STL [R1+0x624], R87 ;  /* 0x0006245701007387 */ /* 0x000fe20000100800 */
[----:B0-----:R-:W-:Y:S02]  /*f400*/  @P3 IMAD.MOV.U32 R46, RZ, RZ, R62 ;  /* 0x000000ffff2e3224 */ /* 0x001fe400078e003e */
[----:B------:R-:W-:-:S05]  /*f410*/  @P3 IMAD.MOV.U32 R47, RZ, RZ, R63 ;  /* 0x000000ffff2f3224 */ /* 0x000fca00078e003f */
[----:B------:R0:W3:Y:S04]  /*f420*/  @P3 LDG.E.U8 R11, desc[UR24][R46.64] ;  /* 0x000000182e0b3981 */ /* 0x0000e8000c1e1100 */
[----:B------:R1:W-:Y:S04]  /*f430*/  STL [R1+0x504], R67 ;  /* 0x0005044301007387 */ /* 0x0003e80000100800 */
[----:B-1----:R-:W4:Y:S04]  /*f440*/  LDL.LU R67, [R1+0x644] ;  /* 0x0006440001437983 */ /* 0x002f280000300800 */
[----:B------:R-:W-:Y:S04]  /*f450*/  STL [R1+0x630], R109 ;  /* 0x0006306d01007387 */ /* 0x000fe80000100800 */
[----:B------:R-:W-:Y:S04]  /*f460*/  STL [R1+0x62c], R96 ;  /* 0x00062c6001007387 */ /* 0x000fe80000100800 */
[----:B------:R1:W-:Y:S04]  /*f470*/  STL [R1+0x500], R68 ;  /* 0x0005004401007387 */ /* 0x0003e80000100800 */
[----:B-1----:R-:W3:Y:S04]  /*f480*/  LDL.LU R68, [R1+0x640] ;  /* 0x0006400001447983 */ /* 0x002ee80000300800 */
[----:B------:R-:W3:Y:S04]  /*f490*/  LDL R96, [R1+0xa4] ;  /* 0x0000a40001607983 */ /* 0x000ee80000100800 */
[----:B------:R-:W3:Y:S04]  /*f4a0*/  LDL R40, [R1+0xcc] ;  /* 0x0000cc0001287983 */ /* 0x000ee80000100800 */
[----:B------:R-:W-:Y:S04]  /*f4b0*/  STL [R1+0x634], R112 ;  /* 0x0006347001007387 */ /* 0x000fe80000100800 */
[----:B--2---:R1:W-:Y:S04]  /*f4c0*/  STL [R1+0x638], R10 ;  /* 0x0006380a01007387 */ /* 0x0043e80000100800 */
[----:B------:R-:W0:Y:S04]  /*f4d0*/  LDL R46, [R1+0x40] ;  /* 0x00004000012e7983 */ /* 0x000e280000100800 */
[----:B------:R-:W0:Y:S01]  /*f4e0*/  LDL R47, [R1+0x68] ;  /* 0x00006800012f7983 */ /* 0x000e220000100800 */
[----:B------:R-:W-:-:S02]  /*f4f0*/  ISETP.GT.AND P2, PT, R48, 0xc, PT ;  /* 0x0000000c3000780c */ /* 0x000fc40003f44270 */
[----:B------:R-:W-:Y:S01]  /*f500*/  PRMT R41, RZ, 0x7610, R41 ;  /* 0x00007610ff297816 */ /* 0x000fe20000000029 */
[----:B------:R-:W2:Y:S01]  /*f510*/  LDL R63, [R1+0xd8] ;  /* 0x0000d800013f7983 */ /* 0x000ea20000100800 */
[----:B------:R-:W-:Y:S02]  /*f520*/  ISETP.GT.AND P4, PT, R48, 0xd, PT ;  /* 0x0000000d3000780c */ /* 0x000fe40003f84270 */
[----:B------:R-:W-:Y:S01]  /*f530*/  PRMT R42, RZ, 0x7610, R42 ;  /* 0x00007610ff2a7816 */ /* 0x000fe2000000002a */
[----:B------:R-:W2:Y:S06]  /*f540*/  LDL R62, [R1+0xdc] ;  /* 0x0000dc00013e7983 */ /* 0x000eac0000100800 */
[----:B0-----:R-:W-:-:S04]  /*f550*/  @P2 LOP3.LUT R47, R47, R46, RZ, 0x3c, !PT ;  /* 0x0000002e2f2f2212 */ /* 0x001fc800078e3cff */
[----:B------:R-:W-:-:S04]  /*f560*/  @P2 LOP3.LUT R46, R47, R46, RZ, 0x3c, !PT ;  /* 0x0000002e2f2e2212 */ /* 0x000fc800078e3cff */
[----:B------:R-:W-:-:S05]  /*f570*/  @P2 LOP3.LUT R47, R47, R46, RZ, 0x3c, !PT ;  /* 0x0000002e2f2f2212 */ /* 0x000fca00078e3cff */
[----:B------:R0:W2:Y:S04]  /*f580*/  @P2 LDG.E.U8 R41, desc[UR24][R46.64] ;  /* 0x000000182e292981 */ /* 0x0000a8000c1e1100 */
[----:B------:R-:W0:Y:S04]  /*f590*/  LDL R46, [R1+0x70] ;  /* 0x00007000012e7983 */ /* 0x000e280000100800 */
[----:B------:R-:W0:Y:S01]  /*f5a0*/  LDL R47, [R1+0x9c] ;  /* 0x00009c00012f7983 */ /* 0x000e220000100800 */
[----:B------:R-:W-:Y:S02]  /*f5b0*/  PRMT R34, RZ, 0x7610, R34 ;  /* 0x00007610ff227816 */ /* 0x000fe40000000022 */
[----:B0-----:R-:W-:-:S04]  /*f5c0*/  @P2 LOP3.LUT R47, R47, R46, RZ, 0x3c, !PT ;  /* 0x0000002e2f2f2212 */ /* 0x001fc800078e3cff */
[----:B------:R-:W-:-:S04]  /*f5d0*/  @P2 LOP3.LUT R46, R47, R46, RZ, 0x3c, !PT ;  /* 0x0000002e2f2e2212 */ /* 0x000fc800078e3cff */
[----:B------:R-:W-:-:S05]  /*f5e0*/  @P2 LOP3.LUT R47, R47, R46, RZ, 0x3c, !PT ;  /* 0x0000002e2f2f2212 */ /* 0x000fca00078e3cff */
[----:B------:R3:W2:Y:S02]  /*f5f0*/  @P2 LDG.E.U8 R42, desc[UR24][R46.64] ;  /* 0x000000182e2a2981 */ /* 0x0006a4000c1e1100 */
[----:B---3--:R-:W-:Y:S02]  /*f600*/  @P4 IMAD.MOV.U32 R46, RZ, RZ, R40 ;  /* 0x000000ffff2e4224 */ /* 0x008fe400078e0028 */
[----:B------:R-:W-:Y:S01]  /*f610*/  @P4 IMAD.MOV.U32 R47, RZ, RZ, R96 ;  /* 0x000000ffff2f4224 */ /* 0x000fe200078e0060 */
[----:B------:R-:W-:Y:S01]  /*f620*/  ISETP.GT.AND P3, PT, R48, 0xe, PT ;  /* 0x0000000e3000780c */ /* 0x000fe20003f64270 */
[----:B------:R-:W3:Y:S04]  /*f630*/  LDL R96, [R1+0xf0] ;  /* 0x0000f00001607983 */ /* 0x000ee80000100800 */
[----:B------:R0:W2:Y:S01]  /*f640*/  @P4 LDG.E.U8 R34, desc[UR24][R46.64] ;  /* 0x000000182e224981 */ /* 0x0000a2000c1e1100 */
[----:B------:R-:W-:-:S02]  /*f650*/  PRMT R35, RZ, 0x7610, R35 ;  /* 0x00007610ff237816 */ /* 0x000fc40000000023 */
[----:B------:R-:W-:Y:S01]  /*f660*/  PRMT R24, RZ, 0x7610, R24 ;  /* 0x00007610ff187816 */ /* 0x000fe20000000018 */
[----:B------:R-:W2:Y:S04]  /*f670*/  LDL R40, [R1+0xf4] ;  /* 0x0000f40001287983 */ /* 0x000ea80000100800 */
[----:B------:R-:W0:Y:S04]  /*f680*/  LDL R46, [R1+0xd0] ;  /* 0x0000d000012e7983 */ /* 0x000e280000100800 */
[----:B------:R-:W0:Y:S02]  /*f690*/  LDL R47, [R1+0xd4] ;  /* 0x0000d400012f7983 */ /* 0x000e240000100800 */
[----:B0-----:R-:W-:-:S04]  /*f6a0*/  @P4 LOP3.LUT R47, R47, R46, RZ, 0x3c, !PT ;  /* 0x0000002e2f2f4212 */ /* 0x001fc800078e3cff */
[----:B------:R-:W-:-:S04]  /*f6b0*/  @P4 LOP3.LUT R46, R47, R46, RZ, 0x3c, !PT ;  /* 0x0000002e2f2e4212 */ /* 0x000fc800078e3cff */
[----:B------:R-:W-:-:S05]  /*f6c0*/  @P4 LOP3.LUT R47, R47, R46, RZ, 0x3c, !PT ;  /* 0x0000002e2f2f4212 */ /* 0x000fca00078e3cff */
[----:B------:R2:W3:Y:S02]  /*f6d0*/  @P4 LDG.E.U8 R35, desc[UR24][R46.64] ;  /* 0x000000182e234981 */ /* 0x0004e4000c1e1100 */
[----:B--2---:R-:W-:Y:S02]  /*f6e0*/  @P3 IMAD.MOV.U32 R46, RZ, RZ, R62 ;  /* 0x000000ffff2e3224 */ /* 0x004fe400078e003e */
[----:B------:R-:W-:Y:S01]  /*f6f0*/  @P3 IMAD.MOV.U32 R47, RZ, RZ, R63 ;  /* 0x000000ffff2f3224 */ /* 0x000fe200078e003f */
[----:B------:R-:W-:Y:S01]  /*f700*/  PRMT R26, RZ, 0x7610, R26 ;  /* 0x00007610ff1a7816 */ /* 0x000fe2000000001a */
[----:B------:R-:W2:Y:S04]  /*f710*/  LDL R63, [R1+0x100] ;  /* 0x00010000013f7983 */ /* 0x000ea80000100800 */
[----:B------:R0:W2:Y:S01]  /*f720*/  @P3 LDG.E.U8 R24, desc[UR24][R46.64] ;  /* 0x000000182e183981 */ /* 0x0000a2000c1e1100 */
[----:B------:R-:W-:-:S02]  /*f730*/  ISETP.GT.AND P2, PT, R48, 0xf, PT ;  /* 0x0000000f3000780c */ /* 0x000fc40003f44270 */
[----:B------:R-:W-:Y:S01]  /*f740*/  PRMT R6, RZ, 0x7610, R6 ;  /* 0x00007610ff067816 */ /* 0x000fe20000000006 */
[----:B------:R-:W2:Y:S04]  /*f750*/  LDL R62, [R1+0x104] ;  /* 0x00010400013e7983 */ /* 0x000ea80000100800 */
[----:B------:R-:W0:Y:S04]  /*f760*/  LDL R46, [R1+0xe0] ;  /* 0x0000e000012e7983 */ /* 0x000e280000100800 */
[----:B------:R-:W0:Y:S02]  /*f770*/  LDL R47, [R1+0xe4] ;  /* 0x0000e400012f7983 */ /* 0x000e240000100800 */
        /* <DEDUP_REMOVED lines=11> */
[----:B0-----:R-:W-:Y:S02]  /*f830*/  @P2 IMAD.MOV.U32 R46, RZ, RZ, R40 ;  /* 0x000000ffff2e2224 */ /* 0x001fe400078e0028 */
[----:B---3--:R-:W-:Y:S01]  /*f840*/  @P2 IMAD.MOV.U32 R47, RZ, RZ, R96 ;  /* 0x000000ffff2f2224 */ /* 0x008fe200078e0060 */
        /* <DEDUP_REMOVED lines=14> */
[----:B------:R-:W-:Y:S01]  /*f930*/  ISETP.GT.AND P3, PT, R48, 0x11, PT ;  /* 0x000000113000780c */ /* 0x000fe20003f64270 */
[----:B------:R-:W2:Y:S04]  /*f940*/  LDL R63, [R1+0x128] ;  /* 0x00012800013f7983 */ /* 0x000ea80000100800 */
[----:B------:R0:W2:Y:S01]  /*f950*/  @P4 LDG.E.U8 R82, desc[UR24][R46.64] ;  /* 0x000000182e524981 */ /* 0x0000a2000c1e1100 */
[----:B------:R-:W-:-:S02]  /*f960*/  PRMT R119, RZ, 0x7610, R119 ;  /* 0x00007610ff777816 */ /* 0x000fc40000000077 */
[----:B------:R-:W-:Y:S01]  /*f970*/  ISETP.GT.AND P2, PT, R48, 0x12, PT ;  /* 0x000000123000780c */ /* 0x000fe20003f44270 */
        /* <DEDUP_REMOVED lines=10> */
[----:B------:R-:W-:-:S02]  /*fa20*/  PRMT R94, RZ, 0x7610, R94 ;  /* 0x00007610ff5e7816 */ /* 0x000fc4000000005e */
        /* <DEDUP_REMOVED lines=22> */
[----:B------:R0:W2:Y:S04]  /*fb90*/  @P4 LDG.E.U8 R8, desc[UR24][R46.64] ;  /* 0x000000182e084981 */ /* 0x0000a8000c1e1100 */
        /* <DEDUP_REMOVED lines=9> */
[C---:B------:R-:W-:Y:S02]  /*fc30*/  ISETP.GT.AND P3, PT, R48.reuse, 0x14, PT ;  /* 0x000000143000780c */ /* 0x040fe40003f64270 */
[----:B------:R-:W-:-:S02]  /*fc40*/  ISETP.GT.AND P2, PT, R48, 0x15, PT ;  /* 0x000000153000780c */ /* 0x000fc40003f44270 */
[----:B------:R-:W-:Y:S02]  /*fc50*/  PRMT R27, RZ, 0x7610, R27 ;  /* 0x00007610ff1b7816 */ /* 0x000fe4000000001b */
[----:B------:R-:W-:Y:S02]  /*fc60*/  PRMT R38, RZ, 0x7610, R38 ;  /* 0x00007610ff267816 */ /* 0x000fe40000000026 */
[----:B------:R-:W-:-:S05]  /*fc70*/  PRMT R32, RZ, 0x7610, R32 ;  /* 0x00007610ff207816 */ /* 0x000fca0000000020 */
[----:B0-----:R-:W-:-:S04]  /*fc80*/  @P3 LOP3.LUT R47, R47, R46, RZ, 0x3c, !PT ;  /* 0x0000002e2f2f3212 */ /* 0x001fc800078e3cff */
[----:B------:R-:W-:-:S04]  /*fc90*/  @P3 LOP3.LUT R46, R47, R46, RZ, 0x3c, !PT ;  /* 0x0000002e2f2e3212 */ /* 0x000fc800078e3cff */
[----:B------:R-:W-:-:S05]  /*fca0*/  @P3 LOP3.LUT R47, R47, R46, RZ, 0x3c, !PT ;  /* 0x0000002e2f2f3212 */ /* 0x000fca00078e3cff */
[----:B------:R0:W4:Y:S02]  /*fcb0*/  @P3 LDG.E.U8 R27, desc[UR24][R46.64] ;  /* 0x000000182e1b3981 */ /* 0x000124000c1e1100 */
[----:B0-----:R-:W-:Y:S02]  /*fcc0*/  @P3 IMAD.MOV.U32 R46, RZ, RZ, R40 ;  /* 0x000000ffff2e3224 */ /* 0x001fe400078e0028 */
[----:B---3--:R-:W-:Y:S01]  /*fcd0*/  @P3 IMAD.MOV.U32 R47, RZ, RZ, R96 ;  /* 0x000000ffff2f3224 */ /* 0x008fe200078e0060 */
[----:B------:R-:W-:Y:S01]  /*fce0*/  PRMT R33, RZ, 0x7610, R33 ;  /* 0x00007610ff217816 */ /* 0x000fe20000000021 */
[----:B------:R-:W3:Y:S04]  /*fcf0*/  LDL R96, [R1+0x168] ;  /* 0x0001680001607983 */ /* 0x000ee80000100800 */
[----:B------:R2:W3:Y:S01]  /*fd00*/  @P3 LDG.E.U8 R38, desc[UR24][R46.64] ;  /* 0x000000182e263981 */ /* 0x0004e2000c1e1100 */
[----:B------:R-:W-:-:S02]  /*fd10*/  ISETP.GT.AND P4, PT, R48, 0x16, PT ;  /* 0x000000163000780c */ /* 0x000fc40003f84270 */
[----:B------:R-:W-:Y:S01]  /*fd20*/  PRMT R21, RZ, 0x7610, R21 ;  /* 0x00007610ff157816 */ /* 0x000fe20000000015 */
[----:B------:R-:W3:Y:S01]  /*fd30*/  LDL R40, [R1+0x16c] ;  /* 0x00016c0001287983 */ /* 0x000ee20000100800 */
[----:B--2---:R-:W-:Y:S02]  /*fd40*/  @P2 IMAD.MOV.U32 R46, RZ, RZ, R62 ;  /* 0x000000ffff2e2224 */ /* 0x004fe400078e003e */
[----:B------:R-:W-:Y:S01]  /*fd50*/  @P2 IMAD.MOV.U32 R47, RZ, RZ, R63 ;  /* 0x000000ffff2f2224 */ /* 0x000fe200078e003f */
        /* <DEDUP_REMOVED lines=17> */
[----:B------:R-:W-:Y:S02]  /*fe70*/  ISETP.GT.AND P3, PT, R48, 0x17, PT ;  /* 0x000000173000780c */ /* 0x000fe40003f64270 */
[----:B------:R-:W-:-:S02]  /*fe80*/  PRMT R23, RZ, 0x7610, R23 ;  /* 0x00007610ff177816 */ /* 0x000fc40000000017 */
[----:B------:R-:W-:Y:S02]  /*fe90*/  PRMT R4, RZ, 0x7610, R4 ;  /* 0x00007610ff047816 */ /* 0x000fe40000000004 */
[----:B------:R-:W-:Y:S02]  /*fea0*/  PRMT R5, RZ, 0x7610, R5 ;  /* 0x00007610ff057816 */ /* 0x000fe40000000005 */
[----:B0-----:R-:W-:-:S04]  /*feb0*/  @P4 LOP3.LUT R47, R47, R46, RZ, 0x3c, !PT ;  /* 0x0000002e2f2f4212 */ /* 0x001fc800078e3cff */
[----:B------:R-:W-:-:S04]  /*fec0*/  @P4 LOP3.LUT R46, R47, R46, RZ, 0x3c, !PT ;  /* 0x0000002e2f2e4212 */ /* 0x000fc800078e3cff */
[----:B------:R-:W-:-:S05]  /*fed0*/  @P4 LOP3.LUT R47, R47, R46, RZ, 0x3c, !PT ;  /* 0x0000002e2f2f4212 */ /* 0x000fca00078e3cff */
[----:B------:R3:W4:Y:S02]  /*fee0*/  @P4 LDG.E.U8 R23, desc[UR24][R46.64] ;  /* 0x000000182e174981 */ /* 0x000724000c1e1100 */
[----:B---3--:R-:W-:Y:S02]  /*fef0*/  @P3 IMAD.MOV.U32 R46, RZ, RZ, R40 ;  /* 0x000000ffff2e3224 */ /* 0x008fe400078e0028 */
[----:B------:R-:W-:Y:S01]  /*ff00*/  @P3 IMAD.MOV.U32 R47, RZ, RZ, R96 ;  /* 0x000000ffff2f3224 */ /* 0x000fe200078e0060 */
[----:B------:R-:W-:Y:S01]  /*ff10*/  ISETP.GT.AND P2, PT, R48, 0x18, PT ;  /* 0x000000183000780c */ /* 0x000fe20003f44270 */
[----:B------:R-:W3:Y:S04]  /*ff20*/  LDL R96, [R1+0x188] ;  /* 0x0001880001607983 */ /* 0x000ee80000100800 */
[----:B------:R2:W3:Y:S01]  /*ff30*/  @P3 LDG.E.U8 R4, desc[UR24][R46.64] ;  /* 0x000000182e043981 */ /* 0x0004e2000c1e1100 */
[----:B------:R-:W-:-:S03]  /*ff40*/  PRMT R81, RZ, 0x7610, R81 ;  /* 0x00007610ff517816 */ /* 0x000fc60000000051 */
[----:B------:R-:W3:Y:S01]  /*ff50*/  LDL R40, [R1+0x18c] ;  /* 0x00018c0001287983 */ /* 0x000ee20000100800 */
[----:B--2---:R-:W-:Y:S02]  /*ff60*/  @P3 IMAD.MOV.U32 R46, RZ, RZ, R62 ;  /* 0x000000ffff2e3224 */ /* 0x004fe400078e003e */
[----:B------:R-:W-:Y:S01]  /*ff70*/  @P3 IMAD.MOV.U32 R47, RZ, RZ, R63 ;  /* 0x000000ffff2f3224 */ /* 0x000fe200078e003f */
[----:B------:R-:W-:Y:S01]  /*ff80*/  ISETP.GT.AND P4, PT, R48, 0x19, PT ;  /* 0x000000193000780c */ /* 0x000fe20003f84270 */
[----:B------:R-:W2:Y:S04]  /*ff90*/  LDL R63, [R1+0x198] ;  /* 0x00019800013f7983 */ /* 0x000ea80000100800 */
        /* <DEDUP_REMOVED lines=119> */
[----:B-1----:R-:W-:-:S05]  /*10710*/  PRMT R10, RZ, 0x7610, R10 ;  /* 0x00007610ff0a7816 */ /* 0x002fca000000000a */
        /* <DEDUP_REMOVED lines=70> */
[----:B------:R-:W2:Y:S01]  /*10b80*/  @P4 LDG.E.U8 R28, desc[UR24][R46.64] ;  /* 0x000000182e1c4981 */ /* 0x000ea2000c1e1100 */
[----:B------:R-:W-:-:S02]  /*10b90*/  PRMT R113, RZ, 0x7610, R113 ;  /* 0x00007610ff717816 */ /* 0x000fc40000000071 */
[----:B------:R-:W-:Y:S01]  /*10ba0*/  PRMT R30, RZ, 0x7610, R30 ;  /* 0x00007610ff1e7816 */ /* 0x000fe2000000001e */
[----:B------:R-:W2:Y:S04]  /*10bb0*/  LDL R40, [R1+0x220] ;  /* 0x0002200001287983 */ /* 0x000ea80000100800 */
[----:B------:R0:W2:Y:S04]  /*10bc0*/  @P5 LDG.E.U8 R113, desc[UR24][R14.64] ;  /* 0x000000180e715981 */ /* 0x0000a8000c1e1100 */
[----:B------:R-:W2:Y:S04]  /*10bd0*/  LDL R46, [R1+0x3d0] ;  /* 0x0003d000012e7983 */ /* 0x000ea80000100800 */
[----:B------:R-:W2:Y:S01]  /*10be0*/  LDL R47, [R1+0x3d4] ;  /* 0x0003d400012f7983 */ /* 0x000ea20000100800 */
[----:B0-----:R-:W-:-:S02]  /*10bf0*/  PRMT R14, RZ, 0x7610, R14 ;  /* 0x00007610ff0e7816 */ /* 0x001fc4000000000e */
[----:B--2---:R-:W-:-:S04]  /*10c00*/  @P4 LOP3.LUT R47, R47, R46, RZ, 0x3c, !PT ;  /* 0x0000002e2f2f4212 */ /* 0x004fc800078e3cff */
[----:B------:R-:W-:-:S04]  /*10c10*/  @P4 LOP3.LUT R46, R47, R46, RZ, 0x3c, !PT ;  /* 0x0000002e2f2e4212 */ /* 0x000fc800078e3cff */
[----:B------:R-:W-:-:S05]  /*10c20*/  @P4 LOP3.LUT R47, R47, R46, RZ, 0x3c, !PT ;  /* 0x0000002e2f2f4212 */ /* 0x000fca00078e3cff */
[----:B------:R0:W2:Y:S02]  /*10c30*/  @P4 LDG.E.U8 R30, desc[UR24][R46.64] ;  /* 0x000000182e1e4981 */ /* 0x0000a4000c1e1100 */
[----:B0-----:R-:W-:Y:S02]  /*10c40*/  @P3 IMAD.MOV.U32 R46, RZ, RZ, R62 ;  /* 0x000000ffff2e3224 */ /* 0x001fe400078e003e */
        /* <DEDUP_REMOVED lines=133> */
[----:B------:R-:W-:-:S02]  /*114a0*/  PRMT R75, RZ, 0x7610, R75 ;  /* 0x00007610ff4b7816 */ /* 0x000fc4000000004b */
        /* <DEDUP_REMOVED lines=30> */
[----:B---3--:R-:W-:Y:S02]  /*11690*/  @P4 IMAD.MOV.U32 R46, RZ, RZ, R40 ;  /* 0x000000ffff2e4224 */ /* 0x008fe400078e0028 */
[----:B------:R-:W-:Y:S01]  /*116a0*/  @P4 IMAD.MOV.U32 R47, RZ, RZ, R96 ;  /* 0x000000ffff2f4224 */ /* 0x000fe200078e0060 */
        /* <DEDUP_REMOVED lines=62> */
[----:B------:R-:W-:Y:S02]  /*11a90*/  ISETP.GT.AND P3, PT, R48, 0x36, PT ;  /* 0x000000363000780c */ /* 0x000fe40003f64270 */
        /* <DEDUP_REMOVED lines=114> */
[----:B------:R-:W0:Y:S04]  /*121c0*/  S2R R40, SR_TID.X ;  /* 0x0000000000287919 */ /* 0x000e280000002100 */
        /* <DEDUP_REMOVED lines=9> */
[----:B------:R-:W1:Y:S04]  /*12260*/  LDL R46, [R1+0x244] ;  /* 0x00024400012e7983 */ /* 0x000e680000100800 */
[----:B------:R-:W1:Y:S01]  /*12270*/  LDL R47, [R1+0x248] ;  /* 0x00024800012f7983 */ /* 0x000e620000100800 */
[----:B0-----:R-:W-:-:S04]  /*12280*/  LOP3.LUT R40, R40, 0x3f, RZ, 0xc0, !PT ;  /* 0x0000003f28287812 */ /* 0x001fc800078ec0ff */
[----:B------:R-:W-:Y:S02]  /*12290*/  ISETP.GE.AND P2, PT, R40, R48, PT ;  /* 0x000000302800720c */ /* 0x000fe40003f46270 */
[----:B------:R-:W2:Y:S01]  /*122a0*/  LDL.LU R40, [R1+0x63c] ;  /* 0x00063c0001287983 */ /* 0x000ea20000300800 */
[----:B-1----:R-:W-:-:S04]  /*122b0*/  @P3 LOP3.LUT R47, R47, R46, RZ, 0x3c, !PT ;  /* 0x0000002e2f2f3212 */ /* 0x002fc800078e3cff */
        /* <DEDUP_REMOVED lines=9> */
[----:B------:R0:W2:Y:S01]  /*12350*/  @P3 LDG.E.U8 R50, desc[UR24][R46.64] ;  /* 0x000000182e323981 */ /* 0x0000a2000c1e1100 */
[----:B------:R-:W-:Y:S06]  /*12360*/  BAR.SYNC.DEFER_BLOCKING 0x0 ;  /* 0x0000000000007b1d */ /* 0x000fec0000010000 */
[----:B------:R-:W0:Y:S04]  /*12370*/  LDL R46, [R1+0x254] ;  /* 0x00025400012e7983 */ /* 0x000e280000100800 */
[----:B------:R-:W0:Y:S01]  /*12380*/  LDL R47, [R1+0x258] ;  /* 0x00025800012f7983 */ /* 0x000e220000100800 */
[----:B------:R-:W-:-:S02]  /*12390*/  PRMT R49, RZ, 0x7610, R49 ;  /* 0x00007610ff317816 */ /* 0x000fc40000000031 */
[----:B0-----:R-:W-:-:S04]  /*123a0*/  @!P2 LOP3.LUT R47, R47, R46, RZ, 0x3c, !PT ;  /* 0x0000002e2f2fa212 */ /* 0x001fc800078e3cff */
[----:B------:R-:W-:-:S04]  /*123b0*/  @!P2 LOP3.LUT R46, R47, R46, RZ, 0x3c, !PT ;  /* 0x0000002e2f2ea212 */ /* 0x000fc800078e3cff */
[----:B------:R-:W-:-:S05]  /*123c0*/  @!P2 LOP3.LUT R47, R47, R46, RZ, 0x3c, !PT ;  /* 0x0000002e2f2fa212 */ /* 0x000fca00078e3cff */
[----:B------:R3:W2:Y:S04]  /*123d0*/  @!P2 LDG.E.U8 R49, desc[UR24][R46.64] ;  /* 0x000000182e31a981 */ /* 0x0006a8000c1e1100 */
[----:B------:R-:W2:Y:S01]  /*123e0*/  LDL R47, [R1+0x264] ;  /* 0x00026400012f7983 */ /* 0x000ea20000100800 */
[----:B------:R-:W-:Y:S01]  /*123f0*/  PRMT R48, RZ, 0x7610, R48 ;  /* 0x00007610ff307816 */ /* 0x000fe20000000030 */
[----:B---3--:R-:W-:Y:S01]  /*12400*/  @!P2 IMAD.MOV.U32 R46, RZ, RZ, R96 ;  /* 0x000000ffff2ea224 */ /* 0x008fe200078e0060 */
[----:B------:R-:W-:Y:S01]  /*12410*/  PRMT R65, RZ, 0x7610, R65 ;  /* 0x00007610ff417816 */ /* 0x000fe20000000041 */
[----:B------:R-:W3:Y:S04]  /*12420*/  LDL R96, [R1+0x2c8] ;  /* 0x0002c80001607983 */ /* 0x000ee80000100800 */
[----:B--2---:R0:W2:Y:S02]  /*12430*/  @!P2 LDG.E.U8 R48, desc[UR24][R46.64] ;  /* 0x000000182e30a981 */ /* 0x0040a4000c1e1100 */
[----:B0-----:R-:W-:-:S06]  /*12440*/  PRMT R47, RZ, 0x7610, R47 ;  /* 0x00007610ff2f7816 */ /* 0x001fcc000000002f */
[----:B------:R0:W2:Y:S04]  /*12450*/  @!P2 LDG.E.U8 R47, desc[UR24][R62.64] ;  /* 0x000000183e2fa981 */ /* 0x0000a8000c1e1100 */
[----:B------:R-:W0:Y:S04]  /*12460*/  LDL R62, [R1+0x284] ;  /* 0x00028400013e7983 */ /* 0x000e280000100800 */
[----:B------:R-:W0:Y:S01]  /*12470*/  LDL R63, [R1+0x288] ;  /* 0x00028800013f7983 */ /* 0x000e220000100800 */
[----:B------:R-:W-:Y:S02]  /*12480*/  PRMT R46, RZ, 0x7610, R46 ;  /* 0x00007610ff2e7816 */ /* 0x000fe4000000002e */
[----:B0-----:R-:W-:-:S04]  /*12490*/  @!P2 LOP3.LUT R63, R63, R62, RZ, 0x3c, !PT ;  /* 0x0000003e3f3fa212 */ /* 0x001fc800078e3cff */
[----:B------:R-:W-:-:S04]  /*124a0*/  @!P2 LOP3.LUT R62, R63, R62, RZ, 0x3c, !PT ;  /* 0x0000003e3f3ea212 */ /* 0x000fc800078e3cff */
[----:B------:R-:W-:-:S05]  /*124b0*/  @!P2 LOP3.LUT R63, R63, R62, RZ, 0x3c, !PT ;  /* 0x0000003e3f3fa212 */ /* 0x000fca00078e3cff */
[----:B------:R0:W2:Y:S04]  /*124c0*/  @!P2 LDG.E.U8 R46, desc[UR24][R62.64] ;  /* 0x000000183e2ea981 */ /* 0x0000a8000c1e1100 */
[----:B------:R-:W0:Y:S04]  /*124d0*/  LDL R62, [R1+0x294] ;  /* 0x00029400013e7983 */ /* 0x000e280000100800 */
[----:B------:R-:W0:Y:S02]  /*124e0*/  LDL R63, [R1+0x298] ;  /* 0x00029800013f7983 */ /* 0x000e240000100800 */
[----:B0-----:R-:W-:-:S04]  /*124f0*/  @!P2 LOP3.LUT R63, R63, R62, RZ, 0x3c, !PT ;  /* 0x0000003e3f3fa212 */ /* 0x001fc800078e3cff */
[----:B------:R-:W-:-:S04]  /*12500*/  @!P2 LOP3.LUT R62, R63, R62, RZ, 0x3c, !PT ;  /* 0x0000003e3f3ea212 */ /* 0x000fc800078e3cff */
[----:B------:R-:W-:-:S05]  /*12510*/  @!P2 LOP3.LUT R63, R63, R62, RZ, 0x3c, !PT ;  /* 0x0000003e3f3fa212 */ /* 0x000fca00078e3cff */
        /* <DEDUP_REMOVED lines=9> */
[----:B------:R-:W0:Y:S01]  /*125b0*/  LDL R63, [R1+0x2b8] ;  /* 0x0002b800013f7983 */ /* 0x000e220000100800 */
[----:B----4-:R-:W-:Y:S02]  /*125c0*/  PRMT R67, RZ, 0x7610, R67 ;  /* 0x00007610ff437816 */ /* 0x010fe40000000043 */
[----:B0-----:R-:W-:-:S04]  /*125d0*/  @!P2 LOP3.LUT R63, R63, R62, RZ, 0x3c, !PT ;  /* 0x0000003e3f3fa212 */ /* 0x001fc800078e3cff */
[----:B------:R-:W-:-:S04]  /*125e0*/  @!P2 LOP3.LUT R62, R63, R62, RZ, 0x3c, !PT ;  /* 0x0000003e3f3ea212 */ /* 0x000fc800078e3cff */
[----:B------:R-:W-:-:S05]  /*125f0*/  @!P2 LOP3.LUT R63, R63, R62, RZ, 0x3c, !PT ;  /* 0x0000003e3f3fa212 */ /* 0x000fca00078e3cff */
[----:B------:R3:W4:Y:S04]  /*12600*/  @!P2 LDG.E.U8 R67, desc[UR24][R62.64] ;  /* 0x000000183e43a981 */ /* 0x000728000c1e1100 */
[----:B------:R-:W2:Y:S01]  /*12610*/  LDL R63, [R1+0x2c4] ;  /* 0x0002c400013f7983 */ /* 0x000ea20000100800 */
[----:B------:R-:W-:Y:S01]  /*12620*/  PRMT R68, RZ, 0x7610, R68 ;  /* 0x00007610ff447816 */ /* 0x000fe20000000044 */
[----:B---3--:R-:W-:Y:S02]  /*12630*/  @!P2 IMAD.MOV.U32 R62, RZ, RZ, R96 ;  /* 0x000000ffff3ea224 */ /* 0x008fe400078e0060 */
[----:B------:R0:W-:Y:S04]  /*12640*/  STS.U8 [R40+UR9+0x8000], R69 ;  /* 0x0080004528007988 */ /* 0x0001e80008000009 */
[----:B------:R1:W-:Y:S04]  /*12650*/  STS.U8 [R40+UR9+0xc000], R70 ;  /* 0x00c0004628007988 */ /* 0x0003e80008000009 */
[----:B------:R3:W-:Y:S04]  /*12660*/  STS.U8 [R40+UR9+0x8400], R71 ;  /* 0x0084004728007988 */ /* 0x0007e80008000009 */
[----:B------:R0:W-:Y:S04]  /*12670*/  STS.U8 [R40+UR9+0xc400], R84 ;  /* 0x00c4005428007988 */ /* 0x0001e80008000009 */
[----:B------:R-:W3:Y:S04]  /*12680*/  LDL R96, [R1+0x318] ;  /* 0x0003180001607983 */ /* 0x000ee80000100800 */
[----:B--2---:R2:W2:Y:S04]  /*12690*/  @!P2 LDG.E.U8 R68, desc[UR24][R62.64] ;  /* 0x000000183e44a981 */ /* 0x0044a8000c1e1100 */
[----:B------:R-:W2:Y:S04]  /*126a0*/  LDL R62, [R1+0x2d4] ;  /* 0x0002d400013e7983 */ /* 0x000ea80000100800 */
[----:B------:R-:W2:Y:S01]  /*126b0*/  LDL R63, [R1+0x2d8] ;  /* 0x0002d800013f7983 */ /* 0x000ea20000100800 */
[----:B0-----:R-:W-:-:S02]  /*126c0*/  PRMT R69, RZ, 0x7610, R69 ;  /* 0x00007610ff457816 */ /* 0x001fc40000000045 */
[----:B--2---:R-:W-:-:S04]  /*126d0*/  @!P2 LOP3.LUT R63, R63, R62, RZ, 0x3c, !PT ;  /* 0x0000003e3f3fa212 */ /* 0x004fc800078e3cff */
[----:B------:R-:W-:-:S04]  /*126e0*/  @!P2 LOP3.LUT R62, R63, R62, RZ, 0x3c, !PT ;  /* 0x0000003e3f3ea212 */ /* 0x000fc800078e3cff */
[----:B------:R-:W-:-:S05]  /*126f0*/  @!P2 LOP3.LUT R63, R63, R62, RZ, 0x3c, !PT ;  /* 0x0000003e3f3fa212 */ /* 0x000fca00078e3cff */
[----:B------:R0:W2:Y:S04]  /*12700*/  @!P2 LDG.E.U8 R69, desc[UR24][R62.64] ;  /* 0x000000183e45a981 */ /* 0x0000a8000c1e1100 */
[----:B------:R-:W0:Y:S04]  /*12710*/  LDL R62, [R1+0x2e4] ;  /* 0x0002e400013e7983 */ /* 0x000e280000100800 */
[----:B------:R-:W0:Y:S01]  /*12720*/  LDL R63, [R1+0x2e8] ;  /* 0x0002e800013f7983 */ /* 0x000e220000100800 */
[----:B-1----:R-:W-:Y:S02]  /*12730*/  PRMT R70, RZ, 0x7610, R70 ;  /* 0x00007610ff467816 */ /* 0x002fe40000000046 */
[----:B0-----:R-:W-:-:S04]  /*12740*/  @!P2 LOP3.LUT R63, R63, R62, RZ, 0x3c, !PT ;  /* 0x0000003e3f3fa212 */ /* 0x001fc800078e3cff */
[----:B------:R-:W-:-:S04]  /*12750*/  @!P2 LOP3.LUT R62, R63, R62, RZ, 0x3c, !PT ;  /* 0x0000003e3f3ea212 */ /* 0x000fc800078e3cff */
[----:B------:R-:W-:-:S05]  /*12760*/  @!P2 LOP3.LUT R63, R63, R62, RZ, 0x3c, !PT ;  /* 0x0000003e3f3fa212 */ /* 0x000fca00078e3cff */
[----:B------:R0:W2:Y:S04]  /*12770*/  @!P2 LDG.E.U8 R70, desc[UR24][R62.64] ;  /* 0x000000183e46a981 */ /* 0x0000a8000c1e1100 */
[----:B------:R-:W0:Y:S04]  /*12780*/  LDL R62, [R1+0x2f4] ;  /* 0x0002f400013e7983 */ /* 0x000e280000100800 */
[----:B------:R-:W0:Y:S01]  /*12790*/  LDL R63, [R1+0x2f8] ;  /* 0x0002f800013f7983 */ /* 0x000e220000100800 */
[----:B---3--:R-:W-:Y:S02]  /*127a0*/  PRMT R71, RZ, 0x7610, R71 ;  /* 0x00007610ff477816 */ /* 0x008fe40000000047 */
[----:B0-----:R-:W-:-:S04]  /*127b0*/  @!P2 LOP3.LUT R63, R63, R62, RZ, 0x3c, !PT ;  /* 0x0000003e3f3fa212 */ /* 0x001fc800078e3cff */
[----:B------:R-:W-:-:S04]  /*127c0*/  @!P2 LOP3.LUT R62, R63, R62, RZ, 0x3c, !PT ;  /* 0x0000003e3f3ea212 */ /* 0x000fc800078e3cff */
[----:B------:R-:W-:-:S05]  /*127d0*/  @!P2 LOP3.LUT R63, R63, R62, RZ, 0x3c, !PT ;  /* 0x0000003e3f3fa212 */ /* 0x000fca00078e3cff */
[----:B------:R0:W3:Y:S04]  /*127e0*/  @!P2 LDG.E.U8 R71, desc[UR24][R62.64] ;  /* 0x000000183e47a981 */ /* 0x0000e8000c1e1100 */
[----:B------:R-:W0:Y:S04]  /*127f0*/  LDL R62, [R1+0x304] ;  /* 0x00030400013e7983 */ /* 0x000e280000100800 */
[----:B------:R-:W0:Y:S01]  /*12800*/  LDL R63, [R1+0x308] ;  /* 0x00030800013f7983 */ /* 0x000e220000100800 */
[----:B------:R-:W-:Y:S02]  /*12810*/  PRMT R84, RZ, 0x7610, R84 ;  /* 0x00007610ff547816 */ /* 0x000fe40000000054 */
[----:B0-----:R-:W-:-:S04]  /*12820*/  @!P2 LOP3.LUT R63, R63, R62, RZ, 0x3c, !PT ;  /* 0x0000003e3f3fa212 */ /* 0x001fc800078e3cff */
[----:B------:R-:W-:-:S04]  /*12830*/  @!P2 LOP3.LUT R62, R63, R62, RZ, 0x3c, !PT ;  /* 0x0000003e3f3ea212 */ /* 0x000fc800078e3cff */
[----:B------:R-:W-:-:S05]  /*12840*/  @!P2 LOP3.LUT R63, R63, R62, RZ, 0x3c, !PT ;  /* 0x0000003e3f3fa212 */ /* 0x000fca00078e3cff */
[----:B------:R0:W2:Y:S04]  /*12850*/  @!P2 LDG.E.U8 R84, desc[UR24][R62.64] ;  /* 0x000000183e54a981 */ /* 0x0000a8000c1e1100 */
[----:B------:R-:W2:Y:S01]  /*12860*/  LDL R63, [R1+0x314] ;  /* 0x00031400013f7983 */ /* 0x000ea20000100800 */
[----:B0-----:R-:W-:-:S03]  /*12870*/  @!P2 IMAD.MOV.U32 R62, RZ, RZ, R96 ;  /* 0x000000ffff3ea224 */ /* 0x001fc600078e0060 */
[----:B------:R0:W-:Y:S04]  /*12880*/  STS.U8 [R40+UR9+0x8800], R83 ;  /* 0x0088005328007988 */ /* 0x0001e80008000009 */
[----:B------:R1:W-:Y:S04]  /*12890*/  STS.U8 [R40+UR9+0xc800], R82 ;  /* 0x00c8005228007988 */ /* 0x0003e80008000009 */
[----:B------:R1:W-:Y:S01]  /*128a0*/  STS.U8 [R40+UR9+0x8c00], R81 ;  /* 0x008c005128007988 */ /* 0x0003e20008000009 */
[----:B0-----:R-:W-:-:S03]  /*128b0*/  PRMT R83, RZ, 0x7610, R83 ;  /* 0x00007610ff537816 */ /* 0x001fc60000000053 */
[----:B------:R0:W-:Y:S04]  /*128c0*/  STS.U8 [R40+UR9+0xcc00], R80 ;  /* 0x00cc005028007988 */ /* 0x0001e80008000009 */
[----:B------:R0:W-:Y:S04]  /*128d0*/  STS.U8 [R40+UR9+0x9000], R79 ;  /* 0x0090004f28007988 */ /* 0x0001e80008000009 */
[----:B------:R-:W3:Y:S04]  /*128e0*/  LDL R96, [R1+0x270] ;  /* 0x0002700001607983 */ /* 0x000ee80000100800 */
[----:B--2---:R2:W2:Y:S04]  /*128f0*/  @!P2 LDG.E.U8 R83, desc[UR24][R62.64] ;  /* 0x000000183e53a981 */ /* 0x0044a8000c1e1100 */
[----:B------:R-:W2:Y:S04]  /*12900*/  LDL R62, [R1+0x1d4] ;  /* 0x0001d400013e7983 */ /* 0x000ea80000100800 */
[----:B------:R-:W2:Y:S01]  /*12910*/  LDL R63, [R1+0x324] ;  /* 0x00032400013f7983 */ /* 0x000ea20000100800 */
[----:B-1----:R-:W-:-:S02]  /*12920*/  PRMT R82, RZ, 0x7610, R82 ;  /* 0x00007610ff527816 */ /* 0x002fc40000000052 */
[----:B--2---:R-:W-:-:S04]  /*12930*/  @!P2 LOP3.LUT R63, R63, R62, RZ, 0x3c, !PT ;  /* 0x0000003e3f3fa212 */ /* 0x004fc800078e3cff */
[----:B------:R-:W-:-:S04]  /*12940*/  @!P2 LOP3.LUT R62, R63, R62, RZ, 0x3c, !PT ;  /* 0x0000003e3f3ea212 */ /* 0x000fc800078e3cff */
[----:B------:R-:W-:-:S05]  /*12950*/  @!P2 LOP3.LUT R63, R63, R62, RZ, 0x3c, !PT ;  /* 0x0000003e3f3fa212 */ /* 0x000fca00078e3cff */
[----:B------:R1:W2:Y:S04]  /*12960*/  @!P2 LDG.E.U8 R82, desc[UR24][R62.64] ;  /* 0x000000183e52a981 */ /* 0x0002a8000c1e1100 */
[----:B------:R-:W1:Y:S04]  /*12970*/  LDL R62, [R1+0x1e0] ;  /* 0x0001e000013e7983 */ /* 0x000e680000100800 */
[----:B------:R-:W1:Y:S01]  /*12980*/  LDL R63, [R1+0x32c] ;  /* 0x00032c00013f7983 */ /* 0x000e620000100800 */
[----:B------:R-:W-:Y:S02]  /*12990*/  PRMT R81, RZ, 0x7610, R81 ;  /* 0x00007610ff517816 */ /* 0x000fe40000000051 */
[----:B-1----:R-:W-:-:S04]  /*129a0*/  @!P2 LOP3.LUT R63, R63, R62, RZ, 0x3c, !PT ;  /* 0x0000003e3f3fa212 */ /* 0x002fc800078e3cff */
[----:B------:R-:W-:-:S04]  /*129b0*/  @!P2 LOP3.LUT R62, R63, R62, RZ, 0x3c, !PT ;  /* 0x0000003e3f3ea212 */ /* 0x000fc800078e3cff */
[----:B------:R-:W-:-:S05]  /*129c0*/  @!P2 LOP3.LUT R63, R63, R62, RZ, 0x3c, !PT ;  /* 0x0000003e3f3fa212 */ /* 0x000fca00078e3cff */
[----:B------:R1:W2:Y:S04]  /*129d0*/  @!P2 LDG.E.U8 R81, desc[UR24][R62.64] ;  /* 0x000000183e51a981 */ /* 0x0002a8000c1e1100 */
[----:B------:R-:W1:Y:S04]  /*129e0*/  LDL R62, [R1+0x1e8] ;  /* 0x0001e800013e7983 */ /* 0x000e680000100800 */
[----:B------:R-:W1:Y:S01]  /*129f0*/  LDL R63, [R1+0x334] ;  /* 0x00033400013f7983 */ /* 0x000e620000100800 */
[----:B0-----:R-:W-:Y:S02]  /*12a00*/  PRMT R80, RZ, 0x7610, R80 ;  /* 0x00007610ff507816 */ /* 0x001fe40000000050 */
[----:B-1----:R-:W-:-:S04]  /*12a10*/  @!P2 LOP3.LUT R63, R63, R62, RZ, 0x3c, !PT ;  /* 0x0000003e3f3fa212 */ /* 0x002fc800078e3cff */
        /* <DEDUP_REMOVED lines=11> */
[----:B---3--:R-:W-:-:S03]  /*12ad0*/  @!P2 IMAD.MOV.U32 R62, RZ, RZ, R96 ;  /* 0x000000ffff3ea224 */ /* 0x008fc600078e0060 */
        /* <DEDUP_REMOVED lines=17> */
[----:B---3--:R-:W-:Y:S02]  /*12bf0*/  PRMT R76, RZ, 0x7610, R76 ;  /* 0x00007610ff4c7816 */ /* 0x008fe4000000004c */
[----:B-1----:R-:W-:-:S04]  /*12c00*/  @!P2 LOP3.LUT R63, R63, R62, RZ, 0x3c, !PT ;  /* 0x0000003e3f3fa212 */ /* 0x002fc800078e3cff */
[----:B------:R-:W-:-:S04]  /*12c10*/  @!P2 LOP3.LUT R62, R63, R62, RZ, 0x3c, !PT ;  /* 0x0000003e3f3ea212 */ /* 0x000fc800078e3cff */
[----:B------:R-:W-:-:S05]  /*12c20*/  @!P2 LOP3.LUT R63, R63, R62, RZ, 0x3c, !PT ;  /* 0x0000003e3f3fa212 */ /* 0x000fca00078e3cff */
[----:B------:R1:W3:Y:S04]  /*12c30*/  @!P2 LDG.E.U8 R76, desc[UR24][R62.64] ;  /* 0x000000183e4ca981 */ /* 0x0002e8000c1e1100 */
        /* <DEDUP_REMOVED lines=16> */
[----:B------:R0:W-:Y:S02]  /*12d40*/  STS.U8 [R40+UR9+0x9c00], R73 ;  /* 0x009c004928007988 */ /* 0x0001e40008000009 */
[----:B0-----:R-:W-:-:S06]  /*12d50*/  PRMT R73, RZ, 0x7610, R73 ;  /* 0x00007610ff497816 */ /* 0x001fcc0000000049 */
[----:B--2---:R0:W2:Y:S04]  /*12d60*/  @!P2 LDG.E.U8 R73, desc[UR24][R62.64] ;  /* 0x000000183e49a981 */ /* 0x0040a8000c1e1100 */
[----:B------:R-:W0:Y:S04]  /*12d70*/  LDL R62, [R1+0x2cc] ;  /* 0x0002cc00013e7983 */ /* 0x000e280000100800 */
[----:B------:R-:W0:Y:S04]  /*12d80*/  LDL R63, [R1+0x2d0] ;  /* 0x0002d000013f7983 */ /* 0x000e280000100800 */
[----:B------:R1:W-:Y:S02]  /*12d90*/  STS.U8 [R40+UR9+0xdc00], R72 ;  /* 0x00dc004828007988 */ /* 0x0003e40008000009 */
[----:B-1----:R-:W-:-:S02]  /*12da0*/  PRMT R72, RZ, 0x7610, R72 ;  /* 0x00007610ff487816 */ /* 0x002fc40000000048 */
[----:B0-----:R-:W-:-:S04]  /*12db0*/  @!P2 LOP3.LUT R63, R63, R62, RZ, 0x3c, !PT ;  /* 0x0000003e3f3fa212 */ /* 0x001fc800078e3cff */
[----:B------:R-:W-:-:S04]  /*12dc0*/  @!P2 LOP3.LUT R62, R63, R62, RZ, 0x3c, !PT ;  /* 0x0000003e3f3ea212 */ /* 0x000fc800078e3cff */
[----:B------:R-:W-:-:S05]  /*12dd0*/  @!P2 LOP3.LUT R63, R63, R62, RZ, 0x3c, !PT ;  /* 0x0000003e3f3fa212 */ /* 0x000fca00078e3cff */
[----:B------:R0:W2:Y:S04]  /*12de0*/  @!P2 LDG.E.U8 R72, desc[UR24][R62.64] ;  /* 0x000000183e48a981 */ /* 0x0000a8000c1e1100 */
[----:B------:R-:W0:Y:S04]  /*12df0*/  LDL R62, [R1+0x2dc] ;  /* 0x0002dc00013e7983 */ /* 0x000e280000100800 */
[----:B------:R-:W0:Y:S01]  /*12e00*/  LDL R63, [R1+0x2e0] ;  /* 0x0002e000013f7983 */ /* 0x000e220000100800 */
[----:B------:R-:W-:-:S05]  /*12e10*/  LOP3.LUT R96, R40, 0x10, RZ, 0x3c, !PT ;  /* 0x0000001028607812 */ /* 0x000fca00078e3cff */
[----:B------:R1:W-:Y:S02]  /*12e20*/  STS.U8 [R96+UR9+0x8080], R111 ;  /* 0x0080806f60007988 */ /* 0x0003e40008000009 */
[----:B-1----:R-:W-:Y:S02]  /*12e30*/  PRMT R111, RZ, 0x7610, R111 ;  /* 0x00007610ff6f7816 */ /* 0x002fe4000000006f */
[----:B0-----:R-:W-:-:S04]  /*12e40*/  @!P2 LOP3.LUT R63, R63, R62, RZ, 0x3c, !PT ;  /* 0x0000003e3f3fa212 */ /* 0x001fc800078e3cff */
[----:B------:R-:W-:-:S04]  /*12e50*/  @!P2 LOP3.LUT R62, R63, R62, RZ, 0x3c, !PT ;  /* 0x0000003e3f3ea212 */ /* 0x000fc800078e3cff */
[----:B------:R-:W-:-:S05]  /*12e60*/  @!P2 LOP3.LUT R63, R63, R62, RZ, 0x3c, !PT ;  /* 0x0000003e3f3fa212 */ /* 0x000fca00078e3cff */
[----:B------:R0:W2:Y:S04]  /*12e70*/  @!P2 LDG.E.U8 R111, desc[UR24][R62.64] ;  /* 0x000000183e6fa981 */ /* 0x0000a8000c1e1100 */
        /* <DEDUP_REMOVED lines=52> */
[----:B------:R1:W-:Y:S04]  /*131c0*/  STS.U8 [R96+UR9+0x9080], R10 ;  /* 0x0090800a60007988 */ /* 0x0003e80008000009 */
[----:B------:R0:W-:Y:S04]  /*131d0*/  STS.U8 [R96+UR9+0xd080], R112 ;  /* 0x00d0807060007988 */ /* 0x0001e80008000009 */
[----:B------:R0:W-:Y:S04]  /*131e0*/  STS.U8 [R96+UR9+0x9480], R109 ;  /* 0x0094806d60007988 */ /* 0x0001e80008000009 */
[----:B------:R0:W-:Y:S04]  /*131f0*/  STS.U8 [R96+UR9+0xd480], R124 ;  /* 0x00d4807c60007988 */ /* 0x0001e80008000009 */
[----:B------:R0:W-:Y:S04]  /*13200*/  STS.U8 [R96+UR9+0x9880], R102 ;  /* 0x0098806660007988 */ /* 0x0001e80008000009 */
[----:B------:R-:W-:Y:S04]  /*13210*/  STS.U8 [R96+UR9+0xd880], R101 ;  /* 0x00d8806560007988 */ /* 0x000fe80008000009 */
[----:B------:R0:W-:Y:S04]  /*13220*/  STS.U8 [R96+UR9+0x9c80], R85 ;  /* 0x009c805560007988 */ /* 0x0001e80008000009 */
[----:B------:R0:W-:Y:S02]  /*13230*/  STS.U8 [R96+UR9+0xdc80], R64 ;  /* 0x00dc804060007988 */ /* 0x0001e40008000009 */
[----:B0-----:R-:W-:-:S04]  /*13240*/  @!P2 LOP3.LUT R63, R63, R62, RZ, 0x3c, !PT ;  /* 0x0000003e3f3fa212 */ /* 0x001fc800078e3cff */
[----:B------:R-:W-:-:S04]  /*13250*/  @!P2 LOP3.LUT R62, R63, R62, RZ, 0x3c, !PT ;  /* 0x0000003e3f3ea212 */ /* 0x000fc800078e3cff */
[----:B------:R-:W-:-:S05]  /*13260*/  @!P2 LOP3.LUT R63, R63, R62, RZ, 0x3c, !PT ;  /* 0x0000003e3f3fa212 */ /* 0x000fca00078e3cff */
[----:B------:R-:W2:Y:S04]  /*13270*/  @!P2 LDG.E.U8 R125, desc[UR24][R62.64] ;  /* 0x000000183e7da981 */ /* 0x000ea8000c1e1100 */
[----:B------:R-:W2:Y:S04]  /*13280*/  LDL.LU R62, [R1+0x530] ;  /* 0x00053000013e7983 */ /* 0x000ea80000300800 */
[----:B------:R-:W2:Y:S04]  /*13290*/  LDL.LU R63, [R1+0x52c] ;  /* 0x00052c00013f7983 */ /* 0x000ea80000300800 */
[----:B-1----:R-:W2:Y:S04]  /*132a0*/  LDL.LU R10, [R1+0x638] ;  /* 0x00063800010a7983 */ /* 0x002ea80000300800 */
[----:B------:R0:W5:Y:S04]  /*132b0*/  LDL.LU R112, [R1+0x634] ;  /* 0x0006340001707983 */ /* 0x0001680000300800 */
[----:B------:R0:W5:Y:S04]  /*132c0*/  LDL.LU R109, [R1+0x630] ;  /* 0x00063000016d7983 */ /* 0x0001680000300800 */
[----:B------:R-:W2:Y:S04]  /*132d0*/  LDL.LU R124, [R1+0x500] ;  /* 0x00050000017c7983 */ /* 0x000ea80000300800 */
[----:B------:R-:W2:Y:S04]  /*132e0*/  LDL.LU R102, [R1+0x504] ;  /* 0x0005040001667983 */ /* 0x000ea80000300800 */
[----:B------:R-:W2:Y:S04]  /*132f0*/  LDL.LU R85, [R1+0x534] ;  /* 0x0005340001557983 */ /* 0x000ea80000300800 */
[----:B------:R0:W5:Y:S04]  /*13300*/  LDL.LU R96, [R1+0x62c] ;  /* 0x00062c0001607983 */ /* 0x0001680000300800 */
[----:B------:R-:W2:Y:S01]  /*13310*/  LDL.LU R64, [R1+0x538] ;  /* 0x0005380001407983 */ /* 0x000ea20000300800 */
[----:B------:R-:W-:-:S05]  /*13320*/  LOP3.LUT R101, R40, 0x20, RZ, 0x3c, !PT ;  /* 0x0000002028657812 */ /* 0x000fca00078e3cff */
[----:B--2---:R-:W-:Y:S04]  /*13330*/  STS.U8 [R101+UR9+0x8100], R64 ;  /* 0x0081004065007988 */ /* 0x004fe80008000009 */
[----:B------:R-:W-:Y:S04]  /*13340*/  STS.U8 [R101+UR9+0xc100], R85 ;  /* 0x00c1005565007988 */ /* 0x000fe80008000009 */
[----:B------:R-:W-:Y:S04]  /*13350*/  STS.U8 [R101+UR9+0x8500], R102 ;  /* 0x0085006665007988 */ /* 0x000fe80008000009 */
[----:B------:R-:W-:Y:S04]  /*13360*/  STS.U8 [R101+UR9+0xc500], R124 ;  /* 0x00c5007c65007988 */ /* 0x000fe80008000009 */
[----:B------:R1:W-:Y:S04]  /*13370*/  STS.U8 [R101+UR9+0x8900], R94 ;  /* 0x0089005e65007988 */ /* 0x0003e80008000009 */
[----:B------:R2:W-:Y:S04]  /*13380*/  STS.U8 [R101+UR9+0xc900], R87 ;  /* 0x00c9005765007988 */ /* 0x0005e80008000009 */
[----:B-1----:R0:W5:Y:S04]  /*13390*/  LDL.LU R94, [R1+0x628] ;  /* 0x00062800015e7983 */ /* 0x0021680000300800 */
[----:B--2---:R0:W5:Y:S04]  /*133a0*/  LDL.LU R87, [R1+0x624] ;  /* 0x0006240001577983 */ /* 0x0041680000300800 */
[----:B------:R-:W2:Y:S04]  /*133b0*/  LDL.LU R102, [R1+0x528] ;  /* 0x0005280001667983 */ /* 0x000ea80000300800 */
[----:B------:R-:W3:Y:S04]  /*133c0*/  LDL.LU R124, [R1+0x520] ;  /* 0x00052000017c7983 */ /* 0x000ee80000300800 */
[----:B------:R1:W-:Y:S04]  /*133d0*/  STS.U8 [R101+UR9+0x8d00], R17 ;  /* 0x008d001165007988 */ /* 0x0003e80008000009 */
[----:B------:R0:W-:Y:S01]  /*133e0*/  STS.U8 [R101+UR9+0xcd00], R19 ;  /* 0x00cd001365007988 */ /* 0x0001e20008000009 */
[----:B------:R-:W-:-:S03]  /*133f0*/  LOP3.LUT R64, R40, 0x30, RZ, 0x3c, !PT ;  /* 0x0000003028407812 */ /* 0x000fc600078e3cff */
[----:B------:R0:W-:Y:S04]  /*13400*/  STS.U8 [R101+UR9+0x9100], R16 ;  /* 0x0091001065007988 */ /* 0x0001e80008000009 */
[----:B------:R0:W-:Y:S04]  /*13410*/  STS.U8 [R101+UR9+0xd100], R18 ;  /* 0x00d1001265007988 */ /* 0x0001e80008000009 */
[----:B------:R-:W-:Y:S04]  /*13420*/  STS.U8 [R101+UR9+0x9500], R122 ;  /* 0x0095007a65007988 */ /* 0x000fe80008000009 */
[----:B------:R-:W-:Y:S04]  /*13430*/  STS.U8 [R101+UR9+0xd500], R120 ;  /* 0x00d5007865007988 */ /* 0x000fe80008000009 */
[----:B------:R-:W-:Y:S04]  /*13440*/  STS.U8 [R101+UR9+0x9900], R100 ;  /* 0x0099006465007988 */ /* 0x000fe80008000009 */
[----:B------:R-:W-:Y:S04]  /*13450*/  STS.U8 [R101+UR9+0xd900], R99 ;  /* 0x00d9006365007988 */ /* 0x000fe80008000009 */
[----:B------:R-:W-:Y:S04]  /*13460*/  STS.U8 [R101+UR9+0x9d00], R61 ;  /* 0x009d003d65007988 */ /* 0x000fe80008000009 */
[----:B------:R-:W-:Y:S04]  /*13470*/  STS.U8 [R101+UR9+0xdd00], R60 ;  /* 0x00dd003c65007988 */ /* 0x000fe80008000009 */
[----:B------:R-:W-:Y:S04]  /*13480*/  STS.U8 [R64+UR9+0x8180], R62 ;  /* 0x0081803e40007988 */ /* 0x000fe80008000009 */
[----:B------:R-:W-:Y:S04]  /*13490*/  STS.U8 [R64+UR9+0xc180], R63 ;  /* 0x00c1803f40007988 */ /* 0x000fe80008000009 */
[----:B-1----:R1:W5:Y:S04]  /*134a0*/  LDL.LU R17, [R1+0x620] ;  /* 0x0006200001117983 */ /* 0x0023680000300800 */
[----:B------:R1:W-:Y:S04]  /*134b0*/  STS.U8 [R64+UR9+0x8580], R10 ;  /* 0x0085800a40007988 */ /* 0x0003e80008000009 */
[----:B0-----:R0:W5:Y:S04]  /*134c0*/  LDL.LU R19, [R1+0x61c] ;  /* 0x00061c0001137983 */ /* 0x0011680000300800 */
[----:B------:R0:W-:Y:S04]  /*134d0*/  STS.U8 [R64+UR9+0xc580], R11 ;  /* 0x00c5800b40007988 */ /* 0x0001e80008000009 */
[----:B------:R0:W5:Y:S04]  /*134e0*/  LDL.LU R16, [R1+0x618] ;  /* 0x0006180001107983 */ /* 0x0001680000300800 */
[----:B------:R0:W-:Y:S04]  /*134f0*/  STS.U8 [R64+UR9+0x8980], R8 ;  /* 0x0089800840007988 */ /* 0x0001e80008000009 */
[----:B------:R0:W5:Y:S04]  /*13500*/  LDL.LU R18, [R1+0x614] ;  /* 0x0006140001127983 */ /* 0x0001680000300800 */
[----:B------:R0:W-:Y:S04]  /*13510*/  STS.U8 [R64+UR9+0xc980], R9 ;  /* 0x00c9800940007988 */ /* 0x0001e80008000009 */
[----:B-1----:R1:W5:Y:S04]  /*13520*/  LDL.LU R10, [R1+0x610] ;  /* 0x00061000010a7983 */ /* 0x0023680000300800 */
[----:B------:R1:W-:Y:S04]  /*13530*/  STS.U8 [R64+UR9+0x8d80], R13 ;  /* 0x008d800d40007988 */ /* 0x0003e80008000009 */
[----:B0-----:R0:W5:Y:S04]  /*13540*/  LDL.LU R11, [R1+0x60c] ;  /* 0x00060c00010b7983 */ /* 0x0011680000300800 */
[----:B------:R0:W-:Y:S01]  /*13550*/  STS.U8 [R64+UR9+0xcd80], R43 ;  /* 0x00cd802b40007988 */ /* 0x0001e20008000009 */
[----:B------:R-:W-:-:S03]  /*13560*/  LOP3.LUT R60, R40, 0x40, RZ, 0x3c, !PT ;  /* 0x00000040283c7812 */ /* 0x000fc600078e3cff */
[----:B------:R-:W4:Y:S04]  /*13570*/  LDL.LU R62, [R1+0x51c] ;  /* 0x00051c00013e7983 */ /* 0x000f280000300800 */
[----:B------:R0:W-:Y:S04]  /*13580*/  STS.U8 [R64+UR9+0x9180], R44 ;  /* 0x0091802c40007988 */ /* 0x0001e80008000009 */
[----:B------:R-:W4:Y:S04]  /*13590*/  LDL.LU R63, [R1+0x518] ;  /* 0x00051800013f7983 */ /* 0x000f280000300800 */
[----:B------:R0:W-:Y:S04]  /*135a0*/  STS.U8 [R64+UR9+0xd180], R12 ;  /* 0x00d1800c40007988 */ /* 0x0001e80008000009 */
[----:B------:R-:W-:Y:S04]  /*135b0*/  STS.U8 [R64+UR9+0x9580], R118 ;  /* 0x0095807640007988 */ /* 0x000fe80008000009 */
[----:B------:R-:W-:Y:S04]  /*135c0*/  STS.U8 [R64+UR9+0xd580], R116 ;  /* 0x00d5807440007988 */ /* 0x000fe80008000009 */
[----:B------:R-:W-:Y:S04]  /*135d0*/  STS.U8 [R64+UR9+0x9980], R98 ;  /* 0x0099806240007988 */ /* 0x000fe80008000009 */
[----:B------:R0:W5:Y:S04]  /*135e0*/  LDL.LU R8, [R1+0x608] ;  /* 0x0006080001087983 */ /* 0x0001680000300800 */
[----:B------:R-:W-:Y:S04]  /*135f0*/  STS.U8 [R64+UR9+0xd980], R97 ;  /* 0x00d9806140007988 */ /* 0x000fe80008000009 */
[----:B------:R0:W5:Y:S04]  /*13600*/  LDL.LU R9, [R1+0x604] ;  /* 0x0006040001097983 */ /* 0x0001680000300800 */
[----:B------:R-:W-:Y:S04]  /*13610*/  STS.U8 [R64+UR9+0x9d80], R59 ;  /* 0x009d803b40007988 */ /* 0x000fe80008000009 */
[----:B-1----:R-:W4:Y:S04]  /*13620*/  LDL.LU R13, [R1+0x600] ;  /* 0x00060000010d7983 */ /* 0x002f280000300800 */
[----:B------:R-:W-:Y:S04]  /*13630*/  STS.U8 [R64+UR9+0xdd80], R58 ;  /* 0x00dd803a40007988 */ /* 0x000fe80008000009 */
[----:B0-----:R0:W5:Y:S04]  /*13640*/  LDL.LU R43, [R1+0x5fc] ;  /* 0x0005fc00012b7983 */ /* 0x0011680000300800 */
[----:B------:R0:W5:Y:S04]  /*13650*/  LDL.LU R44, [R1+0x5f8] ;  /* 0x0005f800012c7983 */ /* 0x0001680000300800 */
[----:B------:R-:W4:Y:S04]  /*13660*/  LDL.LU R12, [R1+0x5f4] ;  /* 0x0005f400010c7983 */ /* 0x000f280000300800 */
[----:B--2---:R-:W-:Y:S04]  /*13670*/  STS.U8 [R60+UR9+0x8200], R102 ;  /* 0x008200663c007988 */ /* 0x004fe80008000009 */
[----:B---3--:R-:W-:Y:S04]  /*13680*/  STS.U8 [R60+UR9+0xc200], R124 ;  /* 0x00c2007c3c007988 */ /* 0x008fe80008000009 */
[----:B------:R1:W-:Y:S04]  /*13690*/  STS.U8 [R60+UR9+0x8600], R41 ;  /* 0x008600293c007988 */ /* 0x0003e80008000009 */
[----:B------:R2:W-:Y:S04]  /*136a0*/  STS.U8 [R60+UR9+0xc600], R42 ;  /* 0x00c6002a3c007988 */ /* 0x0005e80008000009 */
[----:B------:R3:W-:Y:S04]  /*136b0*/  STS.U8 [R60+UR9+0x8a00], R27 ;  /* 0x008a001b3c007988 */ /* 0x0007e80008000009 */
[----:B-1----:R0:W5:Y:S04]  /*136c0*/  LDL.LU R41, [R1+0x5f0] ;  /* 0x0005f00001297983 */ /* 0x0021680000300800 */
[----:B--2---:R0:W5:Y:S04]  /*136d0*/  LDL.LU R42, [R1+0x5ec] ;  /* 0x0005ec00012a7983 */ /* 0x0041680000300800 */
[----:B---3--:R-:W2:Y:S04]  /*136e0*/  LDL.LU R27, [R1+0x5e8] ;  /* 0x0005e800011b7983 */ /* 0x008ea80000300800 */
[----:B------:R1:W-:Y:S04]  /*136f0*/  STS.U8 [R60+UR9+0xca00], R38 ;  /* 0x00ca00263c007988 */ /* 0x0003e80008000009 */
[----:B------:R3:W-:Y:S04]  /*13700*/  STS.U8 [R60+UR9+0x8e00], R39 ;  /* 0x008e00273c007988 */ /* 0x0007e80008000009 */
[----:B------:R0:W-:Y:S04]  /*13710*/  STS.U8 [R60+UR9+0xce00], R25 ;  /* 0x00ce00193c007988 */ /* 0x0001e80008000009 */
[----:B-1----:R1:W5:Y:S04]  /*13720*/  LDL.LU R38, [R1+0x5e4] ;  /* 0x0005e40001267983 */ /* 0x0023680000300800 */
[----:B---3--:R1:W5:Y:S04]  /*13730*/  LDL.LU R39, [R1+0x5e0] ;  /* 0x0005e00001277983 */ /* 0x0083680000300800 */
[----:B0-----:R-:W3:Y:S01]  /*13740*/  LDL.LU R25, [R1+0x5dc] ;  /* 0x0005dc0001197983 */ /* 0x001ee20000300800 */
        /* <DEDUP_REMOVED lines=8> */
[----:B------:R-:W-:Y:S01]  /*137d0*/  STS.U8 [R60+UR9+0xde00], R56 ;  /* 0x00de00383c007988 */ /* 0x000fe20008000009 */
[----:B------:R-:W-:-:S03]  /*137e0*/  LOP3.LUT R58, R40, 0x60, RZ, 0x3c, !PT ;  /* 0x00000060283a7812 */ /* 0x000fc600078e3cff */
[----:B0-----:R1:W5:Y:S04]  /*137f0*/  LDL.LU R36, [R1+0x5d8] ;  /* 0x0005d80001247983 */ /* 0x0013680000300800 */
[----:B------:R1:W5:Y:S04]  /*13800*/  LDL.LU R37, [R1+0x5d4] ;  /* 0x0005d40001257983 */ /* 0x0003680000300800 */
[----:B----4-:R-:W-:Y:S04]  /*13810*/  STS.U8 [R59+UR9+0x8280], R62 ;  /* 0x0082803e3b007988 */ /* 0x010fe80008000009 */
[----:B------:R-:W-:Y:S04]  /*13820*/  STS.U8 [R59+UR9+0xc280], R63 ;  /* 0x00c2803f3b007988 */ /* 0x000fe80008000009 */
[----:B------:R0:W-:Y:S04]  /*13830*/  STS.U8 [R59+UR9+0x8680], R34 ;  /* 0x008680223b007988 */ /* 0x0001e80008000009 */
[----:B------:R4:W-:Y:S04]  /*13840*/  STS.U8 [R59+UR9+0xc680], R35 ;  /* 0x00c680233b007988 */ /* 0x0009e80008000009 */
[----:B------:R0:W-:Y:S04]  /*13850*/  STS.U8 [R59+UR9+0x8a80], R32 ;  /* 0x008a80203b007988 */ /* 0x0001e80008000009 */
[----:B------:R0:W-:Y:S04]  /*13860*/  STS.U8 [R59+UR9+0xca80], R33 ;  /* 0x00ca80213b007988 */ /* 0x0001e80008000009 */
[----:B------:R0:W-:Y:S04]  /*13870*/  STS.U8 [R59+UR9+0x8e80], R29 ;  /* 0x008e801d3b007988 */ /* 0x0001e80008000009 */
[----:B------:R0:W-:Y:S04]  /*13880*/  STS.U8 [R59+UR9+0xce80], R31 ;  /* 0x00ce801f3b007988 */ /* 0x0001e80008000009 */
[----:B------:R0:W-:Y:S04]  /*13890*/  STS.U8 [R59+UR9+0x9280], R28 ;  /* 0x0092801c3b007988 */ /* 0x0001e80008000009 */
[----:B------:R0:W-:Y:S04]  /*138a0*/  STS.U8 [R59+UR9+0xd280], R30 ;  /* 0x00d2801e3b007988 */ /* 0x0001e80008000009 */
[----:B------:R-:W-:Y:S04]  /*138b0*/  STS.U8 [R59+UR9+0x9680], R108 ;  /* 0x0096806c3b007988 */ /* 0x000fe80008000009 */
[----:B------:R-:W-:Y:S04]  /*138c0*/  STS.U8 [R59+UR9+0xd680], R107 ;  /* 0x00d6806b3b007988 */ /* 0x000fe80008000009 */
[----:B------:R-:W-:Y:S04]  /*138d0*/  STS.U8 [R59+UR9+0x9a80], R92 ;  /* 0x009a805c3b007988 */ /* 0x000fe80008000009 */
[----:B------:R-:W-:Y:S04]  /*138e0*/  STS.U8 [R59+UR9+0xda80], R91 ;  /* 0x00da805b3b007988 */ /* 0x000fe80008000009 */
[----:B------:R-:W-:Y:S04]  /*138f0*/  STS.U8 [R59+UR9+0x9e80], R55 ;  /* 0x009e80373b007988 */ /* 0x000fe80008000009 */
[----:B0-----:R1:W5:Y:S04]  /*13900*/  LDL.LU R34, [R1+0x5d0] ;  /* 0x0005d00001227983 */ /* 0x0013680000300800 */
[----:B------:R-:W-:Y:S04]  /*13910*/  STS.U8 [R59+UR9+0xde80], R54 ;  /* 0x00de80363b007988 */ /* 0x000fe80008000009 */
[----:B----4-:R1:W5:Y:S04]  /*13920*/  LDL.LU R35, [R1+0x5cc] ;  /* 0x0005cc0001237983 */ /* 0x0103680000300800 */
[----:B------:R1:W5:Y:S04]  /*13930*/  LDL.LU R32, [R1+0x5c8] ;  /* 0x0005c80001207983 */ /* 0x0003680000300800 */
[----:B------:R1:W5:Y:S04]  /*13940*/  LDL.LU R33, [R1+0x5c4] ;  /* 0x0005c40001217983 */ /* 0x0003680000300800 */
[----:B------:R1:W5:Y:S04]  /*13950*/  LDL.LU R29, [R1+0x5c0] ;  /* 0x0005c000011d7983 */ /* 0x0003680000300800 */
[----:B------:R1:W5:Y:S04]  /*13960*/  LDL.LU R31, [R1+0x5bc] ;  /* 0x0005bc00011f7983 */ /* 0x0003680000300800 */
[----:B------:R1:W5:Y:S04]  /*13970*/  LDL.LU R28, [R1+0x5b8] ;  /* 0x0005b800011c7983 */ /* 0x0003680000300800 */
[----:B------:R1:W5:Y:S01]  /*13980*/  LDL.LU R30, [R1+0x5b4] ;  /* 0x0005b400011e7983 */ /* 0x0003620000300800 */
[----:B------:R-:W-:-:S03]  /*13990*/  LOP3.LUT R56, R40, 0x70, RZ, 0x3c, !PT ;  /* 0x0000007028387812 */ /* 0x000fc600078e3cff */
[----:B---3--:R0:W-:Y:S04]  /*139a0*/  STS.U8 [R58+UR9+0x8300], R25 ;  /* 0x008300193a007988 */ /* 0x0081e80008000009 */
[----:B--2---:R2:W-:Y:S04]  /*139b0*/  STS.U8 [R58+UR9+0xc300], R27 ;  /* 0x00c3001b3a007988 */ /* 0x0045e80008000009 */
[----:B------:R3:W-:Y:S04]  /*139c0*/  STS.U8 [R58+UR9+0x8700], R24 ;  /* 0x008700183a007988 */ /* 0x0007e80008000009 */
[----:B------:R4:W-:Y:S04]  /*139d0*/  STS.U8 [R58+UR9+0xc700], R26 ;  /* 0x00c7001a3a007988 */ /* 0x0009e80008000009 */
[----:B------:R0:W-:Y:S04]  /*139e0*/  STS.U8 [R58+UR9+0x8b00], R21 ;  /* 0x008b00153a007988 */ /* 0x0001e80008000009 */
[----:B------:R1:W-:Y:S04]  /*139f0*/  STS.U8 [R58+UR9+0xcb00], R23 ;  /* 0x00cb00173a007988 */ /* 0x0003e80008000009 */
[----:B------:R1:W-:Y:S04]  /*13a00*/  STS.U8 [R58+UR9+0x8f00], R20 ;  /* 0x008f00143a007988 */ /* 0x0003e80008000009 */
[----:B0-----:R0:W5:Y:S04]  /*13a10*/  LDL.LU R25, [R1+0x5b0] ;  /* 0x0005b00001197983 */ /* 0x0011680000300800 */
[----:B------:R0:W-:Y:S04]  /*13a20*/  STS.U8 [R58+UR9+0xcf00], R22 ;  /* 0x00cf00163a007988 */ /* 0x0001e80008000009 */
[----:B--2---:R2:W5:Y:S04]  /*13a30*/  LDL.LU R27, [R1+0x5ac] ;  /* 0x0005ac00011b7983 */ /* 0x0045680000300800 */
[----:B------:R0:W-:Y:S04]  /*13a40*/  STS.U8 [R58+UR9+0x9300], R14 ;  /* 0x0093000e3a007988 */ /* 0x0001e80008000009 */
[----:B---3--:R2:W5:Y:S04]  /*13a50*/  LDL.LU R24, [R1+0x5a8] ;  /* 0x0005a80001187983 */ /* 0x0085680000300800 */
[----:B------:R3:W-:Y:S04]  /*13a60*/  STS.U8 [R58+UR9+0xd300], R15 ;  /* 0x00d3000f3a007988 */ /* 0x0007e80008000009 */
[----:B----4-:R2:W5:Y:S04]  /*13a70*/  LDL.LU R26, [R1+0x5a4] ;  /* 0x0005a400011a7983 */ /* 0x0105680000300800 */
[----:B------:R-:W-:Y:S04]  /*13a80*/  STS.U8 [R58+UR9+0x9700], R106 ;  /* 0x0097006a3a007988 */ /* 0x000fe80008000009 */
[----:B------:R2:W5:Y:S04]  /*13a90*/  LDL.LU R21, [R1+0x5a0] ;  /* 0x0005a00001157983 */ /* 0x0005680000300800 */
[----:B------:R-:W-:Y:S04]  /*13aa0*/  STS.U8 [R58+UR9+0xd700], R105 ;  /* 0x00d700693a007988 */ /* 0x000fe80008000009 */
[----:B-1----:R2:W5:Y:S04]  /*13ab0*/  LDL.LU R23, [R1+0x59c] ;  /* 0x00059c0001177983 */ /* 0x0025680000300800 */
[----:B------:R-:W-:Y:S04]  /*13ac0*/  STS.U8 [R58+UR9+0x9b00], R90 ;  /* 0x009b005a3a007988 */ /* 0x000fe80008000009 */
[----:B------:R2:W5:Y:S04]  /*13ad0*/  LDL.LU R20, [R1+0x598] ;  /* 0x0005980001147983 */ /* 0x0005680000300800 */
[----:B------:R-:W-:Y:S04]  /*13ae0*/  STS.U8 [R58+UR9+0xdb00], R89 ;  /* 0x00db00593a007988 */ /* 0x000fe80008000009 */
[----:B0-----:R2:W5:Y:S04]  /*13af0*/  LDL.LU R22, [R1+0x594] ;  /* 0x0005940001167983 */ /* 0x0015680000300800 */
[----:B------:R-:W-:Y:S04]  /*13b00*/  STS.U8 [R58+UR9+0x9f00], R53 ;  /* 0x009f00353a007988 */ /* 0x000fe80008000009 */
[----:B------:R2:W5:Y:S04]  /*13b10*/  LDL.LU R14, [R1+0x590] ;  /* 0x00059000010e7983 */ /* 0x0005680000300800 */
[----:B------:R-:W-:Y:S04]  /*13b20*/  STS.U8 [R58+UR9+0xdf00], R52 ;  /* 0x00df00343a007988 */ /* 0x000fe80008000009 */
[----:B---3--:R2:W5:Y:S04]  /*13b30*/  LDL.LU R15, [R1+0x58c] ;  /* 0x00058c00010f7983 */ /* 0x0085680000300800 */
[----:B------:R0:W-:Y:S04]  /*13b40*/  STS.U8 [R56+UR9+0x8380], R12 ;  /* 0x0083800c38007988 */ /* 0x0001e80008000009 */
[----:B------:R1:W-:Y:S04]  /*13b50*/  STS.U8 [R56+UR9+0xc380], R13 ;  /* 0x00c3800d38007988 */ /* 0x0003e80008000009 */
[----:B------:R3:W-:Y:S04]  /*13b60*/  STS.U8 [R56+UR9+0x8780], R6 ;  /* 0x0087800638007988 */ /* 0x0007e80008000009 */
[----:B0-----:R2:W5:Y:S04]  /*13b70*/  LDL.LU R12, [R1+0x588] ;  /* 0x00058800010c7983 */ /* 0x0015680000300800 */
[----:B-1----:R2:W5:Y:S04]  /*13b80*/  LDL.LU R13, [R1+0x584] ;  /* 0x00058400010d7983 */ /* 0x0025680000300800 */
        /* <DEDUP_REMOVED lines=8> */
[----:B0-----:R-:W3:Y:S04]  /*13c10*/  LDL.LU R45, [R1+0x570] ;  /* 0x00057000012d7983 */ /* 0x001ee80000300800 */
[----:B------:R0:W-:Y:S04]  /*13c20*/  STS.U8 [R56+UR9+0xcf80], R3 ;  /* 0x00cf800338007988 */ /* 0x0001e80008000009 */
[----:B------:R1:W-:Y:S04]  /*13c30*/  STS.U8 [R56+UR9+0x9380], R2 ;  /* 0x0093800238007988 */ /* 0x0003e80008000009 */
[----:B------:R4:W-:Y:S04]  /*13c40*/  STS.U8 [R56+UR9+0xd380], R0 ;  /* 0x00d3800038007988 */ /* 0x0009e80008000009 */
[----:B0-----:R2:W5:Y:S04]  /*13c50*/  LDL.LU R3, [R1+0x56c] ;  /* 0x00056c0001037983 */ /* 0x0015680000300800 */
[----:B-1----:R2:W5:Y:S04]  /*13c60*/  LDL.LU R2, [R1+0x568] ;  /* 0x0005680001027983 */ /* 0x0025680000300800 */
[----:B----4-:R2:W5:Y:S04]  /*13c70*/  LDL.LU R0, [R1+0x564] ;  /* 0x0005640001007983 */ /* 0x0105680000300800 */
[----:B------:R2:W-:Y:S04]  /*13c80*/  STS.U8 [R56+UR9+0x9780], R104 ;  /* 0x0097806838007988 */ /* 0x0005e80008000009 */
[----:B------:R2:W-:Y:S04]  /*13c90*/  STS.U8 [R56+UR9+0xd780], R103 ;  /* 0x00d7806738007988 */ /* 0x0005e80008000009 */
[----:B------:R2:W-:Y:S04]  /*13ca0*/  STS.U8 [R56+UR9+0x9b80], R88 ;  /* 0x009b805838007988 */ /* 0x0005e80008000009 */
[----:B------:R2:W-:Y:S04]  /*13cb0*/  STS.U8 [R56+UR9+0xdb80], R86 ;  /* 0x00db805638007988 */ /* 0x0005e80008000009 */
[----:B------:R2:W-:Y:S04]  /*13cc0*/  STS.U8 [R56+UR9+0x9f80], R51 ;  /* 0x009f803338007988 */ /* 0x0005e80008000009 */
[----:B------:R2:W-:Y:S01]  /*13cd0*/  STS.U8 [R56+UR9+0xdf80], R50 ;  /* 0x00df803238007988 */ /* 0x0005e20008000009 */
[----:B------:R-:W-:Y:S01]  /*13ce0*/  ULEA UR11, UR22, UR9, 0x3 ;  /* 0x00000009160b7291 */ /* 0x000fe2000f8e18ff */
[----:B------:R-:W-:-:S03]  /*13cf0*/  UMOV UR4, UR5 ;  /* 0x0000000500047c82 */ /* 0x000fc60008000000 */
[----:B------:R-:W-:Y:S01]  /*13d00*/  UIADD3 UR11, UPT, UPT, UR11, 0x14000, URZ ;  /* 0x000140000b0b7890 */ /* 0x000fe2000fffe0ff */
[----:B---3--:R-:W-:Y:S01]  /*13d10*/  LOP3.LUT R52, R45, 0x20, RZ, 0x3c, !PT ;  /* 0x000000202d347812 */ /* 0x008fe200078e3cff */
        /* <DEDUP_REMOVED lines=31> */
[----:B------:R2:W-:Y:S01]  /*13f10*/  STS.U8 [R52+UR9+0x13f00], R125 ;  /* 0x013f007d34007988 */ /* 0x0005e20008000009 */
[----:B------:R0:W-:Y:S06]  /*13f20*/  MEMBAR.ALL.CTA ;  /* 0x0000000000007992 */ /* 0x0001ec0000008000 */
[----:B0-----:R-:W0:Y:S02]  /*13f30*/  FENCE.VIEW.ASYNC.S ;  /* 0x00000000000073c6 */ /* 0x001e240000000000 */
[----:B0-----:R-:W-:Y:S06]  /*13f40*/  BAR.SYNC.DEFER_BLOCKING 0x0 ;  /* 0x0000000000007b1d */ /* 0x001fec0000010000 */
[----:B------:R-:W-:Y:S05]  /*13f50*/  @P1 BRA `(.L_x_9) ;  /* 0x0000000000901947 */ /* 0x000fea0003800000 */
[----:B------:R-:W-:Y:S02]  /*13f60*/  UIADD3 UR55, UPT, UPT, UR8, 0x80, URZ ;  /* 0x0000008008377890 */ /* 0x000fe4000fffe0ff */
[----:B------:R-:W-:Y:S02]  /*13f70*/  UIADD3 UR56, UPT, UPT, UR8, 0x80, URZ ;  /* 0x0000008008387890 */ /* 0x000fe4000fffe0ff */
[----:B------:R-:W-:Y:S02]  /*13f80*/  UIADD3 UR57, UPT, UPT, UR8, 0x100, URZ ;  /* 0x0000010008397890 */ /* 0x000fe4000fffe0ff */
[----:B------:R-:W-:Y:S02]  /*13f90*/  UIADD3 UR58, UPT, UPT, UR8, 0x100, URZ ;  /* 0x00000100083a7890 */ /* 0x000fe4000fffe0ff */
[----:B------:R-:W-:Y:S01]  /*13fa0*/  UIADD3 UR59, UPT, UPT, UR8, 0x180, URZ ;  /* 0x00000180083b7890 */ /* 0x000fe2000fffe0ff */
[----:B------:R-:W-:Y:S01]  /*13fb0*/  UMOV UR18, 0x0 ;  /* 0x0000000000127882 */ /* 0x000fe20000000000 */
[----:B------:R-:W-:Y:S01]  /*13fc0*/  UMOV UR19, 0x8208010 ;  /* 0x0820801000137882 */ /* 0x000fe20000000000 */
[----:B------:R-:W-:Y:S01]  /*13fd0*/  UMOV UR17, 0x40004040 ;  /* 0x4000404000117882 */ /* 0x000fe20000000000 */
[----:B------:R-:W-:-:S02]  /*13fe0*/  UIADD3 UR60, UPT, UPT, UR8, 0x180, URZ ;  /* 0x00000180083c7890 */ /* 0x000fc4000fffe0ff */
[----:B------:R0:W-:Y:S01]  /*13ff0*/  UTCQMMA gdesc[UR16], gdesc[UR14], tmem[UR8], tmem[UR18], idesc[UR19], UPT ;  /* 0x00ff120e100075ea */ /* 0x0001e2000b800308 */
[----:B------:R-:W-:Y:S01]  /*14000*/  UMOV UR40, 0x0 ;  /* 0x0000000000287882 */ /* 0x000fe20000000000 */
[----:B------:R-:W-:Y:S01]  /*14010*/  UMOV UR41, 0x8208010 ;  /* 0x0820801000297882 */ /* 0x000fe20000000000 */
[----:B------:R-:W-:Y:S01]  /*14020*/  UMOV UR50, 0x0 ;  /* 0x0000000000327882 */ /* 0x000fe20000000000 */
[----:B------:R-:W-:Y:S01]  /*14030*/  UMOV UR51, 0x8208010 ;  /* 0x0820801000337882 */ /* 0x000fe20000000000 */
[----:B------:R-:W-:Y:S01]  /*14040*/  UMOV UR48, 0x0 ;  /* 0x0000000000307882 */ /* 0x000fe20000000000 */
[----:B------:R-:W-:Y:S01]  /*14050*/  UMOV UR49, 0x8208010 ;  /* 0x0820801000317882 */ /* 0x000fe20000000000 */
[----:B------:R0:W-:Y:S01]  /*14060*/  UTCQMMA gdesc[UR26], gdesc[UR12], tmem[UR8], tmem[UR40], idesc[UR41], UPT ;  /* 0x00ff280c1a0075ea */ /* 0x0001e2000b800308 */
        /* <DEDUP_REMOVED lines=8> */
[----:B------:R-:W-:Y:S01]  /*140f0*/  UMOV UR6, UR11 ;  /* 0x0000000b00067c82 */ /* 0x000fe20008000000 */
[----:B------:R-:W-:Y:S01]  /*14100*/  UMOV UR7, URZ ;  /* 0x000000ff00077c82 */ /* 0x000fe20008000000 */
[----:B------:R0:W-:Y:S01]  /*14110*/  UTCQMMA gdesc[UR32], gdesc[UR14], tmem[UR57], tmem[UR46], idesc[UR47], UPT ;  /* 0x00ff2e0e200075ea */ /* 0x0001e2000b800339 */
[----:B------:R-:W-:Y:S01]  /*14120*/  UMOV UR52, 0x0 ;  /* 0x0000000000347882 */ /* 0x000fe20000000000 */
[----:B------:R-:W-:Y:S01]  /*14130*/  UMOV UR53, 0x8208010 ;  /* 0x0820801000357882 */ /* 0x000fe20000000000 */
[----:B------:R0:W-:Y:S01]  /*14140*/  UTCQMMA gdesc[UR34], gdesc[UR12], tmem[UR58], tmem[UR44], idesc[UR45], UPT ;  /* 0x00ff2c0c220075ea */ /* 0x0001e2000b80033a */
[----:B------:R-:W-:Y:S01]  /*14150*/  UMOV UR5, UR6 ;  /* 0x0000000600057c82 */ /* 0x000fe20008000000 */
[----:B------:R0:W-:Y:S01]  /*14160*/  UTCQMMA gdesc[UR36], gdesc[UR14], tmem[UR59], tmem[UR42], idesc[UR43], UPT ;  /* 0x00ff2a0e240075ea */ /* 0x0001e2000b80033b */
[----:B------:R0:W-:Y:S01]  /*14170*/  UTCQMMA gdesc[UR38], gdesc[UR12], tmem[UR60], tmem[UR52], idesc[UR53], UPT ;  /* 0x00ff340c260075ea */ /* 0x0001e2000b80033c */
[----:B------:R0:W-:Y:S01]  /*14180*/  UTCBAR [UR5], URZ ;  /* 0x000000ff050073e9 */ /* 0x0001e200080000ff */
[----:B------:R-:W-:Y:S01]  /*14190*/  NOP ;  /* 0x0000000000007918 */ /* 0x000fe20000000000 */
.L_x_9:
[----:B--2---:R-:W2:Y:S04]  /*141a0*/  LDL R47, [R1+0x548] ;  /* 0x00054800012f7983 */ /* 0x004ea80000100800 */
[----:B------:R-:W2:Y:S01]  /*141b0*/  LDL.LU R46, [R1+0x524] ;  /* 0x00052400012e7983 */ /* 0x000ea20000300800 */
[----:B------:R-:W-:-:S04]  /*141c0*/  UIADD3 UR22, UPT, UPT, UR22, 0x1, URZ ;  /* 0x0000000116167890 */ /* 0x000fc8000fffe0ff */
[----:B------:R-:W-:-:S04]  /*141d0*/  UISETP.GT.AND UP1, UPT, UR22, 0x1, UPT ;  /* 0x000000011600788c */ /* 0x000fc8000bf24270 */
[----:B0-----:R-:W-:Y:S02]  /*141e0*/  USEL UR5, URZ, 0x1, !UP1 ;  /* 0x00000001ff057887 */ /* 0x001fe4000c800000 */
[----:B------:R-:W-:Y:S02]  /*141f0*/  USEL UR22, UR22, URZ, !UP1 ;  /* 0x000000ff16167287 */ /* 0x000fe4000c800000 */
[----:B------:R-:W-:Y:S01]  /*14200*/  ULOP3.LUT UR5, UR4, UR5, URZ, 0x3c, !UPT ;  /* 0x0000000504057292 */ /* 0x000fe2000f8e3cff */
[----:B--2---:R-:W-:Y:S02]  /*14210*/  ISETP.NE.U32.AND P2, PT, R46, R47, PT ;  /* 0x0000002f2e00720c */ /* 0x004fe40003f45070 */
[----:B------:R-:W2:Y:S01]  /*14220*/  LDL.LU R47, [R1+0x53c] ;  /* 0x00053c00012f7983 */ /* 0x000ea20000300800 */
[----:B------:R-:W-:-:S03]  /*14230*/  IMAD.U32 R46, RZ, RZ, UR4 ;  /* 0x00000004ff2e7e24 */ /* 0x000fc6000f8e00ff */
[----:B--2---:R1:W-:Y:S07]  /*14240*/  STL [R1+0x524], R47 ;  /* 0x0005242f01007387 */ /* 0x0043ee0000100800 */
[----:B------:R-:W-:Y:S05]  /*14250*/  @P2 BRA `(.L_x_10) ;  /* 0xffffff70003c2947 */ /* 0x000fea000383ffff */
.L_x_7:
[----:B01----:R-:W0:Y:S01]  /*14260*/  LDC R47, c[0x0][0x3a0] ;  /* 0x0000e800ff2f7b82 */ /* 0x003e220000000800 */
[----:B------:R-:W1:Y:S01]  /*14270*/  LDCU UR5, c[0x0][0x39c] ;  /* 0x00007380ff0577ac */ /* 0x000e620008000800 */
[----:B------:R-:W2:Y:S01]  /*14280*/  LDCU UR6, c[0x0][0x39c] ;  /* 0x00007380ff0677ac */ /* 0x000ea20008000800 */
[----:B0-----:R-:W-:-:S05]  /*14290*/  VIADD R47, R47, 0x3f ;  /* 0x0000003f2f2f7836 */ /* 0x001fca0000000000 */
[----:B------:R-:W-:-:S13]  /*142a0*/  ISETP.GE.AND P1, PT, R47, 0x40, PT ;  /* 0x000000402f00780c */ /* 0x000fda0003f26270 */
[----:B-12---:R-:W-:Y:S05]  /*142b0*/  @!P1 BRA `(.L_x_11) ;  /* 0x0000000000109947 */ /* 0x006fea0003800000 */
[----:B------:R-:W-:-:S06]  /*142c0*/  USHF.L.U32 UR4, UR4, 0x1f, URZ ;  /* 0x0000001f04047899 */ /* 0x000fcc00080006ff */
[----:B-----5:R-:W-:-:S04]  /*142d0*/  IMAD.U32 R4, RZ, RZ, UR4 ;  /* 0x00000004ff047e24 */ /* 0x020fc8000f8e00ff */
[----:B------:R-:W0:Y:S02]  /*142e0*/  SYNCS.PHASECHK.TRANS64.TRYWAIT P1, [UR11], R4 ;  /* 0x00000004ff0075a7 */ /* 0x000e24000802110b */
[----:B0-----:R-:W-:Y:S05]  /*142f0*/  @!P1 BRA `(.L_x_12) ;  /* 0x000000a800409947 */ /* 0x001fea0003800000 */
.L_x_11:
[----:B------:R-:W0:Y:S01]  /*14300*/  S2R R85, SR_TID.X ;  /* 0x0000000000557919 */ /* 0x000e220000002100 */
[----:B------:R-:W1:Y:S01]  /*14310*/  LDCU UR4, c[0x0][0x39c] ;  /* 0x00007380ff0477ac */ /* 0x000e620008000800 */
[----:B------:R-:W-:Y:S06]  /*14320*/  BAR.SYNC.DEFER_BLOCKING 0x0 ;  /* 0x0000000000007b1d */ /* 0x000fec0000010000 */
[----:B-----5:R-:W-:Y:S01]  /*14330*/  STL [R1+0x568], R2 ;  /* 0x0005680201007387 */ /* 0x020fe20000100800 */
[C---:B------:R-:W-:Y:S01]  /*14340*/  VIADD R7, R0.reuse, 0x1 ;  /* 0x0000000100077836 */ /* 0x040fe20000000000 */
[----:B------:R-:W2:Y:S02]  /*14350*/  LDCU.128 UR16, c[0x0][0x390] ;  /* 0x00007200ff1077ac */ /* 0x000ea40008000c00 */
[----:B------:R-:W-:Y:S01]  /*14360*/  STL [R1+0x564], R3 ;  /* 0x0005640301007387 */ /* 0x000fe20000100800 */
[C---:B------:R-:W-:Y:S01]  /*14370*/  VIADD R6, R0.reuse, 0x2 ;  /* 0x0000000200067836 */ /* 0x040fe20000000000 */
[----:B------:R-:W3:Y:S01]  /*14380*/  LDCU.64 UR30, c[0x0][0x398] ;  /* 0x00007300ff1e77ac */ /* 0x000ee20008000a00 */
[----:B------:R-:W-:Y:S01]  /*14390*/  VIADD R4, R0, 0x3 ;  /* 0x0000000300047836 */ /* 0x000fe20000000000 */
[----:B------:R-:W4:Y:S01]  /*143a0*/  LDCU.64 UR12, c[0x0][0x398] ;  /* 0x00007300ff0c77ac */ /* 0x000f220008000a00 */
[----:B------:R-:W1:Y:S01]  /*143b0*/  LDCU UR20, c[0x0][0x39c] ;  /* 0x00007380ff1477ac */ /* 0x000e620008000800 */
[----:B------:R-:W0:Y:S02]  /*143c0*/  @!P0 SYNCS.CCTL.IV [UR9+0x14000] ;  /* 0x01400000ff0089b1 */ /* 0x000e240008000009 */
[----:B0-----:R-:W-:Y:S06]  /*143d0*/  BAR.SYNC.DEFER_BLOCKING 0x0 ;  /* 0x0000000000007b1d */ /* 0x001fec0000010000 */
[----:B------:R-:W0:Y:S01]  /*143e0*/  LDCU UR21, c[0x0][0x39c] ;  /* 0x00007380ff1577ac */ /* 0x000e220008000800 */
[----:B------:R1:W-:Y:S01]  /*143f0*/  STL [R1+0x6e0], R85 ;  /* 0x0006e05501007387 */ /* 0x0003e20000100800 */
[----:B------:R-:W0:Y:S01]  /*14400*/  LDCU.64 UR14, c[0x0][0x398] ;  /* 0x00007300ff0e77ac */ /* 0x000e220008000a00 */
[----:B------:R-:W0:Y:S01]  /*14410*/  LDCU.64 UR26, c[0x0][0x398] ;  /* 0x00007300ff1a77ac */ /* 0x000e220008000a00 */
[----:B-1----:R-:W1:Y:S01]  /*14420*/  LDTM.x64 R28, tmem[UR10] ;  /* 0x0000000a001c79ee */ /* 0x002e620008340000 */
[----:B------:R-:W-:Y:S01]  /*14430*/  ISETP.GE.AND P2, PT, R7, UR5, PT ;  /* 0x0000000507007c0c */ /* 0x000fe2000bf46270 */
[----:B------:R-:W0:Y:S01]  /*14440*/  LDCU.64 UR22, c[0x0][0x398] ;  /* 0x00007300ff1677ac */ /* 0x000e220008000a00 */
[----:B------:R-:W-:-:S02]  /*14450*/  ISETP.GE.AND P1, PT, R6, UR6, PT ;  /* 0x0000000606007c0c */ /* 0x000fc4000bf26270 */
[----:B------:R-:W-:Y:S01]  /*14460*/  ISETP.GE.AND P3, PT, R4, UR4, PT ;  /* 0x0000000404007c0c */ /* 0x000fe2000bf66270 */
[----:B------:R-:W0:Y:S01]  /*14470*/  @!P0 SYNCS.CCTL.IV [UR9+0x14008] ;  /* 0x01400800ff0089b1 */ /* 0x000e220008000009 */
[----:B------:R-:W0:Y:S01]  /*14480*/  LDCU.64 UR4, c[0x0][0x398] ;  /* 0x00007300ff0477ac */ /* 0x000e220008000a00 */
[----:B------:R-:W0:Y:S01]  /*14490*/  LDCU.64 UR6, c[0x0][0x398] ;  /* 0x00007300ff0677ac */ /* 0x000e220008000a00 */
[----:B------:R-:W0:Y:S01]  /*144a0*/  LDCU.64 UR28, c[0x0][0x398] ;  /* 0x00007300ff1c77ac */ /* 0x000e220008000a00 */
[----:B-1----:R-:W-:Y:S01]  /*144b0*/  STL [R1+0x34], R45 ;  /* 0x0000342d01007387 */ /* 0x002fe20000100800 */
[----:B------:R-:W-:Y:S02]  /*144c0*/  IMAD.MOV.U32 R101, RZ, RZ, R90 ;  /* 0x000000ffff657224 */ /* 0x000fe400078e005a */
[----:B------:R-:W-:Y:S01]  /*144d0*/  IMAD.MOV.U32 R102, RZ, RZ, R87 ;  /* 0x000000ffff667224 */ /* 0x000fe200078e0057 */
[----:B------:R-:W-:Y:S01]  /*144e0*/  STL.64 [R1+0x38], R48 ;  /* 0x0000383001007387 */ /* 0x000fe20000100a00 */
[----:B------:R-:W-:-:S02]  /*144f0*/  IMAD.MOV.U32 R103, RZ, RZ, R86 ;  /* 0x000000ffff677224 */ /* 0x000fc400078e0056 */
[----:B------:R-:W-:Y:S01]  /*14500*/  IMAD.MOV.U32 R105, RZ, RZ, R83 ;  /* 0x000000ffff697224 */ /* 0x000fe200078e0053 */
[----:B------:R-:W-:Y:S01]  /*14510*/  STL.64 [R1+0x48], R52 ;  /* 0x0000483401007387 */ /* 0x000fe20000100a00 */
[----:B------:R-:W-:Y:S02]  /*14520*/  IMAD.MOV.U32 R106, RZ, RZ, R82 ;  /* 0x000000ffff6a7224 */ /* 0x000fe400078e0052 */
[----:B------:R-:W-:Y:S01]  /*14530*/  IMAD.MOV.U32 R104, RZ, RZ, R79 ;  /* 0x000000ffff687224 */ /* 0x000fe200078e004f */
[----:B------:R-:W-:Y:S01]  /*14540*/  STL.64 [R1+0x58], R56 ;  /* 0x0000583801007387 */ /* 0x000fe20000100a00 */
        /* <DEDUP_REMOVED lines=20> */
[----:B------:R1:W-:Y:S01]  /*14690*/  STL.64 [R1+0xc8], R84 ;  /* 0x0000c85401007387 */ /* 0x0003e20000100a00 */
[----:B------:R-:W-:-:S02]  /*146a0*/  IMAD.MOV.U32 R16, RZ, RZ, R47 ;  /* 0x000000ffff107224 */ /* 0x000fc400078e002f */
[----:B------:R-:W-:Y:S01]  /*146b0*/  IMAD.MOV.U32 R15, RZ, RZ, R50 ;  /* 0x000000ffff0f7224 */ /* 0x000fe200078e0032 */
[----:B------:R0:W-:Y:S01]  /*146c0*/  STL.64 [R1+0xd8], R88 ;  /* 0x0000d85801007387 */ /* 0x0001e20000100a00 */
[----:B------:R-:W-:Y:S02]  /*146d0*/  IMAD.MOV.U32 R14, RZ, RZ, R51 ;  /* 0x000000ffff0e7224 */ /* 0x000fe400078e0033 */
[----:B------:R-:W-:Y:S02]  /*146e0*/  IMAD.MOV.U32 R13, RZ, RZ, R54 ;  /* 0x000000ffff0d7224 */ /* 0x000fe400078e0036 */
[----:B------:R-:W-:Y:S02]  /*146f0*/  IMAD.MOV.U32 R12, RZ, RZ, R55 ;  /* 0x000000ffff0c7224 */ /* 0x000fe400078e0037 */
[----:B------:R-:W-:Y:S01]  /*14700*/  IMAD.MOV.U32 R11, RZ, RZ, R58 ;  /* 0x000000ffff0b7224 */ /* 0x000fe200078e003a */
[----:B-1----:R-:W2:Y:S01]  /*14710*/  LDL.LU R85, [R1+0x6e0] ;  /* 0x0006e00001557983 */ /* 0x002ea20000300800 */
[----:B------:R-:W-:-:S02]  /*14720*/  IMAD.MOV.U32 R10, RZ, RZ, R59 ;  /* 0x000000ffff0a7224 */ /* 0x000fc400078e003b */
[----:B------:R-:W-:Y:S01]  /*14730*/  IMAD.MOV.U32 R9, RZ, RZ, R62 ;  /* 0x000000ffff097224 */ /* 0x000fe200078e003e */
[----:B------:R-:W3:Y:S01]  /*14740*/  LDL.LU R90, [R1+0x34] ;  /* 0x00003400015a7983 */ /* 0x000ee20000300800 */
[----:B------:R-:W-:Y:S02]  /*14750*/  IMAD.MOV.U32 R8, RZ, RZ, R63 ;  /* 0x000000ffff087224 */ /* 0x000fe400078e003f */
[----:B------:R-:W-:Y:S01]  /*14760*/  IMAD.MOV.U32 R100, RZ, RZ, R91 ;  /* 0x000000ffff647224 */ /* 0x000fe200078e005b */
[----:B0-----:R-:W3:Y:S01]  /*14770*/  LDL.LU R89, [R1+0x38] ;  /* 0x0000380001597983 */ /* 0x001ee20000300800 */
[----:B------:R-:W-:Y:S01]  /*14780*/  IMAD.MOV.U32 R99, RZ, RZ, R28 ;  /* 0x000000ffff637224 */ /* 0x000fe200078e001c */
[----:B------:R-:W-:Y:S01]  /*14790*/  F2FP.SATFINITE.E4M3.F32.PACK_AB_MERGE_C R116, R24, R25, RZ ;  /* 0x000000191874723e */ /* 0x000fe200048070ff */
[----:B------:R-:W-:Y:S01]  /*147a0*/  IMAD.MOV.U32 R98, RZ, RZ, R29 ;  /* 0x000000ffff627224 */ /* 0x000fe200078e001d */
[----:B------:R-:W3:Y:S01]  /*147b0*/  LDL.LU R88, [R1+0x3c] ;  /* 0x00003c0001587983 */ /* 0x000ee20000300800 */
[----:B------:R-:W-:Y:S01]  /*147c0*/  IMAD.MOV.U32 R122, RZ, RZ, R66 ;  /* 0x000000ffff7a7224 */ /* 0x000fe200078e0042 */
[----:B------:R-:W-:Y:S01]  /*147d0*/  F2FP.SATFINITE.E4M3.F32.PACK_AB_MERGE_C R117, R22, R23, RZ ;  /* 0x000000171675723e */ /* 0x000fe200048070ff */
[----:B------:R-:W-:Y:S01]  /*147e0*/  IMAD.MOV.U32 R109, RZ, RZ, R67 ;  /* 0x000000ffff6d7224 */ /* 0x000fe200078e0043 */
[----:B------:R-:W4:Y:S01]  /*147f0*/  LDL.LU R87, [R1+0x48] ;  /* 0x0000480001577983 */ /* 0x000f220000300800 */
        /* <DEDUP_REMOVED lines=12> */
[----:B------:R-:W-:-:S03]  /*148c0*/  IMAD.MOV.U32 R91, RZ, RZ, R44 ;  /* 0x000000ffff5b7224 */ /* 0x000fc600078e002c */
        /* <DEDUP_REMOVED lines=16> */
[----:B------:R-:W-:-:S02]  /*149d0*/  F2FP.SATFINITE.E4M3.F32.PACK_AB_MERGE_C R113, R14, R15, RZ ;  /* 0x0000000f0e71723e */ /* 0x000fc400048070ff */
[----:B------:R-:W-:Y:S02]  /*149e0*/  F2FP.SATFINITE.E4M3.F32.PACK_AB_MERGE_C R114, R12, R13, RZ ;  /* 0x0000000d0c72723e */ /* 0x000fe400048070ff */
[----:B------:R-:W-:Y:S02]  /*149f0*/  F2FP.SATFINITE.E4M3.F32.PACK_AB_MERGE_C R115, R10, R11, RZ ;  /* 0x0000000b0a73723e */ /* 0x000fe400048070ff */
[----:B------:R-:W-:Y:S02]  /*14a00*/  F2FP.SATFINITE.E4M3.F32.PACK_AB_MERGE_C R108, R8, R9, RZ ;  /* 0x00000009086c723e */ /* 0x000fe400048070ff */
[----:B------:R-:W-:Y:S02]  /*14a10*/  F2FP.SATFINITE.E4M3.F32.PACK_AB_MERGE_C R116, R98, R99, R116 ;  /* 0x000000636274723e */ /* 0x000fe40004807074 */
[----:B------:R-:W-:Y:S02]  /*14a20*/  F2FP.SATFINITE.E4M3.F32.PACK_AB_MERGE_C R117, R96, R97, R117 ;  /* 0x000000616075723e */ /* 0x000fe40004807075 */
[----:B------:R-:W-:-:S02]  /*14a30*/  F2FP.SATFINITE.E4M3.F32.PACK_AB_MERGE_C R118, R94, R95, R118 ;  /* 0x0000005f5e76723e */ /* 0x000fc40004807076 */
[----:B------:R-:W-:Y:S02]  /*14a40*/  F2FP.SATFINITE.E4M3.F32.PACK_AB_MERGE_C R119, R92, R93, R119 ;  /* 0x0000005d5c77723e */ /* 0x000fe40004807077 */
[----:B------:R-:W-:Y:S02]  /*14a50*/  F2FP.SATFINITE.E4M3.F32.PACK_AB_MERGE_C R109, R109, R122, RZ ;  /* 0x0000007a6d6d723e */ /* 0x000fe400048070ff */
[----:B------:R-:W-:Y:S02]  /*14a60*/  F2FP.SATFINITE.E4M3.F32.PACK_AB_MERGE_C R110, R110, R121, RZ ;  /* 0x000000796e6e723e */ /* 0x000fe400048070ff */
[----:B------:R-:W-:Y:S02]  /*14a70*/  F2FP.SATFINITE.E4M3.F32.PACK_AB_MERGE_C R111, R111, R120, RZ ;  /* 0x000000786f6f723e */ /* 0x000fe400048070ff */
[----:B------:R-:W-:Y:S02]  /*14a80*/  F2FP.SATFINITE.E4M3.F32.PACK_AB_MERGE_C R104, R104, R107, RZ ;  /* 0x0000006b6868723e */ /* 0x000fe400048070ff */
[----:B------:R-:W-:-:S02]  /*14a90*/  F2FP.SATFINITE.E4M3.F32.PACK_AB_MERGE_C R105, R105, R106, RZ ;  /* 0x0000006a6969723e */ /* 0x000fc400048070ff */
[----:B------:R-:W-:Y:S02]  /*14aa0*/  F2FP.SATFINITE.E4M3.F32.PACK_AB_MERGE_C R106, R102, R103, RZ ;  /* 0x00000067666a723e */ /* 0x000fe400048070ff */
[----:B------:R-:W-:Y:S02]  /*14ab0*/  F2FP.SATFINITE.E4M3.F32.PACK_AB_MERGE_C R107, R100, R101, RZ ;  /* 0x00000065646b723e */ /* 0x000fe400048070ff */
[C---:B--2---:R-:W-:Y:S02]  /*14ac0*/  LOP3.LUT R84, R85.reuse, 0x80, RZ, 0xc0, !PT ;  /* 0x0000008055547812 */ /* 0x044fe400078ec0ff */
[----:B------:R-:W-:Y:S02]  /*14ad0*/  LOP3.LUT R5, R85, 0x7f, RZ, 0xc0, !PT ;  /* 0x0000007f55057812 */ /* 0x000fe400078ec0ff */
[----:B------:R-:W-:-:S05]  /*14ae0*/  LEA R84, R84, UR9, 0x5 ;  /* 0x0000000954547c11 */ /* 0x000fca000f8e28ff */
[----:B------:R-:W-:Y:S02]  /*14af0*/  IMAD R84, R5, 0x10, R84 ;  /* 0x0000001005547824 */ /* 0x000fe400078e0254 */
[----:B------:R-:W0:Y:S01]  /*14b00*/  LDTM.x64 R4, tmem[UR10+0x40] ;  /* 0x0000400a000479ee */ /* 0x000e220008340000 */
[----:B------:R-:W-:Y:S01]  /*14b10*/  STL [R1+0x56c], R85 ;  /* 0x00056c5501007387 */ /* 0x000fe20000100800 */
[----:B---3--:R-:W-:-:S03]  /*14b20*/  F2FP.SATFINITE.E4M3.F32.PACK_AB_MERGE_C R112, R90, R91, R112 ;  /* 0x0000005b5a70723e */ /* 0x008fc60004807070 */
[----:B------:R-:W-:Y:S01]  /*14b30*/  STL [R1+0x570], R0 ;  /* 0x0005700001007387 */ /* 0x000fe20000100800 */
[----:B------:R-:W-:-:S03]  /*14b40*/  F2FP.SATFINITE.E4M3.F32.PACK_AB_MERGE_C R113, R88, R89, R113 ;  /* 0x000000595871723e */ /* 0x000fc60004807071 */
[----:B------:R-:W-:Y:S01]  /*14b50*/  STL [R1+0x574], R84 ;  /* 0x0005745401007387 */ /* 0x000fe20000100800 */
[----:B----4-:R-:W-:-:S03]  /*14b60*/  F2FP.SATFINITE.E4M3.F32.PACK_AB_MERGE_C R114, R86, R87, R114 ;  /* 0x000000575672723e */ /* 0x010fc60004807072 */
[----:B------:R-:W-:Y:S04]  /*14b70*/  STL [R1+0x578], R116 ;  /* 0x0005787401007387 */ /* 0x000fe80000100800 */
[----:B------:R-:W-:Y:S01]  /*14b80*/  STL [R1+0x57c], R117 ;  /* 0x00057c7501007387 */ /* 0x000fe20000100800 */
[----:B------:R-:W-:-:S03]  /*14b90*/  F2FP.SATFINITE.E4M3.F32.PACK_AB_MERGE_C R115, R82, R83, R115 ;  /* 0x000000535273723e */ /* 0x000fc60004807073 */
[----:B------:R-:W-:Y:S04]  /*14ba0*/  STL [R1+0x580], R118 ;  /* 0x0005807601007387 */ /* 0x000fe80000100800 */
[----:B------:R-:W-:Y:S01]  /*14bb0*/  STL [R1+0x584], R119 ;  /* 0x0005847701007387 */ /* 0x000fe20000100800 */
[----:B------:R-:W-:-:S03]  /*14bc0*/  F2FP.SATFINITE.E4M3.F32.PACK_AB_MERGE_C R108, R80, R81, R108 ;  /* 0x00000051506c723e */ /* 0x000fc6000480706c */
[----:B------:R-:W-:Y:S01]  /*14bd0*/  STL [R1+0x588], R112 ;  /* 0x0005887001007387 */ /* 0x000fe20000100800 */
[----:B------:R-:W-:-:S03]  /*14be0*/  F2FP.SATFINITE.E4M3.F32.PACK_AB_MERGE_C R109, R78, R79, R109 ;  /* 0x0000004f4e6d723e */ /* 0x000fc6000480706d */
[----:B------:R-:W-:Y:S04]  /*14bf0*/  STL [R1+0x58c], R113 ;  /* 0x00058c7101007387 */ /* 0x000fe80000100800 */
        /* <DEDUP_REMOVED lines=10> */
[----:B------:R-:W-:Y:S01]  /*14ca0*/  STL [R1+0x5a8], R104 ;  /* 0x0005a86801007387 */ /* 0x000fe20000100800 */
[----:B------:R-:W-:-:S03]  /*14cb0*/  F2FP.SATFINITE.E4M3.F32.PACK_AB_MERGE_C R106, R68, R69, R106 ;  /* 0x00000045446a723e */ /* 0x000fc6000480706a */
[----:B------:R-:W-:Y:S01]  /*14cc0*/  STL [R1+0x5ac], R105 ;  /* 0x0005ac6901007387 */ /* 0x000fe20000100800 */
[----:B------:R-:W-:-:S03]  /*14cd0*/  F2FP.SATFINITE.E4M3.F32.PACK_AB_MERGE_C R107, R2, R3, R107 ;  /* 0x00000003026b723e */ /* 0x000fc6000480706b */
[----:B------:R-:W-:Y:S04]  /*14ce0*/  STL [R1+0x5b0], R106 ;  /* 0x0005b06a01007387 */ /* 0x000fe80000100800 */
[----:B------:R-:W-:Y:S04]  /*14cf0*/  STL [R1+0x5b4], R107 ;  /* 0x0005b46b01007387 */ /* 0x000fe80000100800 */
[----:B0-----:R-:W-:Y:S04]  /*14d00*/  STL.64 [R1+0x6d8], R66 ;  /* 0x0006d84201007387 */ /* 0x001fe80000100a00 */
[----:B------:R-:W-:Y:S04]  /*14d10*/  STL.64 [R1+0x6d0], R64 ;  /* 0x0006d04001007387 */ /* 0x000fe80000100a00 */
[----:B------:R-:W-:Y:S04]  /*14d20*/  STL.64 [R1+0x6c8], R62 ;  /* 0x0006c83e01007387 */ /* 0x000fe80000100a00 */
[----:B------:R-:W-:Y:S04]  /*14d30*/  STL.64 [R1+0x6c0], R60 ;  /* 0x0006c03c01007387 */ /* 0x000fe80000100a00 */
[----:B------:R-:W-:Y:S04]  /*14d40*/  STL.64 [R1+0x6b8], R58 ;  /* 0x0006b83a01007387 */ /* 0x000fe80000100a00 */
[----:B------:R-:W-:Y:S01]  /*14d50*/  STL.64 [R1+0x6b0], R56 ;  /* 0x0006b03801007387 */ /* 0x000fe20000100a00 */
[----:B------:R-:W-:-:S03]  /*14d60*/  F2FP.SATFINITE.E4M3.F32.PACK_AB_MERGE_C R38, R39, R38, RZ ;  /* 0x000000262726723e */ /* 0x000fc600048070ff */
        /* <DEDUP_REMOVED lines=12> */
[----:B------:R-:W-:Y:S04]  /*14e30*/  STL [R1+0x668], R38 ;  /* 0x0006682601007387 */ /* 0x000fe80000100800 */
        /* <DEDUP_REMOVED lines=12> */
[----:B------:R-:W-:Y:S04]  /*14f00*/  STL.64 [R1+0x620], R20 ;  /* 0x0006201401007387 */ /* 0x000fe80000100a00 */
[----:B------:R-:W-:Y:S04]  /*14f10*/  STL [R1+0x618], R18 ;  /* 0x0006181201007387 */ /* 0x000fe80000100800 */
[----:B------:R-:W-:Y:S04]  /*14f20*/  STL.64 [R1+0x610], R16 ;  /* 0x0006101001007387 */ /* 0x000fe80000100a00 */
[----:B------:R-:W-:Y:S04]  /*14f30*/  STL [R1+0x608], R14 ;  /* 0x0006080e01007387 */ /* 0x000fe80000100800 */
[----:B------:R-:W-:Y:S04]  /*14f40*/  STL.64 [R1+0x600], R12 ;  /* 0x0006000c01007387 */ /* 0x000fe80000100a00 */
[----:B------:R-:W-:Y:S04]  /*14f50*/  STL [R1+0x5f8], R10 ;  /* 0x0005f80a01007387 */ /* 0x000fe80000100800 */
[----:B------:R-:W-:Y:S04]  /*14f60*/  STL.64 [R1+0x5f0], R8 ;  /* 0x0005f00801007387 */ /* 0x000fe80000100a00 */
[----:B------:R-:W-:Y:S04]  /*14f70*/  STL [R1+0x5e8], R6 ;  /* 0x0005e80601007387 */ /* 0x000fe80000100800 */
[----:B------:R0:W-:Y:S02]  /*14f80*/  STL.64 [R1+0x5e0], R4 ;  /* 0x0005e00401007387 */ /* 0x0001e40000100a00 */
[----:B0-----:R-:W0:Y:S02]  /*14f90*/  LDTM.x64 R4, tmem[UR10+0x80] ;  /* 0x0000800a000479ee */ /* 0x001e240008340000 */
[----:B0-----:R-:W-:Y:S04]  /*14fa0*/  STL.64 [R1], R4 ;  /* 0x0000000401007387 */ /* 0x001fe80000100a00 */
[----:B------:R-:W-:Y:S04]  /*14fb0*/  STL.64 [R1+0x8], R8 ;  /* 0x0000080801007387 */ /* 0x000fe80000100a00 */
        /* <DEDUP_REMOVED lines=12> */
[----:B------:R-:W-:Y:S04]  /*15080*/  STL [R1+0x84], R43 ;  /* 0x0000842b01007387 */ /* 0x000fe80000100800 */
        /* <DEDUP_REMOVED lines=11> */
[----:B------:R0:W-:Y:S01]  /*15140*/  STL.64 [R1+0xe0], R66 ;  /* 0x0000e04201007387 */ /* 0x0001e20000100a00 */
[----:B------:R-:W-:-:S03]  /*15150*/  IMAD.MOV.U32 R76, RZ, RZ, R42 ;  /* 0x000000ffff4c7224 */ /* 0x000fc600078e002a */
[----:B0-----:R-:W2:Y:S04]  /*15160*/  LDL.LU.64 R66, [R1+0x6d8] ;  /* 0x0006d80001427983 */ /* 0x001ea80000300a00 */
[----:B------:R-:W3:Y:S04]  /*15170*/  LDL.LU.64 R64, [R1+0x6d0] ;  /* 0x0006d00001407983 */ /* 0x000ee80000300a00 */
[----:B------:R-:W4:Y:S04]  /*15180*/  LDL.LU.64 R62, [R1+0x6c8] ;  /* 0x0006c800013e7983 */ /* 0x000f280000300a00 */
[----:B------:R-:W2:Y:S04]  /*15190*/  LDL.LU.64 R60, [R1+0x6c0] ;  /* 0x0006c000013c7983 */ /* 0x000ea80000300a00 */
        /* <DEDUP_REMOVED lines=10> */
[----:B------:R-:W2:Y:S04]  /*15240*/  LDL.LU R38, [R1+0x668] ;  /* 0x0006680001267983 */ /* 0x000ea80000300800 */
[----:B------:R-:W2:Y:S04]  /*15250*/  LDL.LU.64 R36, [R1+0x660] ;  /* 0x0006600001247983 */ /* 0x000ea80000300a00 */
[----:B------:R-:W2:Y:S04]  /*15260*/  LDL.LU R34, [R1+0x658] ;  /* 0x0006580001227983 */ /* 0x000ea80000300800 */
[----:B------:R-:W2:Y:S01]  /*15270*/  LDL.LU.64 R32, [R1+0x650] ;  /* 0x0006500001207983 */ /* 0x000ea20000300a00 */
[----:B------:R-:W-:-:S03]  /*15280*/  IMAD.MOV.U32 R68, RZ, RZ, R22 ;  /* 0x000000ffff447224 */ /* 0x000fc600078e0016 */
        /* <DEDUP_REMOVED lines=13> */
[----:B------:R-:W2:Y:S04]  /*15360*/  LDL.LU.64 R12, [R1+0x600] ;  /* 0x00060000010c7983 */ /* 0x000ea80000300a00 */
[----:B------:R-:W2:Y:S04]  /*15370*/  LDL.LU R10, [R1+0x5f8] ;  /* 0x0005f800010a7983 */ /* 0x000ea80000300800 */
[----:B------:R-:W2:Y:S04]  /*15380*/  LDL.LU.64 R8, [R1+0x5f0] ;  /* 0x0005f00001087983 */ /* 0x000ea80000300a00 */
[----:B------:R-:W2:Y:S01]  /*15390*/  LDL.LU R6, [R1+0x5e8] ;  /* 0x0005e80001067983 */ /* 0x000ea20000300800 */
[----:B------:R-:W-:-:S03]  /*153a0*/  IMAD.MOV.U32 R39, RZ, RZ, R23 ;  /* 0x000000ffff277224 */ /* 0x000fc600078e0017 */
[----:B------:R-:W2:Y:S01]  /*153b0*/  LDL.LU.64 R4, [R1+0x5e0] ;  /* 0x0005e00001047983 */ /* 0x000ea20000300a00 */
[----:B------:R-:W-:-:S03]  /*153c0*/  IMAD.MOV.U32 R69, RZ, RZ, R19 ;  /* 0x000000ffff457224 */ /* 0x000fc600078e0013 */
[----:B------:R-:W2:Y:S01]  /*153d0*/  LDL.LU R35, [R1+0x40] ;  /* 0x0000400001237983 */ /* 0x000ea20000300800 */
[----:B------:R-:W-:-:S03]  /*153e0*/  IMAD.MOV.U32 R71, RZ, RZ, R15 ;  /* 0x000000ffff477224 */ /* 0x000fc600078e000f */
[----:B------:R-:W2:Y:S01]  /*153f0*/  LDL.LU R31, [R1+0x44] ;  /* 0x00004400011f7983 */ /* 0x000ea20000300800 */
[----:B------:R-:W-:-:S03]  /*15400*/  IMAD.MOV.U32 R73, RZ, RZ, R11 ;  /* 0x000000ffff497224 */ /* 0x000fc600078e000b */
[----:B------:R-:W2:Y:S01]  /*15410*/  LDL.LU R27, [R1+0x50] ;  /* 0x00005000011b7983 */ /* 0x000ea20000300800 */
[----:B------:R-:W-:-:S03]  /*15420*/  IMAD.MOV.U32 R72, RZ, RZ, R7 ;  /* 0x000000ffff487224 */ /* 0x000fc600078e0007 */
[----:B------:R-:W2:Y:S04]  /*15430*/  LDL.LU R23, [R1+0x54] ;  /* 0x0000540001177983 */ /* 0x000ea80000300800 */
[----:B------:R-:W2:Y:S04]  /*15440*/  LDL.LU R19, [R1+0x60] ;  /* 0x0000600001137983 */ /* 0x000ea80000300800 */
[----:B------:R-:W2:Y:S04]  /*15450*/  LDL.LU R15, [R1+0x64] ;  /* 0x00006400010f7983 */ /* 0x000ea80000300800 */
[----:B------:R-:W2:Y:S04]  /*15460*/  LDL.LU R11, [R1+0x70] ;  /* 0x00007000010b7983 */ /* 0x000ea80000300800 */
[----:B------:R-:W2:Y:S04]  /*15470*/  LDL.LU R7, [R1+0x74] ;  /* 0x0000740001077983 */ /* 0x000ea80000300800 */
[----:B------:R-:W2:Y:S04]  /*15480*/  LDL.LU R81, [R1+0x84] ;  /* 0x0000840001517983 */ /* 0x000ea80000300800 */
        /* <DEDUP_REMOVED lines=35> */
[----:B--2---:R-:W-:Y:S04]  /*156c0*/  STL [R1+0x5dc], R82 ;  /* 0x0005dc5201007387 */ /* 0x004fe80000100800 */
[----:B---3--:R0:W-:Y:S04]  /*156d0*/  STL [R1+0x5d8], R83 ;  /* 0x0005d85301007387 */ /* 0x0081e80000100800 */
[----:B0-----:R-:W2:Y:S04]  /*156e0*/  LDL.LU R83, [R1+0x90] ;  /* 0x0000900001537983 */ /* 0x001ea80000300800 */
[----:B----4-:R0:W-:Y:S01]  /*156f0*/  STL [R1+0x5d4], R96 ;  /* 0x0005d46001007387 */ /* 0x0101e20000100800 */
[----:B------:R-:W-:-:S03]  /*15700*/  IMAD.MOV.U32 R82, RZ, RZ, R76 ;  /* 0x000000ffff527224 */ /* 0x000fc600078e004c */
[----:B0-----:R-:W3:Y:S04]  /*15710*/  LDL.LU R96, [R1+0xa0] ;  /* 0x0000a00001607983 */ /* 0x001ee80000300800 */
[----:B------:R0:W-:Y:S04]  /*15720*/  STL [R1+0x5d0], R97 ;  /* 0x0005d06101007387 */ /* 0x0001e80000100800 */
[----:B0-----:R-:W4:Y:S04]  /*15730*/  LDL.LU R97, [R1+0xb0] ;  /* 0x0000b00001617983 */ /* 0x001f280000300800 */
[----:B------:R0:W-:Y:S04]  /*15740*/  STL [R1+0x5cc], R98 ;  /* 0x0005cc6201007387 */ /* 0x0001e80000100800 */
[----:B0-----:R-:W2:Y:S04]  /*15750*/  LDL.LU R98, [R1+0xc0] ;  /* 0x0000c00001627983 */ /* 0x001ea80000300800 */
[----:B------:R0:W-:Y:S01]  /*15760*/  STL [R1+0x5c8], R99 ;  /* 0x0005c86301007387 */ /* 0x0001e20000100800 */
[----:B------:R-:W-:-:S03]  /*15770*/  F2FP.SATFINITE.E4M3.F32.PACK_AB_MERGE_C R81, R81, R82, RZ ;  /* 0x000000525151723e */ /* 0x000fc600048070ff */
[----:B0-----:R-:W2:Y:S04]  /*15780*/  LDL.LU R99, [R1+0xd0] ;  /* 0x0000d00001637983 */ /* 0x001ea80000300800 */
[----:B------:R0:W-:Y:S04]  /*15790*/  STL [R1+0x5c4], R104 ;  /* 0x0005c46801007387 */ /* 0x0001e80000100800 */
[----:B0-----:R-:W2:Y:S04]  /*157a0*/  LDL.LU R104, [R1+0xe0] ;  /* 0x0000e00001687983 */ /* 0x001ea80000300800 */
[----:B------:R0:W-:Y:S04]  /*157b0*/  STL [R1+0x5c0], R105 ;  /* 0x0005c06901007387 */ /* 0x0001e80000100800 */
[----:B0-----:R-:W2:Y:S04]  /*157c0*/  LDL.LU R105, [R1] ;  /* 0x0000000001697983 */ /* 0x001ea80000300800 */
[----:B------:R0:W-:Y:S04]  /*157d0*/  STL [R1+0x5bc], R107 ;  /* 0x0005bc6b01007387 */ /* 0x0001e80000100800 */
[----:B0-----:R-:W2:Y:S04]  /*157e0*/  LDL.LU R107, [R1+0x4] ;  /* 0x00000400016b7983 */ /* 0x001ea80000300800 */
[----:B------:R0:W-:Y:S04]  /*157f0*/  STL [R1+0x5b8], R106 ;  /* 0x0005b86a01007387 */ /* 0x0001e80000100800 */
[----:B0-----:R-:W2:Y:S04]  /*15800*/  LDL.LU R106, [R1+0x8] ;  /* 0x00000800016a7983 */ /* 0x001ea80000300800 */
[----:B------:R-:W2:Y:S02]  /*15810*/  LDL.LU R82, [R1+0x5dc] ;  /* 0x0005dc0001527983 */ /* 0x000ea40000300800 */
[----:B--2---:R-:W-:-:S02]  /*15820*/  F2FP.SATFINITE.E4M3.F32.PACK_AB_MERGE_C R82, R82, R83, RZ ;  /* 0x000000535252723e */ /* 0x004fc400048070ff */
[----:B------:R-:W3:Y:S02]  /*15830*/  LDL.LU R83, [R1+0x5d8] ;  /* 0x0005d80001537983 */ /* 0x000ee40000300800 */
[----:B---3--:R-:W-:Y:S02]  /*15840*/  F2FP.SATFINITE.E4M3.F32.PACK_AB_MERGE_C R83, R83, R96, RZ ;  /* 0x000000605353723e */ /* 0x008fe400048070ff */
[----:B------:R-:W4:Y:S02]  /*15850*/  LDL.LU R96, [R1+0x5d4] ;  /* 0x0005d40001607983 */ /* 0x000f240000300800 */
[----:B----4-:R-:W-:Y:S02]  /*15860*/  F2FP.SATFINITE.E4M3.F32.PACK_AB_MERGE_C R96, R96, R97, RZ ;  /* 0x000000616060723e */ /* 0x010fe400048070ff */
[----:B------:R-:W2:Y:S02]  /*15870*/  LDL.LU R97, [R1+0x5d0] ;  /* 0x0005d00001617983 */ /* 0x000ea40000300800 */
[----:B--2---:R-:W-:-:S02]  /*15880*/  F2FP.SATFINITE.E4M3.F32.PACK_AB_MERGE_C R97, R97, R98, RZ ;  /* 0x000000626161723e */ /* 0x004fc400048070ff */
[----:B------:R-:W2:Y:S01]  /*15890*/  LDL.LU R98, [R1+0x5cc] ;  /* 0x0005cc0001627983 */ /* 0x000ea20000300800 */
[----:B------:R-:W-:Y:S02]  /*158a0*/  F2FP.SATFINITE.E4M3.F32.PACK_AB_MERGE_C R72, R72, R80, RZ ;  /* 0x000000504848723e */ /* 0x000fe400048070ff */
[----:B--2---:R-:W-:Y:S02]  /*158b0*/  F2FP.SATFINITE.E4M3.F32.PACK_AB_MERGE_C R98, R98, R99, RZ ;  /* 0x000000636262723e */ /* 0x004fe400048070ff */
[----:B------:R-:W2:Y:S01]  /*158c0*/  LDL.LU R99, [R1+0x5c8] ;  /* 0x0005c80001637983 */ /* 0x000ea20000300800 */
[----:B------:R-:W-:Y:S02]  /*158d0*/  F2FP.SATFINITE.E4M3.F32.PACK_AB_MERGE_C R72, R107, R105, R72 ;  /* 0x000000696b48723e */ /* 0x000fe40004807048 */
[----:B--2---:R-:W-:Y:S02]  /*158e0*/  F2FP.SATFINITE.E4M3.F32.PACK_AB_MERGE_C R99, R99, R104, RZ ;  /* 0x000000686363723e */ /* 0x004fe400048070ff */
[----:B------:R-:W2:Y:S04]  /*158f0*/  LDL.LU R104, [R1+0x5c4] ;  /* 0x0005c40001687983 */ /* 0x000ea80000300800 */
[----:B------:R-:W3:Y:S04]  /*15900*/  LDL.LU R105, [R1+0x5c0] ;  /* 0x0005c00001697983 */ /* 0x000ee80000300800 */
[----:B------:R-:W4:Y:S01]  /*15910*/  LDL.LU R107, [R1+0x5bc] ;  /* 0x0005bc00016b7983 */ /* 0x000f220000300800 */
[----:B------:R-:W-:-:S02]  /*15920*/  F2FP.SATFINITE.E4M3.F32.PACK_AB_MERGE_C R73, R73, R75, RZ ;  /* 0x0000004b4949723e */ /* 0x000fc400048070ff */
[----:B------:R-:W-:Y:S02]  /*15930*/  F2FP.SATFINITE.E4M3.F32.PACK_AB_MERGE_C R74, R71, R74, RZ ;  /* 0x0000004a474a723e */ /* 0x000fe400048070ff */
[----:B----4-:R-:W-:Y:S02]  /*15940*/  F2FP.SATFINITE.E4M3.F32.PACK_AB_MERGE_C R73, R107, R106, R73 ;  /* 0x0000006a6b49723e */ /* 0x010fe40004807049 */
[----:B------:R-:W3:Y:S01]  /*15950*/  LDL.LU R106, [R1+0x5b8] ;  /* 0x0005b800016a7983 */ /* 0x000ee20000300800 */
[----:B------:R-:W-:Y:S02]  /*15960*/  F2FP.SATFINITE.E4M3.F32.PACK_AB_MERGE_C R75, R69, R70, RZ ;  /* 0x00000046454b723e */ /* 0x000fe400048070ff */
[----:B------:R-:W-:Y:S01]  /*15970*/  F2FP.SATFINITE.E4M3.F32.PACK_AB_MERGE_C R68, R39, R68, RZ ;  /* 0x000000442744723e */ /* 0x000fe200048070ff */
[----:B------:R-:W4:Y:S01]  /*15980*/  LDL.LU R107, [R1+0x5b4] ;  /* 0x0005b400016b7983 */ /* 0x000f220000300800 */
[----:B------:R-:W-:Y:S02]  /*15990*/  F2FP.SATFINITE.E4M3.F32.PACK_AB_MERGE_C R69, R31, R35, RZ ;  /* 0x000000231f45723e */ /* 0x000fe400048070ff */
[----:B--2---:R-:W-:-:S02]  /*159a0*/  F2FP.SATFINITE.E4M3.F32.PACK_AB_MERGE_C R75, R111, R104, R75 ;  /* 0x000000686f4b723e */ /* 0x004fc4000480704b */
[----:B------:R-:W-:Y:S02]  /*159b0*/  F2FP.SATFINITE.E4M3.F32.PACK_AB_MERGE_C R70, R23, R27, RZ ;  /* 0x0000001b1746723e */ /* 0x000fe400048070ff */
[----:B------:R-:W-:Y:S02]  /*159c0*/  F2FP.SATFINITE.E4M3.F32.PACK_AB_MERGE_C R68, R109, R110, R68 ;  /* 0x0000006e6d44723e */ /* 0x000fe40004807044 */
[----:B------:R-:W-:Y:S02]  /*159d0*/  F2FP.SATFINITE.E4M3.F32.PACK_AB_MERGE_C R71, R15, R19, RZ ;  /* 0x000000130f47723e */ /* 0x000fe400048070ff */
[----:B------:R-:W-:Y:S02]  /*159e0*/  F2FP.SATFINITE.E4M3.F32.PACK_AB_MERGE_C R69, R115, R108, R69 ;  /* 0x0000006c7345723e */ /* 0x000fe40004807045 */
[----:B------:R-:W-:Y:S02]  /*159f0*/  F2FP.SATFINITE.E4M3.F32.PACK_AB_MERGE_C R80, R7, R11, RZ ;  /* 0x0000000b0750723e */ /* 0x000fe400048070ff */
[----:B------:R-:W-:-:S02]  /*15a00*/  F2FP.SATFINITE.E4M3.F32.PACK_AB_MERGE_C R70, R113, R114, R70 ;  /* 0x000000727146723e */ /* 0x000fc40004807046 */
[----:B------:R-:W-:Y:S02]  /*15a10*/  F2FP.SATFINITE.E4M3.F32.PACK_AB_MERGE_C R71, R119, R112, R71 ;  /* 0x000000707747723e */ /* 0x000fe40004807047 */
[----:B------:R-:W-:Y:S02]  /*15a20*/  F2FP.SATFINITE.E4M3.F32.PACK_AB_MERGE_C R80, R117, R118, R80 ;  /* 0x000000767550723e */ /* 0x000fe40004807050 */
[----:B------:R-:W-:Y:S02]  /*15a30*/  F2FP.SATFINITE.E4M3.F32.PACK_AB_MERGE_C R81, R84, R116, R81 ;  /* 0x000000745451723e */ /* 0x000fe40004807051 */
[----:B------:R-:W-:Y:S02]  /*15a40*/  F2FP.SATFINITE.E4M3.F32.PACK_AB_MERGE_C R82, R85, R0, R82 ;  /* 0x000000005552723e */ /* 0x000fe40004807052 */
[----:B---3--:R-:W-:Y:S02]  /*15a50*/  F2FP.SATFINITE.E4M3.F32.PACK_AB_MERGE_C R74, R105, R106, R74 ;  /* 0x0000006a694a723e */ /* 0x008fe4000480704a */
[----:B------:R-:W4:Y:S04]  /*15a60*/  LDL.LU R106, [R1+0x5b0] ;  /* 0x0005b000016a7983 */ /* 0x000f280000300800 */
[----:B------:R-:W4:Y:S04]  /*15a70*/  LDL.LU R105, [R1+0x5ac] ;  /* 0x0005ac0001697983 */ /* 0x000f280000300800 */
[----:B------:R-:W4:Y:S04]  /*15a80*/  LDL.LU R104, [R1+0x5a8] ;  /* 0x0005a80001687983 */ /* 0x000f280000300800 */
[----:B------:R-:W2:Y:S04]  /*15a90*/  LDL.LU R111, [R1+0x5a4] ;  /* 0x0005a400016f7983 */ /* 0x000ea80000300800 */
[----:B------:R-:W2:Y:S04]  /*15aa0*/  LDL.LU R110, [R1+0x5a0] ;  /* 0x0005a000016e7983 */ /* 0x000ea80000300800 */
[----:B------:R-:W2:Y:S04]  /*15ab0*/  LDL.LU R109, [R1+0x59c] ;  /* 0x00059c00016d7983 */ /* 0x000ea80000300800 */
[----:B------:R-:W2:Y:S04]  /*15ac0*/  LDL.LU R108, [R1+0x598] ;  /* 0x00059800016c7983 */ /* 0x000ea80000300800 */
[----:B------:R-:W3:Y:S04]  /*15ad0*/  LDL.LU R115, [R1+0x594] ;  /* 0x0005940001737983 */ /* 0x000ee80000300800 */
[----:B------:R-:W3:Y:S04]  /*15ae0*/  LDL.LU R114, [R1+0x590] ;  /* 0x0005900001727983 */ /* 0x000ee80000300800 */
[----:B------:R-:W3:Y:S04]  /*15af0*/  LDL.LU R113, [R1+0x58c] ;  /* 0x00058c0001717983 */ /* 0x000ee80000300800 */
[----:B------:R-:W3:Y:S04]  /*15b00*/  LDL.LU R112, [R1+0x588] ;  /* 0x0005880001707983 */ /* 0x000ee80000300800 */
[----:B------:R-:W2:Y:S04]  /*15b10*/  LDL.LU R119, [R1+0x584] ;  /* 0x0005840001777983 */ /* 0x000ea80000300800 */
[----:B------:R-:W2:Y:S04]  /*15b20*/  LDL.LU R118, [R1+0x580] ;  /* 0x0005800001767983 */ /* 0x000ea80000300800 */
[----:B------:R-:W2:Y:S04]  /*15b30*/  LDL.LU R117, [R1+0x57c] ;  /* 0x00057c0001757983 */ /* 0x000ea80000300800 */
[----:B------:R-:W2:Y:S04]  /*15b40*/  LDL.LU R116, [R1+0x578] ;  /* 0x0005780001747983 */ /* 0x000ea80000300800 */
[----:B------:R-:W2:Y:S04]  /*15b50*/  LDL.LU R84, [R1+0x574] ;  /* 0x0005740001547983 */ /* 0x000ea80000300800 */
[----:B------:R-:W3:Y:S04]  /*15b60*/  LDL.LU R0, [R1+0x570] ;  /* 0x0005700001007983 */ /* 0x000ee80000300800 */
[----:B------:R-:W3:Y:S01]  /*15b70*/  LDL.LU R85, [R1+0x56c] ;  /* 0x00056c0001557983 */ /* 0x000ee20000300800 */
[----:B------:R-:W-:-:S02]  /*15b80*/  F2FP.SATFINITE.E4M3.F32.PACK_AB_MERGE_C R42, R43, R42, RZ ;  /* 0x0000002a2b2a723e */ /* 0x000fc400048070ff */
[----:B------:R-:W-:Y:S02]  /*15b90*/  F2FP.SATFINITE.E4M3.F32.PACK_AB_MERGE_C R46, R47, R46, RZ ;  /* 0x0000002e2f2e723e */ /* 0x000fe400048070ff */
[----:B------:R-:W-:Y:S02]  /*15ba0*/  F2FP.SATFINITE.E4M3.F32.PACK_AB_MERGE_C R50, R51, R50, RZ ;  /* 0x000000323332723e */ /* 0x000fe400048070ff */
[----:B------:R-:W-:Y:S02]  /*15bb0*/  F2FP.SATFINITE.E4M3.F32.PACK_AB_MERGE_C R54, R55, R54, RZ ;  /* 0x000000363736723e */ /* 0x000fe400048070ff */
[----:B------:R-:W-:Y:S02]  /*15bc0*/  F2FP.SATFINITE.E4M3.F32.PACK_AB_MERGE_C R58, R59, R58, RZ ;  /* 0x0000003a3b3a723e */ /* 0x000fe400048070ff */
[----:B------:R-:W-:Y:S02]  /*15bd0*/  F2FP.SATFINITE.E4M3.F32.PACK_AB_MERGE_C R62, R63, R62, RZ ;  /* 0x0000003e3f3e723e */ /* 0x000fe400048070ff */
[----:B------:R-:W-:-:S02]  /*15be0*/  F2FP.SATFINITE.E4M3.F32.PACK_AB_MERGE_C R66, R67, R66, RZ ;  /* 0x000000424342723e */ /* 0x000fc400048070ff */
[----:B------:R-:W-:Y:S02]  /*15bf0*/  F2FP.SATFINITE.E4M3.F32.PACK_AB_MERGE_C R100, R5, R4, R6 ;  /* 0x000000040564723e */ /* 0x000fe40004807006 */
[----:B------:R-:W-:Y:S02]  /*15c00*/  F2FP.SATFINITE.E4M3.F32.PACK_AB_MERGE_C R101, R9, R8, R10 ;  /* 0x000000080965723e */ /* 0x000fe4000480700a */
[----:B------:R-:W-:Y:S02]  /*15c10*/  F2FP.SATFINITE.E4M3.F32.PACK_AB_MERGE_C R102, R13, R12, R14 ;  /* 0x0000000c0d66723e */ /* 0x000fe4000480700e */
[----:B------:R-:W-:Y:S02]  /*15c20*/  F2FP.SATFINITE.E4M3.F32.PACK_AB_MERGE_C R103, R17, R16, R18 ;  /* 0x000000101167723e */ /* 0x000fe40004807012 */
[----:B------:R-:W-:Y:S02]  /*15c30*/  F2FP.SATFINITE.E4M3.F32.PACK_AB_MERGE_C R92, R21, R20, R22 ;  /* 0x00000014155c723e */ /* 0x000fe40004807016 */
[----:B------:R-:W-:-:S02]  /*15c40*/  F2FP.SATFINITE.E4M3.F32.PACK_AB_MERGE_C R93, R25, R24, R26 ;  /* 0x00000018195d723e */ /* 0x000fc4000480701a */
        /* <DEDUP_REMOVED lines=10> */
[----:B------:R-:W0:Y:S01]  /*15cf0*/  LDTM.x64 R4, tmem[UR10+0xc0] ;  /* 0x0000c00a000479ee */ /* 0x000e220008340000 */
[----:B------:R-:W-:Y:S01]  /*15d00*/  NOP ;  /* 0x0000000000007918 */ /* 0x000fe20000000000 */
[----:B------:R-:W-:Y:S01]  /*15d10*/  F2FP.SATFINITE.E4M3.F32.PACK_AB_MERGE_C R83, R3, R2, R83 ;  /* 0x000000020353723e */ /* 0x000fe20004807053 */
[----:B------:R-:W1:Y:S01]  /*15d20*/  LDCU.64 UR10, c[0x0][0x398] ;  /* 0x00007300ff0a77ac */ /* 0x000e620008000a00 */
[----:B------:R-:W4:Y:S04]  /*15d30*/  LDL.LU R2, [R1+0x568] ;  /* 0x0005680001027983 */ /* 0x000f280000300800 */
[----:B------:R-:W4:Y:S01]  /*15d40*/  LDL.LU R3, [R1+0x564] ;  /* 0x0005640001037983 */ /* 0x000f220000300800 */
[----:B0-----:R-:W-:-:S02]  /*15d50*/  F2FP.SATFINITE.E4M3.F32.PACK_AB_MERGE_C R38, R39, R38, RZ ;  /* 0x000000262726723e */ /* 0x001fc400048070ff */
[----:B------:R-:W-:Y:S02]  /*15d60*/  F2FP.SATFINITE.E4M3.F32.PACK_AB_MERGE_C R42, R43, R42, RZ ;  /* 0x0000002a2b2a723e */ /* 0x000fe400048070ff */
[----:B------:R-:W-:Y:S02]  /*15d70*/  F2FP.SATFINITE.E4M3.F32.PACK_AB_MERGE_C R36, R37, R36, R38 ;  /* 0x000000242524723e */ /* 0x000fe40004807026 */
[----:B------:R-:W-:Y:S02]  /*15d80*/  F2FP.SATFINITE.E4M3.F32.PACK_AB_MERGE_C R6, R7, R6, RZ ;  /* 0x000000060706723e */ /* 0x000fe400048070ff */
[----:B------:R-:W-:Y:S02]  /*15d90*/  F2FP.SATFINITE.E4M3.F32.PACK_AB_MERGE_C R10, R11, R10, RZ ;  /* 0x0000000a0b0a723e */ /* 0x000fe400048070ff */
[----:B------:R-:W-:Y:S02]  /*15da0*/  F2FP.SATFINITE.E4M3.F32.PACK_AB_MERGE_C R14, R15, R14, RZ ;  /* 0x0000000e0f0e723e */ /* 0x000fe400048070ff */
[----:B------:R-:W-:-:S02]  /*15db0*/  F2FP.SATFINITE.E4M3.F32.PACK_AB_MERGE_C R37, R41, R40, R42 ;  /* 0x000000282925723e */ /* 0x000fc4000480702a */
[----:B------:R-:W-:Y:S01]  /*15dc0*/  F2FP.SATFINITE.E4M3.F32.PACK_AB_MERGE_C R4, R5, R4, R6 ;  /* 0x000000040504723e */ /* 0x000fe20004807006 */
[----:B------:R-:W0:Y:S01]  /*15dd0*/  LDC R41, c[0x0][0x3b4] ;  /* 0x0000ed00ff297b82 */ /* 0x000e220000000800 */
[----:B------:R-:W-:Y:S02]  /*15de0*/  F2FP.SATFINITE.E4M3.F32.PACK_AB_MERGE_C R5, R9, R8, R10 ;  /* 0x000000080905723e */ /* 0x000fe4000480700a */
[----:B------:R-:W-:Y:S02]  /*15df0*/  F2FP.SATFINITE.E4M3.F32.PACK_AB_MERGE_C R6, R13, R12, R14 ;  /* 0x0000000c0d06723e */ /* 0x000fe4000480700e */
[----:B------:R-:W-:Y:S02]  /*15e00*/  F2FP.SATFINITE.E4M3.F32.PACK_AB_MERGE_C R22, R23, R22, RZ ;  /* 0x000000161716723e */ /* 0x000fe400048070ff */
[----:B------:R-:W-:Y:S02]  /*15e10*/  F2FP.SATFINITE.E4M3.F32.PACK_AB_MERGE_C R26, R27, R26, RZ ;  /* 0x0000001a1b1a723e */ /* 0x000fe400048070ff */
[----:B------:R-:W-:-:S02]  /*15e20*/  F2FP.SATFINITE.E4M3.F32.PACK_AB_MERGE_C R7, R19, R18, RZ ;  /* 0x000000121307723e */ /* 0x000fc400048070ff */
[----:B------:R-:W-:Y:S02]  /*15e30*/  F2FP.SATFINITE.E4M3.F32.PACK_AB_MERGE_C R20, R21, R20, R22 ;  /* 0x000000141514723e */ /* 0x000fe40004807016 */
[----:B------:R-:W-:Y:S02]  /*15e40*/  F2FP.SATFINITE.E4M3.F32.PACK_AB_MERGE_C R7, R17, R16, R7 ;  /* 0x000000101107723e */ /* 0x000fe40004807007 */
[----:B------:R-:W-:Y:S02]  /*15e50*/  F2FP.SATFINITE.E4M3.F32.PACK_AB_MERGE_C R21, R25, R24, R26 ;  /* 0x000000181915723e */ /* 0x000fe4000480701a */
[----:B------:R-:W-:Y:S02]  /*15e60*/  F2FP.SATFINITE.E4M3.F32.PACK_AB_MERGE_C R30, R31, R30, RZ ;  /* 0x0000001e1f1e723e */ /* 0x000fe400048070ff */
[----:B------:R-:W-:Y:S02]  /*15e70*/  F2FP.SATFINITE.E4M3.F32.PACK_AB_MERGE_C R23, R35, R34, RZ ;  /* 0x000000222317723e */ /* 0x000fe400048070ff */
[----:B------:R-:W-:-:S02]  /*15e80*/  F2FP.SATFINITE.E4M3.F32.PACK_AB_MERGE_C R22, R29, R28, R30 ;  /* 0x0000001c1d16723e */ /* 0x000fc4000480701e */
[----:B------:R-:W-:Y:S02]  /*15e90*/  F2FP.SATFINITE.E4M3.F32.PACK_AB_MERGE_C R23, R33, R32, R23 ;  /* 0x000000202117723e */ /* 0x000fe40004807017 */
[----:B------:R-:W-:Y:S02]  /*15ea0*/  F2FP.SATFINITE.E4M3.F32.PACK_AB_MERGE_C R96, R124, R125, R96 ;  /* 0x0000007d7c60723e */ /* 0x000fe40004807060 */
[----:B------:R-:W-:Y:S02]  /*15eb0*/  F2FP.SATFINITE.E4M3.F32.PACK_AB_MERGE_C R97, R122, R123, R97 ;  /* 0x0000007b7a61723e */ /* 0x000fe40004807061 */
[----:B------:R-:W-:Y:S02]  /*15ec0*/  F2FP.SATFINITE.E4M3.F32.PACK_AB_MERGE_C R98, R120, R121, R98 ;  /* 0x000000797862723e */ /* 0x000fe40004807062 */
[----:B------:R-:W-:Y:S02]  /*15ed0*/  F2FP.SATFINITE.E4M3.F32.PACK_AB_MERGE_C R99, R86, R87, R99 ;  /* 0x000000575663723e */ /* 0x000fe40004807063 */
[----:B------:R-:W-:-:S02]  /*15ee0*/  F2FP.SATFINITE.E4M3.F32.PACK_AB_MERGE_C R46, R47, R46, RZ ;  /* 0x0000002e2f2e723e */ /* 0x000fc400048070ff */
[----:B------:R-:W-:Y:S01]  /*15ef0*/  F2FP.SATFINITE.E4M3.F32.PACK_AB_MERGE_C R39, R51, R50, RZ ;  /* 0x000000323327723e */ /* 0x000fe200048070ff */
[----:B--2---:R-:W-:Y:S04]  /*15f00*/  STS.128 [R84], R116 ;  /* 0x0000007454007388 */ /* 0x004fe80000000c00 */
[----:B------:R-:W-:Y:S01]  /*15f10*/  STS.128 [R84+0x800], R72 ;  /* 0x0008004854007388 */ /* 0x000fe20000000c00 */
[----:B---3--:R-:W-:-:S04]  /*15f20*/  LOP3.LUT R85, R85, 0xff, RZ, 0xc0, !PT ;  /* 0x000000ff55557812 */ /* 0x008fc800078ec0ff */
[----:B------:R-:W-:Y:S01]  /*15f30*/  LEA R40, R85, UR9, 0x4 ;  /* 0x0000000955287c11 */ /* 0x000fe2000f8e20ff */
[----:B------:R-:W-:Y:S01]  /*15f40*/  BAR.SYNC.DEFER_BLOCKING 0x0 ;  /* 0x0000000000007b1d */ /* 0x000fe20000010000 */
[----:B------:R-:W-:Y:S02]  /*15f50*/  F2FP.SATFINITE.E4M3.F32.PACK_AB_MERGE_C R38, R45, R44, R46 ;  /* 0x0000002c2d26723e */ /* 0x000fe4000480702e */
[----:B------:R-:W-:Y:S02]  /*15f60*/  F2FP.SATFINITE.E4M3.F32.PACK_AB_MERGE_C R39, R49, R48, R39 ;  /* 0x000000303127723e */ /* 0x000fe40004807027 */
[----:B------:R-:W-:Y:S01]  /*15f70*/  F2FP.SATFINITE.E4M3.F32.PACK_AB_MERGE_C R54, R55, R54, RZ ;  /* 0x000000363736723e */ /* 0x000fe200048070ff */
[----:B------:R-:W2:Y:S01]  /*15f80*/  LDCU UR9, c[0x0][0x3b8] ;  /* 0x00007700ff0977ac */ /* 0x000ea20008000800 */
[----:B------:R-:W3:Y:S04]  /*15f90*/  LDS.128 R12, [R40] ;  /* 0x00000000280c7984 */ /* 0x000ee80000000c00 */
[----:B------:R-:W0:Y:S01]  /*15fa0*/  LDS.128 R8, [R40+0x1000] ;  /* 0x0010000028087984 */ /* 0x000e220000000c00 */
[----:B------:R-:W-:Y:S06]  /*15fb0*/  BAR.SYNC.DEFER_BLOCKING 0x0 ;  /* 0x0000000000007b1d */ /* 0x000fec0000010000 */
[----:B------:R-:W-:Y:S04]  /*15fc0*/  STS.128 [R84], R112 ;  /* 0x0000007054007388 */ /* 0x000fe80000000c00 */
[----:B------:R-:W-:Y:S01]  /*15fd0*/  STS.128 [R84+0x800], R68 ;  /* 0x0008004454007388 */ /* 0x000fe20000000c00 */
[----:B------:R-:W-:Y:S06]  /*15fe0*/  BAR.SYNC.DEFER_BLOCKING 0x0 ;  /* 0x0000000000007b1d */ /* 0x000fec0000010000 */
[----:B------:R-:W0:Y:S04]  /*15ff0*/  LDS.128 R24, [R40] ;  /* 0x0000000028187984 */ /* 0x000e280000000c00 */
        /* <DEDUP_REMOVED lines=8> */
[----:B----4-:R-:W-:Y:S04]  /*16080*/  STS.128 [R84], R104 ;  /* 0x0000006854007388 */ /* 0x010fe80000000c00 */
[----:B------:R-:W-:Y:S01]  /*16090*/  STS.128 [R84+0x800], R96 ;  /* 0x0008006054007388 */ /* 0x000fe20000000c00 */
[----:B------:R-:W-:Y:S06]  /*160a0*/  BAR.SYNC.DEFER_BLOCKING 0x0 ;  /* 0x0000000000007b1d */ /* 0x000fec0000010000 */
[----:B------:R-:W4:Y:S04]  /*160b0*/  LDS.128 R48, [R40] ;  /* 0x0000000028307984 */ /* 0x000f280000000c00 */
[----:B------:R-:W0:Y:S01]  /*160c0*/  LDS.128 R44, [R40+0x1000] ;  /* 0x00100000282c7984 */ /* 0x000e220000000c00 */
[----:B------:R-:W-:Y:S01]  /*160d0*/  BAR.SYNC.DEFER_BLOCKING 0x0 ;  /* 0x0000000000007b1d */ /* 0x000fe20000010000 */
[----:B------:R-:W-:-:S02]  /*160e0*/  F2FP.SATFINITE.E4M3.F32.PACK_AB_MERGE_C R58, R59, R58, RZ ;  /* 0x0000003a3b3a723e */ /* 0x000fc400048070ff */
[----:B------:R-:W-:-:S03]  /*160f0*/  F2FP.SATFINITE.E4M3.F32.PACK_AB_MERGE_C R62, R63, R62, RZ ;  /* 0x0000003e3f3e723e */ /* 0x000fc600048070ff */
[----:B------:R-:W-:Y:S04]  /*16100*/  STS.128 [R84], R100 ;  /* 0x0000006454007388 */ /* 0x000fe80000000c00 */
[----:B------:R-:W-:Y:S01]  /*16110*/  STS.128 [R84+0x800], R4 ;  /* 0x0008000454007388 */ /* 0x000fe20000000c00 */
[----:B------:R-:W-:Y:S01]  /*16120*/  BAR.SYNC.DEFER_BLOCKING 0x0 ;  /* 0x0000000000007b1d */ /* 0x000fe20000010000 */
[----:B------:R-:W-:Y:S02]  /*16130*/  F2FP.SATFINITE.E4M3.F32.PACK_AB_MERGE_C R52, R53, R52, R54 ;  /* 0x000000343534723e */ /* 0x000fe40004807036 */
[----:B------:R-:W-:Y:S02]  /*16140*/  F2FP.SATFINITE.E4M3.F32.PACK_AB_MERGE_C R53, R57, R56, R58 ;  /* 0x000000383935723e */ /* 0x000fe4000480703a */
[----:B------:R-:W-:-:S02]  /*16150*/  F2FP.SATFINITE.E4M3.F32.PACK_AB_MERGE_C R54, R61, R60, R62 ;  /* 0x0000003c3d36723e */ /* 0x000fc4000480703e */
[----:B------:R-:W1:Y:S04]  /*16160*/  LDS.128 R60, [R40] ;  /* 0x00000000283c7984 */ /* 0x000e680000000c00 */
[----:B------:R-:W1:Y:S01]  /*16170*/  LDS.128 R56, [R40+0x1000] ;  /* 0x0010000028387984 */ /* 0x000e620000000c00 */
[----:B------:R-:W-:Y:S06]  /*16180*/  BAR.SYNC.DEFER_BLOCKING 0x0 ;  /* 0x0000000000007b1d */ /* 0x000fec0000010000 */
[----:B------:R-:W-:Y:S04]  /*16190*/  STS.128 [R84], R92 ;  /* 0x0000005c54007388 */ /* 0x000fe80000000c00 */
[----:B------:R0:W-:Y:S01]  /*161a0*/  STS.128 [R84+0x800], R20 ;  /* 0x0008001454007388 */ /* 0x0001e20000000c00 */
[----:B------:R-:W-:Y:S06]  /*161b0*/  BAR.SYNC.DEFER_BLOCKING 0x0 ;  /* 0x0000000000007b1d */ /* 0x000fec0000010000 */
[----:B------:R-:W1:Y:S04]  /*161c0*/  LDS.128 R72, [R40] ;  /* 0x0000000028487984 */ /* 0x000e680000000c00 */
[----:B------:R-:W1:Y:S01]  /*161d0*/  LDS.128 R68, [R40+0x1000] ;  /* 0x0010000028447984 */ /* 0x000e620000000c00 */
[----:B------:R-:W-:Y:S01]  /*161e0*/  BAR.SYNC.DEFER_BLOCKING 0x0 ;  /* 0x0000000000007b1d */ /* 0x000fe20000010000 */
[----:B------:R-:W-:-:S05]  /*161f0*/  F2FP.SATFINITE.E4M3.F32.PACK_AB_MERGE_C R55, R67, R66, RZ ;  /* 0x000000424337723e */ /* 0x000fca00048070ff */
[----:B------:R-:W-:Y:S04]  /*16200*/  STS.128 [R84], R88 ;  /* 0x0000005854007388 */ /* 0x000fe80000000c00 */
[----:B------:R2:W-:Y:S01]  /*16210*/  STS.128 [R84+0x800], R36 ;  /* 0x0008002454007388 */ /* 0x0005e20000000c00 */
[----:B------:R-:W-:Y:S01]  /*16220*/  BAR.SYNC.DEFER_BLOCKING 0x0 ;  /* 0x0000000000007b1d */ /* 0x000fe20000010000 */
[----:B------:R-:W-:-:S05]  /*16230*/  F2FP.SATFINITE.E4M3.F32.PACK_AB_MERGE_C R55, R65, R64, R55 ;  /* 0x000000404137723e */ /* 0x000fca0004807037 */
[----:B------:R-:W1:Y:S04]  /*16240*/  LDS.128 R64, [R40] ;  /* 0x0000000028407984 */ /* 0x000e680000000c00 */
[----:B------:R-:W1:Y:S01]  /*16250*/  LDS.128 R4, [R40+0x1000] ;  /* 0x0010000028047984 */ /* 0x000e620000000c00 */
[----:B------:R-:W-:Y:S01]  /*16260*/  BAR.SYNC.DEFER_BLOCKING 0x0 ;  /* 0x0000000000007b1d */ /* 0x000fe20000010000 */
[C---:B0-----:R-:W-:Y:S01]  /*16270*/  IMAD R21, R2.reuse, R41, RZ ;  /* 0x0000002902157224 */ /* 0x041fe200078e02ff */
[----:B------:R-:W-:Y:S01]  /*16280*/  ISETP.GE.AND P0, PT, R2, UR18, PT ;  /* 0x0000001202007c0c */ /* 0x000fe2000bf06270 */
[----:B--2---:R-:W-:-:S03]  /*16290*/  IMAD R39, R0, UR9, RZ ;  /* 0x0000000900277c24 */ /* 0x004fc6000f8e02ff */
[----:B------:R-:W-:Y:S02]  /*162a0*/  IADD3 R20, P4, PT, R21, UR16, RZ ;  /* 0x0000001015147c10 */ /* 0x000fe4000ff9e0ff */
[----:B------:R-:W-:Y:S01]  /*162b0*/  ISETP.LT.AND P0, PT, R0, UR31, !P0 ;  /* 0x0000001f00007c0c */ /* 0x000fe2000c701270 */
[----:B------:R-:W-:Y:S01]  /*162c0*/  IMAD R23, R41, 0x100, R21 ;  /* 0x0000010029177824 */ /* 0x000fe200078e0215 */
[----:B------:R3:W-:Y:S04]  /*162d0*/  STS.128 [R84], R76 ;  /* 0x0000004c54007388 */ /* 0x0007e80000000c00 */
[----:B------:R0:W-:Y:S01]  /*162e0*/  STS.128 [R84+0x800], R52 ;  /* 0x0008003454007388 */ /* 0x0001e20000000c00 */
[----:B------:R-:W-:Y:S02]  /*162f0*/  SHF.R.S32.HI R80, RZ, 0x1f, R39 ;  /* 0x0000001fff507819 */ /* 0x000fe40000011427 */
[----:B------:R-:W-:-:S02]  /*16300*/  LEA.HI.X.SX32 R21, R21, UR17, 0x1, P4 ;  /* 0x0000001115157c11 */ /* 0x000fc4000a0f0eff */
[----:B------:R-:W-:Y:S02]  /*16310*/  IADD3 R36, P6, PT, R39, R20, RZ ;  /* 0x0000001427247210 */ /* 0x000fe40007fde0ff */
[----:B------:R-:W-:-:S03]  /*16320*/  IADD3 R22, P4, PT, R23, UR16, RZ ;  /* 0x0000001017167c10 */ /* 0x000fc6000ff9e0ff */
[----:B------:R-:W-:Y:S01]  /*16330*/  IMAD.X R37, R80, 0x1, R21, P6 ;  /* 0x0000000150257824 */ /* 0x000fe200030e0615 */
[----:B---3--:R-:W-:Y:S01]  /*16340*/  PRMT R77, R12, 0x7770, RZ ;  /* 0x000077700c4d7816 */ /* 0x008fe200000000ff */
[----:B------:R-:W-:Y:S01]  /*16350*/  BAR.SYNC.DEFER_BLOCKING 0x0 ;  /* 0x0000000000007b1d */ /* 0x000fe20000010000 */
[----:B0-----:R-:W-:Y:S01]  /*16360*/  VIADD R53, R39, UR9 ;  /* 0x0000000927357c36 */ /* 0x001fe20008000000 */
[----:B------:R-:W-:Y:S02]  /*16370*/  LEA.HI.X.SX32 R23, R23, UR17, 0x1, P4 ;  /* 0x0000001117177c11 */ /* 0x000fe4000a0f0eff */
[C---:B------:R-:W-:Y:S01]  /*16380*/  ISETP.GE.AND P5, PT, R0.reuse, UR19, PT ;  /* 0x0000001300007c0c */ /* 0x040fe2000bfa6270 */
[C---:B------:R-:W-:Y:S01]  /*16390*/  VIADD R55, R53.reuse, UR9 ;  /* 0x0000000935377c36 */ /* 0x040fe20008000000 */
[----:B------:R-:W-:Y:S01]  /*163a0*/  SHF.R.S32.HI R76, RZ, 0x1f, R53 ;  /* 0x0000001fff4c7819 */ /* 0x000fe20000011435 */
[----:B------:R-:W0:Y:S01]  /*163b0*/  LDCU.64 UR16, c[0x0][0x398] ;  /* 0x00007300ff1077ac */ /* 0x000e220008000a00 */
[----:B------:R-:W-:Y:S01]  /*163c0*/  IADD3 R42, P4, PT, R53, R20, RZ ;  /* 0x00000014352a7210 */ /* 0x000fe20007f9e0ff */
[----:B------:R-:W-:Y:S01]  /*163d0*/  VIADD R41, R55, UR9 ;  /* 0x0000000937297c36 */ /* 0x000fe20008000000 */
[----:B------:R-:W-:Y:S01]  /*163e0*/  SHF.R.S32.HI R78, RZ, 0x1f, R55 ;  /* 0x0000001fff4e7819 */ /* 0x000fe20000011437 */
[----:B------:R-:W-:Y:S01]  /*163f0*/  VIADD R79, R0, 0x4 ;  /* 0x00000004004f7836 */ /* 0x000fe20000000000 */
[-C--:B------:R-:W-:Y:S01]  /*16400*/  IADD3 R52, P6, PT, R53, R22.reuse, RZ ;  /* 0x0000001635347210 */ /* 0x080fe20007fde0ff */
[----:B------:R-:W-:Y:S01]  /*16410*/  IMAD.X R43, R76, 0x1, R21, P4 ;  /* 0x000000014c2b7824 */ /* 0x000fe200020e0615 */
[-C--:B------:R-:W-:Y:S01]  /*16420*/  IADD3 R54, P4, PT, R55, R22.reuse, RZ ;  /* 0x0000001637367210 */ /* 0x080fe20007f9e0ff */
[----:B------:R-:W2:Y:S01]  /*16430*/  LDCU.64 UR18, c[0x0][0x398] ;  /* 0x00007300ff1277ac */ /* 0x000ea20008000a00 */
[----:B------:R3:W-:Y:S01]  /*16440*/  @P0 STG.E.U8 desc[UR24][R36.64], R77 ;  /* 0x0000004d24000986 */ /* 0x0007e2000c101118 */
[----:B------:R-:W-:-:S05]  /*16450*/  IADD3 R38, P0, PT, R39, R22, RZ ;  /* 0x0000001627267210 */ /* 0x000fca0007f1e0ff */
[--C-:B------:R-:W-:Y:S01]  /*16460*/  IMAD.X R39, R80, 0x1, R23.reuse, P0 ;  /* 0x0000000150277824 */ /* 0x100fe200000e0617 */
[----:B------:R-:W-:Y:S01]  /*16470*/  ISETP.LT.AND P5, PT, R3, UR4, !P5 ;  /* 0x0000000403007c0c */ /* 0x000fe2000efa1270 */
[----:B------:R-:W-:Y:S01]  /*16480*/  IMAD.X R53, R76, 0x1, R23, P6 ;  /* 0x000000014c357824 */ /* 0x000fe200030e0617 */
[----:B------:R-:W-:Y:S01]  /*16490*/  SHF.R.S32.HI R80, RZ, 0x1f, R41 ;  /* 0x0000001fff507819 */ /* 0x000fe20000011429 */
[----:B------:R-:W0:Y:S01]  /*164a0*/  LDCU UR4, c[0x0][0x39c] ;  /* 0x00007380ff0477ac */ /* 0x000e220008000800 */
[-C--:B---3--:R-:W-:Y:S01]  /*164b0*/  IADD3 R36, P0, PT, R55, R20.reuse, RZ ;  /* 0x0000001437247210 */ /* 0x088fe20007f1e0ff */
[----:B------:R-:W-:Y:S01]  /*164c0*/  IMAD.X R55, R78, 0x1, R23, P4 ;  /* 0x000000014e377824 */ /* 0x000fe200020e0617 */
[----:B------:R-:W-:-:S03]  /*164d0*/  IADD3 R76, P4, PT, R41, R20, RZ ;  /* 0x00000014294c7210 */ /* 0x000fc60007f9e0ff */
[--C-:B------:R-:W-:Y:S02]  /*164e0*/  IMAD.X R37, R78, 0x1, R21.reuse, P0 ;  /* 0x000000014e257824 */ /* 0x100fe400000e0615 */
[----:B------:R-:W-:Y:S01]  /*164f0*/  VIADD R78, R0, 0x5 ;  /* 0x00000005004e7836 */ /* 0x000fe20000000000 */
[----:B------:R-:W-:Y:S01]  /*16500*/  ISETP.LT.AND P6, PT, R2, UR12, !P2 ;  /* 0x0000000c02007c0c */ /* 0x000fe2000d7c1270 */
[----:B------:R-:W-:Y:S01]  /*16510*/  IMAD.X R77, R80, 0x1, R21, P4 ;  /* 0x00000001504d7824 */ /* 0x000fe200020e0615 */
[----:B------:R-:W-:Y:S01]  /*16520*/  ISETP.GE.AND P0, PT, R79, UR20, PT ;  /* 0x000000144f007c0c */ /* 0x000fe2000bf06270 */
[----:B------:R-:W3:Y:S01]  /*16530*/  LDCU UR12, c[0x0][0x398] ;  /* 0x00007300ff0c77ac */ /* 0x000ee20008000800 */
[----:B------:R-:W-:Y:S02]  /*16540*/  ISETP.GE.AND P4, PT, R78, UR21, PT ;  /* 0x000000154e007c0c */ /* 0x000fe4000bf86270 */
[----:B------:R-:W-:Y:S01]  /*16550*/  PRMT R83, R8, 0x7770, RZ ;  /* 0x0000777008537816 */ /* 0x000fe200000000ff */
[----:B------:R-:W2:Y:S01]  /*16560*/  LDCU.64 UR20, c[0x0][0x398] ;  /* 0x00007300ff1477ac */ /* 0x000ea20008000a00 */
[----:B-1----:R-:W-:-:S02]  /*16570*/  ISETP.LT.AND P2, PT, R3, UR10, !P2 ;  /* 0x0000000a03007c0c */ /* 0x002fc4000d741270 */
[----:B------:R-:W-:Y:S01]  /*16580*/  PRMT R79, R12, 0x7771, RZ ;  /* 0x000077710c4f7816 */ /* 0x000fe200000000ff */
[----:B------:R1:W-:Y:S01]  /*16590*/  @P5 STG.E.U8 desc[UR24][R38.64], R83 ;  /* 0x0000005326005986 */ /* 0x0003e2000c101118 */
[----:B------:R-:W-:Y:S01]  /*165a0*/  ISETP.LT.AND P5, PT, R2, UR6, !P1 ;  /* 0x0000000602007c0c */ /* 0x000fe2000cfa1270 */
[----:B------:R-:W-:Y:S01]  /*165b0*/  VIADD R78, R0, 0x6 ;  /* 0x00000006004e7836 */ /* 0x000fe20000000000 */
[C---:B0-----:R-:W-:Y:S02]  /*165c0*/  ISETP.LT.AND P1, PT, R3.reuse, UR16, !P1 ;  /* 0x0000001003007c0c */ /* 0x041fe4000cf21270 */
[----:B------:R-:W-:Y:S01]  /*165d0*/  PRMT R85, R8, 0x7771, RZ ;  /* 0x0000777108557816 */ /* 0x000fe200000000ff */
[----:B------:R0:W-:Y:S01]  /*165e0*/  @P6 STG.E.U8 desc[UR24][R42.64], R79 ;  /* 0x0000004f2a006986 */ /* 0x0001e2000c101118 */
[----:B------:R-:W-:Y:S01]  /*165f0*/  ISETP.LT.AND P6, PT, R2, UR14, !P3 ;  /* 0x0000000e02007c0c */ /* 0x000fe2000dfc1270 */
[----:B------:R-:W3:Y:S01]  /*16600*/  LDCU UR6, c[0x0][0x39c] ;  /* 0x00007380ff0677ac */ /* 0x000ee20008000800 */
[----:B------:R-:W-:Y:S01]  /*16610*/  PRMT R81, R12, 0x7772, RZ ;  /* 0x000077720c517816 */ /* 0x000fe200000000ff */
[----:B------:R-:W-:Y:S01]  /*16620*/  @P2 STG.E.U8 desc[UR24][R52.64], R85 ;  /* 0x0000005534002986 */ /* 0x000fe2000c101118 */
[----:B------:R-:W-:Y:S01]  /*16630*/  ISETP.GE.AND P2, PT, R78, UR4, PT ;  /* 0x000000044e007c0c */ /* 0x000fe2000bf46270 */
[----:B------:R-:W3:Y:S01]  /*16640*/  LDCU UR4, c[0x0][0x39c] ;  /* 0x00007380ff0477ac */ /* 0x000ee20008000800 */
[----:B-1----:R-:W-:Y:S01]  /*16650*/  PRMT R83, R8, 0x7772, RZ ;  /* 0x0000777208537816 */ /* 0x002fe200000000ff */
[----:B------:R1:W-:Y:S01]  /*16660*/  @P5 STG.E.U8 desc[UR24][R36.64], R81 ;  /* 0x0000005124005986 */ /* 0x0003e2000c101118 */
[----:B--2---:R-:W-:Y:S01]  /*16670*/  ISETP.LT.AND P3, PT, R3, UR20, !P3 ;  /* 0x0000001403007c0c */ /* 0x004fe2000df61270 */
[----:B------:R-:W2:Y:S01]  /*16680*/  LDCU UR10, c[0x0][0x398] ;  /* 0x00007300ff0a77ac */ /* 0x000ea20008000800 */
[----:B0-----:R-:W-:Y:S01]  /*16690*/  PRMT R79, R12, 0x7773, RZ ;  /* 0x000077730c4f7816 */ /* 0x001fe200000000ff */
[----:B------:R-:W-:Y:S01]  /*166a0*/  @P1 STG.E.U8 desc[UR24][R54.64], R83 ;  /* 0x0000005336001986 */ /* 0x000fe2000c101118 */
[C---:B------:R-:W-:Y:S01]  /*166b0*/  IADD3 R38, P1, PT, R41.reuse, R22, RZ ;  /* 0x0000001629267210 */ /* 0x040fe20007f3e0ff */
[----:B------:R-:W-:Y:S01]  /*166c0*/  VIADD R43, R41, UR9 ;  /* 0x00000009292b7c36 */ /* 0x000fe20008000000 */
[----:B------:R-:W0:Y:S01]  /*166d0*/  LDCU UR14, c[0x0][0x398] ;  /* 0x00007300ff0e77ac */ /* 0x000e220008000800 */
[----:B------:R2:W-:Y:S02]  /*166e0*/  @P6 STG.E.U8 desc[UR24][R76.64], R79 ;  /* 0x0000004f4c006986 */ /* 0x0005e4000c101118 */
[----:B------:R-:W-:Y:S01]  /*166f0*/  IMAD.X R39, R80, 0x1, R23, P1 ;  /* 0x0000000150277824 */ /* 0x000fe200008e0617 */
[----:B------:R-:W-:Y:S01]  /*16700*/  SHF.R.S32.HI R12, RZ, 0x1f, R43 ;  /* 0x0000001fff0c7819 */ /* 0x000fe2000001142b */
[----:B------:R-:W-:Y:S01]  /*16710*/  VIADD R41, R0, 0x7 ;  /* 0x0000000700297836 */ /* 0x000fe20000000000 */
[----:B-1----:R-:W-:Y:S01]  /*16720*/  IADD3 R36, P1, PT, R43, R20, RZ ;  /* 0x000000142b247210 */ /* 0x002fe20007f3e0ff */
[----:B------:R-:W1:Y:S01]  /*16730*/  LDCU UR16, c[0x0][0x398] ;  /* 0x00007300ff1077ac */ /* 0x000e620008000800 */
[----:B------:R-:W-:-:S02]  /*16740*/  ISETP.LT.AND P5, PT, R2, UR18, !P0 ;  /* 0x0000001202007c0c */ /* 0x000fc4000c7a1270 */
[----:B--2---:R-:W-:Y:S01]  /*16750*/  PRMT R77, R8, 0x7773, RZ ;  /* 0x00007773084d7816 */ /* 0x004fe200000000ff */
[----:B------:R-:W-:Y:S01]  /*16760*/  IMAD.X R37, R12, 0x1, R21, P1 ;  /* 0x000000010c257824 */ /* 0x000fe200008e0615 */
[----:B---3--:R-:W-:Y:S01]  /*16770*/  ISETP.GE.AND P1, PT, R41, UR4, PT ;  /* 0x0000000429007c0c */ /* 0x008fe2000bf26270 */
[----:B------:R-:W2:Y:S02]  /*16780*/  LDCU UR4, c[0x0][0x39c] ;  /* 0x00007380ff0477ac */ /* 0x000ea40008000800 */
[----:B------:R3:W-:Y:S01]  /*16790*/  @P3 STG.E.U8 desc[UR24][R38.64], R77 ;  /* 0x0000004d26003986 */ /* 0x0007e2000c101118 */
[----:B------:R-:W-:Y:S01]  /*167a0*/  ISETP.LT.AND P3, PT, R3, UR26, !P0 ;  /* 0x0000001a03007c0c */ /* 0x000fe2000c761270 */
[----:B------:R-:W-:Y:S01]  /*167b0*/  VIADD R53, R0, 0x8 ;  /* 0x0000000800357836 */ /* 0x000fe20000000000 */
[C---:B------:R-:W-:Y:S01]  /*167c0*/  IADD3 R42, P0, PT, R43.reuse, R22, RZ ;  /* 0x000000162b2a7210 */ /* 0x040fe20007f1e0ff */
[----:B------:R-:W-:Y:S01]  /*167d0*/  VIADD R41, R43, UR9 ;  /* 0x000000092b297c36 */ /* 0x000fe20008000000 */
[----:B------:R-:W-:Y:S01]  /*167e0*/  PRMT R55, R13, 0x7770, RZ ;  /* 0x000077700d377816 */ /* 0x000fe200000000ff */
[----:B------:R-:W0:Y:S02]  /*167f0*/  LDCU UR18, c[0x0][0x398] ;  /* 0x00007300ff1277ac */ /* 0x000e240008000800 */
[----:B------:R-:W-:Y:S01]  /*16800*/  IMAD.X R43, R12, 0x1, R23, P0 ;  /* 0x000000010c2b7824 */ /* 0x000fe200000e0617 */
[----:B---3--:R-:W-:Y:S01]  /*16810*/  PRMT R39, R9, 0x7770, RZ ;  /* 0x0000777009277816 */ /* 0x008fe200000000ff */
[----:B------:R3:W-:Y:S01]  /*16820*/  @P5 STG.E.U8 desc[UR24][R36.64], R55 ;  /* 0x0000003724005986 */ /* 0x0007e2000c101118 */
[----:B------:R-:W-:Y:S01]  /*16830*/  ISETP.GE.AND P0, PT, R53, UR6, PT ;  /* 0x0000000635007c0c */ /* 0x000fe2000bf06270 */
[----:B------:R-:W0:Y:S01]  /*16840*/  LDCU UR6, c[0x0][0x398] ;  /* 0x00007300ff0677ac */ /* 0x000e220008000800 */
[----:B------:R-:W-:Y:S01]  /*16850*/  SHF.R.S32.HI R8, RZ, 0x1f, R41 ;  /* 0x0000001fff087819 */ /* 0x000fe20000011429 */
[----:B------:R0:W-:Y:S01]  /*16860*/  @P3 STG.E.U8 desc[UR24][R42.64], R39 ;  /* 0x000000272a003986 */ /* 0x0001e2000c101118 */
[----:B------:R-:W-:-:S02]  /*16870*/  IADD3 R52, P6, PT, R41, R20, RZ ;  /* 0x0000001429347210 */ /* 0x000fc40007fde0ff */
[----:B------:R-:W-:Y:S01]  /*16880*/  ISETP.LT.AND P5, PT, R2, UR22, !P4 ;  /* 0x0000001602007c0c */ /* 0x000fe2000e7a1270 */
[C---:B---3--:R-:W-:Y:S01]  /*16890*/  VIADD R55, R41.reuse, UR9 ;  /* 0x0000000929377c36 */ /* 0x048fe20008000000 */
[----:B------:R-:W-:Y:S01]  /*168a0*/  IADD3 R36, P3, PT, R41, R22, RZ ;  /* 0x0000001629247210 */ /* 0x000fe20007f7e0ff */
[----:B------:R-:W-:Y:S01]  /*168b0*/  VIADD R41, R0, 0x9 ;  /* 0x0000000900297836 */ /* 0x000fe20000000000 */
[----:B------:R-:W-:-:S03]  /*168c0*/  ISETP.LT.AND P4, PT, R3, UR28, !P4 ;  /* 0x0000001c03007c0c */ /* 0x000fc6000e781270 */
[C---:B------:R-:W-:Y:S01]  /*168d0*/  IMAD.X R37, R8.reuse, 0x1, R23, P3 ;  /* 0x0000000108257824 */ /* 0x040fe200018e0617 */
[----:B--2---:R-:W-:Y:S01]  /*168e0*/  ISETP.GE.AND P3, PT, R41, UR4, PT ;  /* 0x0000000429007c0c */ /* 0x004fe2000bf66270 */
[----:B------:R-:W2:Y:S01]  /*168f0*/  LDCU UR4, c[0x0][0x39c] ;  /* 0x00007380ff0477ac */ /* 0x000ea20008000800 */
[----:B------:R-:W-:Y:S01]  /*16900*/  IMAD.X R53, R8, 0x1, R21, P6 ;  /* 0x0000000108357824 */ /* 0x000fe200030e0615 */
[----:B------:R-:W-:Y:S02]  /*16910*/  PRMT R77, R13, 0x7771, RZ ;  /* 0x000077710d4d7816 */ /* 0x000fe400000000ff */
[----:B------:R-:W-:-:S03]  /*16920*/  PRMT R79, R9, 0x7771, RZ ;  /* 0x00007771094f7816 */ /* 0x000fc600000000ff */
[----:B------:R3:W-:Y:S01]  /*16930*/  @P5 STG.E.U8 desc[UR24][R52.64], R77 ;  /* 0x0000004d34005986 */ /* 0x0007e2000c101118 */
[----:B------:R-:W-:-:S03]  /*16940*/  ISETP.LT.AND P5, PT, R2, UR30, !P2 ;  /* 0x0000001e02007c0c */ /* 0x000fc6000d7a1270 */
[----:B------:R1:W-:Y:S01]  /*16950*/  @P4 STG.E.U8 desc[UR24][R36.64], R79 ;  /* 0x0000004f24004986 */ /* 0x0003e2000c101118 */
[----:B0-----:R-:W-:Y:S02]  /*16960*/  ISETP.LT.AND P4, PT, R3, UR6, !P2 ;  /* 0x0000000603007c0c */ /* 0x001fe4000d781270 */
[----:B------:R-:W-:Y:S01]  /*16970*/  SHF.R.S32.HI R12, RZ, 0x1f, R55 ;  /* 0x0000001fff0c7819 */ /* 0x000fe20000011437 */
[C---:B------:R-:W-:Y:S01]  /*16980*/  VIADD R41, R55.reuse, UR9 ;  /* 0x0000000937297c36 */ /* 0x040fe20008000000 */
[C---:B------:R-:W-:Y:S01]  /*16990*/  IADD3 R42, P2, PT, R55.reuse, R22, RZ ;  /* 0x00000016372a7210 */ /* 0x040fe20007f5e0ff */
[----:B------:R-:W0:Y:S01]  /*169a0*/  LDCU UR6, c[0x0][0x398] ;  /* 0x00007300ff0677ac */ /* 0x000e220008000800 */
[----:B---3--:R-:W-:Y:S01]  /*169b0*/  VIADD R53, R0, 0xa ;  /* 0x0000000a00357836 */ /* 0x008fe20000000000 */
[----:B------:R-:W-:Y:S02]  /*169c0*/  IADD3 R38, P6, PT, R55, R20, RZ ;  /* 0x0000001437267210 */ /* 0x000fe40007fde0ff */
[----:B------:R-:W-:-:S02]  /*169d0*/  IMAD.X R43, R12, 0x1, R23, P2 ;  /* 0x000000010c2b7824 */ /* 0x000fc400010e0617 */
[----:B--2---:R-:W-:Y:S01]  /*169e0*/  ISETP.GE.AND P2, PT, R53, UR4, PT ;  /* 0x0000000435007c0c */ /* 0x004fe2000bf46270 */
[----:B------:R-:W2:Y:S01]  /*169f0*/  LDCU UR4, c[0x0][0x39c] ;  /* 0x00007380ff0477ac */ /* 0x000ea20008000800 */
[----:B------:R-:W-:Y:S01]  /*16a00*/  IMAD.X R39, R12, 0x1, R21, P6 ;  /* 0x000000010c277824 */ /* 0x000fe200030e0615 */
[----:B------:R-:W-:Y:S02]  /*16a10*/  PRMT R77, R13, 0x7772, RZ ;  /* 0x000077720d4d7816 */ /* 0x000fe400000000ff */
[----:B------:R-:W-:-:S03]  /*16a20*/  PRMT R55, R9, 0x7772, RZ ;  /* 0x0000777209377816 */ /* 0x000fc600000000ff */
[----:B------:R3:W-:Y:S01]  /*16a30*/  @P5 STG.E.U8 desc[UR24][R38.64], R77 ;  /* 0x0000004d26005986 */ /* 0x0007e2000c101118 */
[----:B------:R-:W-:Y:S01]  /*16a40*/  ISETP.LT.AND P5, PT, R2, UR10, !P1 ;  /* 0x0000000a02007c0c */ /* 0x000fe2000cfa1270 */
[----:B-1----:R-:W-:Y:S01]  /*16a50*/  VIADD R36, R0, 0xb ;  /* 0x0000000b00247836 */ /* 0x002fe20000000000 */
[----:B------:R-:W-:Y:S01]  /*16a60*/  SHF.R.S32.HI R8, RZ, 0x1f, R41 ;  /* 0x0000001fff087819 */ /* 0x000fe20000011429 */
[----:B------:R-:W-:Y:S01]  /*16a70*/  @P4 STG.E.U8 desc[UR24][R42.64], R55 ;  /* 0x000000372a004986 */ /* 0x000fe2000c101118 */
[----:B------:R-:W-:Y:S01]  /*16a80*/  ISETP.LT.AND P4, PT, R3, UR12, !P1 ;  /* 0x0000000c03007c0c */ /* 0x000fe2000cf81270 */
[C---:B------:R-:W-:Y:S01]  /*16a90*/  VIADD R37, R41.reuse, UR9 ;  /* 0x0000000929257c36 */ /* 0x040fe20008000000 */
[C---:B------:R-:W-:Y:S01]  /*16aa0*/  IADD3 R12, P1, PT, R41.reuse, R22, RZ ;  /* 0x00000016290c7210 */ /* 0x040fe20007f3e0ff */
[----:B------:R-:W1:Y:S01]  /*16ab0*/  LDCU UR10, c[0x0][0x398] ;  /* 0x00007300ff0a77ac */ /* 0x000e620008000800 */
[-C--:B------:R-:W-:Y:S02]  /*16ac0*/  IADD3 R52, P6, PT, R41, R20.reuse, RZ ;  /* 0x0000001429347210 */ /* 0x080fe40007fde0ff */
[----:B---3--:R-:W-:Y:S01]  /*16ad0*/  PRMT R39, R13, 0x7773, RZ ;  /* 0x000077730d277816 */ /* 0x008fe200000000ff */
[----:B------:R-:W-:Y:S01]  /*16ae0*/  IMAD.X R13, R8, 0x1, R23, P1 ;  /* 0x00000001080d7824 */ /* 0x000fe200008e0617 */
[----:B--2---:R-:W-:Y:S01]  /*16af0*/  ISETP.GE.AND P1, PT, R36, UR4, PT ;  /* 0x0000000424007c0c */ /* 0x004fe2000bf26270 */
[----:B------:R-:W-:Y:S01]  /*16b00*/  IMAD.X R53, R8, 0x1, R21, P6 ;  /* 0x0000000108357824 */ /* 0x000fe200030e0615 */
[----:B------:R-:W2:Y:S04]  /*16b10*/  LDCU UR4, c[0x0][0x39c] ;  /* 0x00007380ff0477ac */ /* 0x000ea80008000800 */
[----:B------:R3:W-:Y:S01]  /*16b20*/  @P5 STG.E.U8 desc[UR24][R52.64], R39 ;  /* 0x0000002734005986 */ /* 0x0007e2000c101118 */
[----:B------:R-:W-:Y:S01]  /*16b30*/  ISETP.LT.AND P5, PT, R2, UR14, !P0 ;  /* 0x0000000e02007c0c */ /* 0x000fe2000c7a1270 */
[----:B------:R-:W0:Y:S01]  /*16b40*/  LDCU UR12, c[0x0][0x398] ;  /* 0x00007300ff0c77ac */ /* 0x000e220008000800 */
[----:B------:R-:W-:Y:S01]  /*16b50*/  SHF.R.S32.HI R38, RZ, 0x1f, R37 ;  /* 0x0000001fff267819 */ /* 0x000fe20000011425 */
[C---:B------:R-:W-:Y:S01]  /*16b60*/  VIADD R41, R37.reuse, UR9 ;  /* 0x0000000925297c36 */ /* 0x040fe20008000000 */
[----:B------:R-:W-:Y:S01]  /*16b70*/  IADD3 R8, P6, PT, R37, R20, RZ ;  /* 0x0000001425087210 */ /* 0x000fe20007fde0ff */
[----:B------:R-:W0:Y:S01]  /*16b80*/  LDCU UR14, c[0x0][0x398] ;  /* 0x00007300ff0e77ac */ /* 0x000e220008000800 */
[----:B---3--:R-:W-:Y:S01]  /*16b90*/  PRMT R53, R9, 0x7773, RZ ;  /* 0x0000777309357816 */ /* 0x008fe200000000ff */
[----:B------:R-:W-:-:S04]  /*16ba0*/  VIADD R39, R0, 0xc ;  /* 0x0000000c00277836 */ /* 0x000fc80000000000 */
[----:B------:R3:W-:Y:S01]  /*16bb0*/  @P4 STG.E.U8 desc[UR24][R12.64], R53 ;  /* 0x000000350c004986 */ /* 0x0007e2000c101118 */
[----:B------:R-:W-:Y:S01]  /*16bc0*/  ISETP.LT.AND P4, PT, R3, UR16, !P0 ;  /* 0x0000001003007c0c */ /* 0x000fe2000c781270 */
[C---:B------:R-:W-:Y:S01]  /*16bd0*/  IMAD.X R9, R38.reuse, 0x1, R21, P6 ;  /* 0x0000000126097824 */ /* 0x040fe200030e0615 */
[----:B------:R-:W-:Y:S01]  /*16be0*/  IADD3 R36, P0, PT, R37, R22, RZ ;  /* 0x0000001625247210 */ /* 0x000fe20007f1e0ff */
[----:B------:R-:W4:Y:S04]  /*16bf0*/  LDCU UR16, c[0x0][0x398] ;  /* 0x00007300ff1077ac */ /* 0x000f280008000800 */
[----:B------:R-:W-:Y:S01]  /*16c00*/  IMAD.X R37, R38, 0x1, R23, P0 ;  /* 0x0000000126257824 */ /* 0x000fe200000e0617 */
[----:B--2---:R-:W-:Y:S01]  /*16c10*/  ISETP.GE.AND P0, PT, R39, UR4, PT ;  /* 0x0000000427007c0c */ /* 0x004fe2000bf06270 */
[----:B------:R-:W2:Y:S01]  /*16c20*/  LDCU UR4, c[0x0][0x39c] ;  /* 0x00007380ff0477ac */ /* 0x000ea20008000800 */
[----:B------:R-:W-:-:S02]  /*16c30*/  PRMT R43, R14, 0x7770, RZ ;  /* 0x000077700e2b7816 */ /* 0x000fc400000000ff */
[----:B------:R-:W-:-:S03]  /*16c40*/  PRMT R55, R10, 0x7770, RZ ;  /* 0x000077700a377816 */ /* 0x000fc600000000ff */
[----:B------:R2:W-:Y:S01]  /*16c50*/  @P5 STG.E.U8 desc[UR24][R8.64], R43 ;  /* 0x0000002b08005986 */ /* 0x0005e2000c101118 */
[----:B0-----:R-:W-:Y:S01]  /*16c60*/  ISETP.LT.AND P5, PT, R2, UR6, !P3 ;  /* 0x0000000602007c0c */ /* 0x001fe2000dfa1270 */
[----:B---3--:R-:W-:Y:S01]  /*16c70*/  VIADD R13, R0, 0xd ;  /* 0x0000000d000d7836 */ /* 0x008fe20000000000 */
[----:B------:R-:W-:Y:S01]  /*16c80*/  SHF.R.S32.HI R42, RZ, 0x1f, R41 ;  /* 0x0000001fff2a7819 */ /* 0x000fe20000011429 */
[----:B------:R0:W-:Y:S01]  /*16c90*/  @P4 STG.E.U8 desc[UR24][R36.64], R55 ;  /* 0x0000003724004986 */ /* 0x0001e2000c101118 */
[----:B-1----:R-:W-:Y:S01]  /*16ca0*/  ISETP.LT.AND P4, PT, R3, UR10, !P3 ;  /* 0x0000000a03007c0c */ /* 0x002fe2000df81270 */
[----:B------:R-:W1:Y:S01]  /*16cb0*/  LDCU UR6, c[0x0][0x398] ;  /* 0x00007300ff0677ac */ /* 0x000e620008000800 */
[C---:B------:R-:W-:Y:S02]  /*16cc0*/  IADD3 R38, P6, PT, R41.reuse, R20, RZ ;  /* 0x0000001429267210 */ /* 0x040fe40007fde0ff */
[----:B------:R-:W-:Y:S01]  /*16cd0*/  PRMT R53, R14, 0x7771, RZ ;  /* 0x000077710e357816 */ /* 0x000fe200000000ff */
[----:B------:R-:W3:Y:S01]  /*16ce0*/  LDCU UR10, c[0x0][0x398] ;  /* 0x00007300ff0a77ac */ /* 0x000ee20008000800 */
[----:B--2---:R-:W-:-:S05]  /*16cf0*/  IADD3 R8, P3, PT, R41, R22, RZ ;  /* 0x0000001629087210 */ /* 0x004fca0007f7e0ff */
[C---:B------:R-:W-:Y:S01]  /*16d00*/  IMAD.X R9, R42.reuse, 0x1, R23, P3 ;  /* 0x000000012a097824 */ /* 0x040fe200018e0617 */
[----:B------:R-:W-:Y:S01]  /*16d10*/  ISETP.GE.AND P3, PT, R13, UR4, PT ;  /* 0x000000040d007c0c */ /* 0x000fe2000bf66270 */
[----:B------:R-:W2:Y:S01]  /*16d20*/  LDCU UR4, c[0x0][0x39c] ;  /* 0x00007380ff0477ac */ /* 0x000ea20008000800 */
[----:B------:R-:W-:Y:S01]  /*16d30*/  IMAD.X R39, R42, 0x1, R21, P6 ;  /* 0x000000012a277824 */ /* 0x000fe200030e0615 */
[----:B0-----:R-:W-:Y:S01]  /*16d40*/  PRMT R55, R10, 0x7771, RZ ;  /* 0x000077710a377816 */ /* 0x001fe200000000ff */
[----:B------:R-:W-:-:S03]  /*16d50*/  VIADD R43, R41, UR9 ;  /* 0x00000009292b7c36 */ /* 0x000fc60008000000 */
[----:B------:R0:W-:Y:S01]  /*16d60*/  @P5 STG.E.U8 desc[UR24][R38.64], R53 ;  /* 0x0000003526005986 */ /* 0x0001e2000c101118 */
[----:B------:R-:W-:Y:S01]  /*16d70*/  ISETP.LT.AND P5, PT, R2, UR12, !P2 ;  /* 0x0000000c02007c0c */ /* 0x000fe2000d7a1270 */
[----:B------:R-:W-:Y:S01]  /*16d80*/  VIADD R41, R43, UR9 ;  /* 0x000000092b297c36 */ /* 0x000fe20008000000 */
[----:B------:R-:W-:Y:S01]  /*16d90*/  SHF.R.S32.HI R52, RZ, 0x1f, R43 ;  /* 0x0000001fff347819 */ /* 0x000fe2000001142b */
[----:B------:R1:W-:Y:S01]  /*16da0*/  @P4 STG.E.U8 desc[UR24][R8.64], R55 ;  /* 0x0000003708004986 */ /* 0x0003e2000c101118 */
[----:B------:R-:W-:Y:S01]  /*16db0*/  ISETP.LT.AND P4, PT, R3, UR14, !P2 ;  /* 0x0000000e03007c0c */ /* 0x000fe2000d781270 */
[----:B------:R-:W3:Y:S01]  /*16dc0*/  LDCU UR12, c[0x0][0x398] ;  /* 0x00007300ff0c77ac */ /* 0x000ee20008000800 */
[C---:B------:R-:W-:Y:S01]  /*16dd0*/  IADD3 R36, P2, PT, R43.reuse, R22, RZ ;  /* 0x000000162b247210 */ /* 0x040fe20007f5e0ff */
[----:B0-----:R-:W-:Y:S01]  /*16de0*/  VIADD R39, R0, 0xe ;  /* 0x0000000e00277836 */ /* 0x001fe20000000000 */
[----:B------:R-:W-:-:S03]  /*16df0*/  IADD3 R12, P6, PT, R43, R20, RZ ;  /* 0x000000142b0c7210 */ /* 0x000fc60007fde0ff */
[----:B------:R-:W-:Y:S01]  /*16e00*/  IMAD.X R37, R52, 0x1, R23, P2 ;  /* 0x0000000134257824 */ /* 0x000fe200010e0617 */
[----:B------:R-:W-:Y:S01]  /*16e10*/  PRMT R53, R14, 0x7772, RZ ;  /* 0x000077720e357816 */ /* 0x000fe200000000ff */
[----:B------:R-:W0:Y:S01]  /*16e20*/  LDCU UR14, c[0x0][0x398] ;  /* 0x00007300ff0e77ac */ /* 0x000e220008000800 */
[----:B--2---:R-:W-:Y:S01]  /*16e30*/  ISETP.GE.AND P2, PT, R39, UR4, PT ;  /* 0x0000000427007c0c */ /* 0x004fe2000bf46270 */
[----:B------:R-:W2:Y:S01]  /*16e40*/  LDCU UR4, c[0x0][0x39c] ;  /* 0x00007380ff0477ac */ /* 0x000ea20008000800 */
[----:B------:R-:W-:Y:S01]  /*16e50*/  IMAD.X R13, R52, 0x1, R21, P6 ;  /* 0x00000001340d7824 */ /* 0x000fe200030e0615 */
[----:B-1----:R-:W-:-:S04]  /*16e60*/  PRMT R55, R10, 0x7772, RZ ;  /* 0x000077720a377816 */ /* 0x002fc800000000ff */
[----:B------:R1:W-:Y:S01]  /*16e70*/  @P5 STG.E.U8 desc[UR24][R12.64], R53 ;  /* 0x000000350c005986 */ /* 0x0003e2000c101118 */
[----:B------:R-:W-:Y:S02]  /*16e80*/  ISETP.LT.AND P5, PT, R2, UR6, !P1 ;  /* 0x0000000602007c0c */ /* 0x000fe4000cfa1270 */
[----:B------:R-:W-:Y:S01]  /*16e90*/  SHF.R.S32.HI R42, RZ, 0x1f, R41 ;  /* 0x0000001fff2a7819 */ /* 0x000fe20000011429 */
[----:B------:R0:W-:Y:S01]  /*16ea0*/  @P4 STG.E.U8 desc[UR24][R36.64], R55 ;  /* 0x0000003724004986 */ /* 0x0001e2000c101118 */
[----:B----4-:R-:W-:Y:S01]  /*16eb0*/  ISETP.LT.AND P4, PT, R3, UR16, !P1 ;  /* 0x0000001003007c0c */ /* 0x010fe2000cf81270 */
[C---:B------:R-:W-:Y:S01]  /*16ec0*/  VIADD R43, R41.reuse, UR9 ;  /* 0x00000009292b7c36 */ /* 0x040fe20008000000 */
[C---:B------:R-:W-:Y:S01]  /*16ed0*/  IADD3 R8, P1, PT, R41.reuse, R22, RZ ;  /* 0x0000001629087210 */ /* 0x040fe20007f3e0ff */
[----:B------:R-:W4:Y:S01]  /*16ee0*/  LDCU UR6, c[0x0][0x398] ;  /* 0x00007300ff0677ac */ /* 0x000f220008000800 */
[----:B-1----:R-:W-:Y:S01]  /*16ef0*/  VIADD R13, R0, 0xf ;  /* 0x0000000f000d7836 */ /* 0x002fe20000000000 */
[----:B------:R-:W-:-:S02]  /*16f00*/  IADD3 R38, P6, PT, R41, R20, RZ ;  /* 0x0000001429267210 */ /* 0x000fc40007fde0ff */
[----:B------:R-:W-:Y:S01]  /*16f10*/  IMAD.X R9, R42, 0x1, R23, P1 ;  /* 0x000000012a097824 */ /* 0x000fe200008e0617 */
[----:B------:R-:W-:Y:S01]  /*16f20*/  PRMT R53, R14, 0x7773, RZ ;  /* 0x000077730e357816 */ /* 0x000fe200000000ff */
[----:B------:R-:W1:Y:S01]  /*16f30*/  LDCU UR16, c[0x0][0x398] ;  /* 0x00007300ff1077ac */ /* 0x000e620008000800 */
[----:B--2---:R-:W-:Y:S01]  /*16f40*/  ISETP.GE.AND P1, PT, R13, UR4, PT ;  /* 0x000000040d007c0c */ /* 0x004fe2000bf26270 */
[----:B------:R-:W2:Y:S01]  /*16f50*/  LDCU UR4, c[0x0][0x39c] ;  /* 0x00007380ff0477ac */ /* 0x000ea20008000800 */
[----:B------:R-:W-:Y:S01]  /*16f60*/  IMAD.X R39, R42, 0x1, R21, P6 ;  /* 0x000000012a277824 */ /* 0x000fe200030e0615 */
[----:B0-----:R-:W-:-:S04]  /*16f70*/  PRMT R55, R10, 0x7773, RZ ;  /* 0x000077730a377816 */ /* 0x001fc800000000ff */
[----:B------:R0:W-:Y:S01]  /*16f80*/  @P5 STG.E.U8 desc[UR24][R38.64], R53 ;  /* 0x0000003526005986 */ /* 0x0001e2000c101118 */
[----:B---3--:R-:W-:Y:S01]  /*16f90*/  ISETP.LT.AND P5, PT, R2, UR10, !P0 ;  /* 0x0000000a02007c0c */ /* 0x008fe2000c7a1270 */
[----:B------:R-:W-:Y:S01]  /*16fa0*/  VIADD R41, R43, UR9 ;  /* 0x000000092b297c36 */ /* 0x000fe20008000000 */
[----:B------:R-:W-:Y:S01]  /*16fb0*/  SHF.R.S32.HI R14, RZ, 0x1f, R43 ;  /* 0x0000001fff0e7819 */ /* 0x000fe2000001142b */
[----:B------:R3:W-:Y:S01]  /*16fc0*/  @P4 STG.E.U8 desc[UR24][R8.64], R55 ;  /* 0x0000003708004986 */ /* 0x0007e2000c101118 */
[----:B------:R-:W-:Y:S01]  /*16fd0*/  ISETP.LT.AND P4, PT, R3, UR12, !P0 ;  /* 0x0000000c03007c0c */ /* 0x000fe2000c781270 */
[----:B------:R-:W1:Y:S01]  /*16fe0*/  LDCU UR10, c[0x0][0x398] ;  /* 0x00007300ff0a77ac */ /* 0x000e620008000800 */
[C---:B------:R-:W-:Y:S01]  /*16ff0*/  IADD3 R36, P0, PT, R43.reuse, R22, RZ ;  /* 0x000000162b247210 */ /* 0x040fe20007f1e0ff */
[----:B0-----:R-:W-:Y:S01]  /*17000*/  VIADD R39, R0, 0x10 ;  /* 0x0000001000277836 */ /* 0x001fe20000000000 */
[----:B------:R-:W-:-:S03]  /*17010*/  IADD3 R12, P6, PT, R43, R20, RZ ;  /* 0x000000142b0c7210 */ /* 0x000fc60007fde0ff */
[C---:B------:R-:W-:Y:S01]  /*17020*/  IMAD.X R37, R14.reuse, 0x1, R23, P0 ;  /* 0x000000010e257824 */ /* 0x040fe200000e0617 */
[----:B------:R-:W-:Y:S01]  /*17030*/  PRMT R53, R15, 0x7770, RZ ;  /* 0x000077700f357816 */ /* 0x000fe200000000ff */
[----:B------:R-:W0:Y:S01]  /*17040*/  LDCU UR12, c[0x0][0x398] ;  /* 0x00007300ff0c77ac */ /* 0x000e220008000800 */
[----:B--2---:R-:W-:Y:S01]  /*17050*/  ISETP.GE.AND P0, PT, R39, UR4, PT ;  /* 0x0000000427007c0c */ /* 0x004fe2000bf06270 */
[----:B------:R-:W2:Y:S01]  /*17060*/  LDCU UR4, c[0x0][0x39c] ;  /* 0x00007380ff0477ac */ /* 0x000ea20008000800 */
[----:B------:R-:W-:Y:S01]  /*17070*/  IMAD.X R13, R14, 0x1, R21, P6 ;  /* 0x000000010e0d7824 */ /* 0x000fe200030e0615 */
[----:B---3--:R-:W-:-:S04]  /*17080*/  PRMT R55, R11, 0x7770, RZ ;  /* 0x000077700b377816 */ /* 0x008fc800000000ff */
[----:B------:R3:W-:Y:S01]  /*17090*/  @P5 STG.E.U8 desc[UR24][R12.64], R53 ;  /* 0x000000350c005986 */ /* 0x0007e2000c101118 */
[----:B----4-:R-:W-:Y:S02]  /*170a0*/  ISETP.LT.AND P5, PT, R2, UR6, !P3 ;  /* 0x0000000602007c0c */ /* 0x010fe4000dfa1270 */
[----:B------:R-:W-:Y:S01]  /*170b0*/  SHF.R.S32.HI R10, RZ, 0x1f, R41 ;  /* 0x0000001fff0a7819 */ /* 0x000fe20000011429 */
[----:B------:R4:W-:Y:S01]  /*170c0*/  @P4 STG.E.U8 desc[UR24][R36.64], R55 ;  /* 0x0000003724004986 */ /* 0x0009e2000c101118 */
[----:B------:R-:W-:Y:S01]  /*170d0*/  ISETP.LT.AND P4, PT, R3, UR14, !P3 ;  /* 0x0000000e03007c0c */ /* 0x000fe2000df81270 */
[C---:B------:R-:W-:Y:S01]  /*170e0*/  VIADD R43, R41.reuse, UR9 ;  /* 0x00000009292b7c36 */ /* 0x040fe20008000000 */
[C---:B------:R-:W-:Y:S01]  /*170f0*/  IADD3 R8, P3, PT, R41.reuse, R22, RZ ;  /* 0x0000001629087210 */ /* 0x040fe20007f7e0ff */
[----:B------:R-:W0:Y:S01]  /*17100*/  LDCU UR6, c[0x0][0x398] ;  /* 0x00007300ff0677ac */ /* 0x000e220008000800 */
[----:B---3--:R-:W-:Y:S01]  /*17110*/  VIADD R13, R0, 0x11 ;  /* 0x00000011000d7836 */ /* 0x008fe20000000000 */
[----:B------:R-:W-:-:S02]  /*17120*/  IADD3 R38, P6, PT, R41, R20, RZ ;  /* 0x0000001429267210 */ /* 0x000fc40007fde0ff */
[C---:B------:R-:W-:Y:S01]  /*17130*/  IMAD.X R9, R10.reuse, 0x1, R23, P3 ;  /* 0x000000010a097824 */ /* 0x040fe200018e0617 */
[----:B------:R-:W-:Y:S01]  /*17140*/  PRMT R53, R15, 0x7771, RZ ;  /* 0x000077710f357816 */ /* 0x000fe200000000ff */
[----:B------:R-:W3:Y:S01]  /*17150*/  LDCU UR14, c[0x0][0x398] ;  /* 0x00007300ff0e77ac */ /* 0x000ee20008000800 */
[----:B--2---:R-:W-:Y:S01]  /*17160*/  ISETP.GE.AND P3, PT, R13, UR4, PT ;  /* 0x000000040d007c0c */ /* 0x004fe2000bf66270 */
[----:B------:R-:W2:Y:S01]  /*17170*/  LDCU UR4, c[0x0][0x39c] ;  /* 0x00007380ff0477ac */ /* 0x000ea20008000800 */
[----:B------:R-:W-:Y:S01]  /*17180*/  IMAD.X R39, R10, 0x1, R21, P6 ;  /* 0x000000010a277824 */ /* 0x000fe200030e0615 */
[----:B----4-:R-:W-:-:S04]  /*17190*/  PRMT R55, R11, 0x7771, RZ ;  /* 0x000077710b377816 */ /* 0x010fc800000000ff */
[----:B------:R4:W-:Y:S01]  /*171a0*/  @P5 STG.E.U8 desc[UR24][R38.64], R53 ;  /* 0x0000003526005986 */ /* 0x0009e2000c101118 */
[----:B-1----:R-:W-:Y:S02]  /*171b0*/  ISETP.LT.AND P5, PT, R2, UR10, !P2 ;  /* 0x0000000a02007c0c */ /* 0x002fe4000d7a1270 */
[----:B------:R-:W-:Y:S01]  /*171c0*/  SHF.R.S32.HI R14, RZ, 0x1f, R43 ;  /* 0x0000001fff0e7819 */ /* 0x000fe2000001142b */
[----:B------:R1:W-:Y:S01]  /*171d0*/  @P4 STG.E.U8 desc[UR24][R8.64], R55 ;  /* 0x0000003708004986 */ /* 0x0003e2000c101118 */
[----:B------:R-:W-:Y:S01]  /*171e0*/  ISETP.LT.AND P4, PT, R3, UR16, !P2 ;  /* 0x0000001003007c0c */ /* 0x000fe2000d781270 */
[C---:B------:R-:W-:Y:S01]  /*171f0*/  VIADD R41, R43.reuse, UR9 ;  /* 0x000000092b297c36 */ /* 0x040fe20008000000 */
[C---:B------:R-:W-:Y:S01]  /*17200*/  IADD3 R36, P2, PT, R43.reuse, R22, RZ ;  /* 0x000000162b247210 */ /* 0x040fe20007f5e0ff */
[----:B------:R-:W1:Y:S01]  /*17210*/  LDCU UR10, c[0x0][0x398] ;  /* 0x00007300ff0a77ac */ /* 0x000e620008000800 */
[----:B----4-:R-:W-:Y:S01]  /*17220*/  VIADD R39, R0, 0x12 ;  /* 0x0000001200277836 */ /* 0x010fe20000000000 */
[----:B------:R-:W-:-:S02]  /*17230*/  IADD3 R12, P6, PT, R43, R20, RZ ;  /* 0x000000142b0c7210 */ /* 0x000fc40007fde0ff */
[C---:B------:R-:W-:Y:S01]  /*17240*/  IMAD.X R37, R14.reuse, 0x1, R23, P2 ;  /* 0x000000010e257824 */ /* 0x040fe200010e0617 */
[----:B------:R-:W-:Y:S01]  /*17250*/  PRMT R53, R15, 0x7772, RZ ;  /* 0x000077720f357816 */ /* 0x000fe200000000ff */
[----:B------:R-:W4:Y:S01]  /*17260*/  LDCU UR16, c[0x0][0x398] ;  /* 0x00007300ff1077ac */ /* 0x000f220008000800 */
[----:B--2---:R-:W-:Y:S01]  /*17270*/  ISETP.GE.AND P2, PT, R39, UR4, PT ;  /* 0x0000000427007c0c */ /* 0x004fe2000bf46270 */
[----:B------:R-:W2:Y:S01]  /*17280*/  LDCU UR4, c[0x0][0x39c] ;  /* 0x00007380ff0477ac */ /* 0x000ea20008000800 */
[----:B------:R-:W-:Y:S01]  /*17290*/  IMAD.X R13, R14, 0x1, R21, P6 ;  /* 0x000000010e0d7824 */ /* 0x000fe200030e0615 */
[----:B------:R-:W-:-:S04]  /*172a0*/  PRMT R43, R11, 0x7772, RZ ;  /* 0x000077720b2b7816 */ /* 0x000fc800000000ff */
[----:B------:R2:W-:Y:S01]  /*172b0*/  @P5 STG.E.U8 desc[UR24][R12.64], R53 ;  /* 0x000000350c005986 */ /* 0x0005e2000c101118 */
[----:B0-----:R-:W-:Y:S01]  /*172c0*/  ISETP.LT.AND P5, PT, R2, UR6, !P1 ;  /* 0x0000000602007c0c */ /* 0x001fe2000cfa1270 */
[----:B------:R-:W0:Y:S02]  /*172d0*/  LDCU UR6, c[0x0][0x398] ;  /* 0x00007300ff0677ac */ /* 0x000e240008000800 */
[----:B------:R-:W-:Y:S01]  /*172e0*/  @P4 STG.E.U8 desc[UR24][R36.64], R43 ;  /* 0x0000002b24004986 */ /* 0x000fe2000c101118 */
[----:B------:R-:W-:Y:S01]  /*172f0*/  ISETP.LT.AND P4, PT, R3, UR12, !P1 ;  /* 0x0000000c03007c0c */ /* 0x000fe2000cf81270 */
[----:B------:R-:W0:Y:S01]  /*17300*/  LDCU UR12, c[0x0][0x398] ;  /* 0x00007300ff0c77ac */ /* 0x000e220008000800 */
[----:B------:R-:W-:Y:S02]  /*17310*/  SHF.R.S32.HI R10, RZ, 0x1f, R41 ;  /* 0x0000001fff0a7819 */ /* 0x000fe40000011429 */
[C---:B-1----:R-:W-:Y:S02]  /*17320*/  IADD3 R8, P1, PT, R41.reuse, R22, RZ ;  /* 0x0000001629087210 */ /* 0x042fe40007f3e0ff */
[----:B------:R-:W-:Y:S01]  /*17330*/  IADD3 R38, P6, PT, R41, R20, RZ ;  /* 0x0000001429267210 */ /* 0x000fe20007fde0ff */
[----:B--2---:R-:W-:Y:S01]  /*17340*/  VIADD R12, R0, 0x13 ;  /* 0x00000013000c7836 */ /* 0x004fe20000000000 */
[----:B------:R-:W-:Y:S01]  /*17350*/  PRMT R15, R15, 0x7773, RZ ;  /* 0x000077730f0f7816 */ /* 0x000fe200000000ff */
[----:B------:R-:W-:-:S02]  /*17360*/  IMAD.X R9, R10, 0x1, R23, P1 ;  /* 0x000000010a097824 */ /* 0x000fc400008e0617 */
[----:B------:R-:W-:Y:S01]  /*17370*/  IMAD.X R39, R10, 0x1, R21, P6 ;  /* 0x000000010a277824 */ /* 0x000fe200030e0615 */
[----:B------:R-:W-:Y:S01]  /*17380*/  ISETP.GE.AND P1, PT, R12, UR4, PT ;  /* 0x000000040c007c0c */ /* 0x000fe2000bf26270 */
[----:B------:R-:W1:Y:S03]  /*17390*/  LDCU UR4, c[0x0][0x39c] ;  /* 0x00007380ff0477ac */ /* 0x000e660008000800 */
[----:B------:R2:W-:Y:S01]  /*173a0*/  @P5 STG.E.U8 desc[UR24][R38.64], R15 ;  /* 0x0000000f26005986 */ /* 0x0005e2000c101118 */
[----:B------:R-:W-:Y:S01]  /*173b0*/  VIADD R13, R41, UR9 ;  /* 0x00000009290d7c36 */ /* 0x000fe20008000000 */
[----:B------:R-:W-:Y:S01]  /*173c0*/  ISETP.LT.AND P5, PT, R2, UR10, !P0 ;  /* 0x0000000a02007c0c */ /* 0x000fe2000c7a1270 */
[----:B------:R-:W0:Y:S01]  /*173d0*/  LDCU UR10, c[0x0][0x398] ;  /* 0x00007300ff0a77ac */ /* 0x000e220008000800 */
[----:B--2---:R-:W-:Y:S01]  /*173e0*/  PRMT R39, R11, 0x7773, RZ ;  /* 0x000077730b277816 */ /* 0x004fe200000000ff */
[----:B------:R-:W-:Y:S01]  /*173f0*/  VIADD R15, R0, 0x14 ;  /* 0x00000014000f7836 */ /* 0x000fe20000000000 */
[----:B------:R-:W-:-:S03]  /*17400*/  SHF.R.S32.HI R14, RZ, 0x1f, R13 ;  /* 0x0000001fff0e7819 */ /* 0x000fc6000001140d */
[----:B------:R2:W-:Y:S01]  /*17410*/  @P4 STG.E.U8 desc[UR24][R8.64], R39 ;  /* 0x0000002708004986 */ /* 0x0005e2000c101118 */
[----:B---3--:R-:W-:Y:S01]  /*17420*/  ISETP.LT.AND P4, PT, R3, UR14, !P0 ;  /* 0x0000000e03007c0c */ /* 0x008fe2000c781270 */
[C---:B------:R-:W-:Y:S01]  /*17430*/  VIADD R37, R13.reuse, UR9 ;  /* 0x000000090d257c36 */ /* 0x040fe20008000000 */
[C---:B------:R-:W-:Y:S01]  /*17440*/  IADD3 R12, P0, PT, R13.reuse, R22, RZ ;  /* 0x000000160d0c7210 */ /* 0x040fe20007f1e0ff */
[----:B------:R-:W3:Y:S01]  /*17450*/  LDCU UR14, c[0x0][0x398] ;  /* 0x00007300ff0e77ac */ /* 0x000ee20008000800 */
[----:B------:R-:W-:-:S03]  /*17460*/  IADD3 R10, P6, PT, R13, R20, RZ ;  /* 0x000000140d0a7210 */ /* 0x000fc60007fde0ff */
[C---:B------:R-:W-:Y:S01]  /*17470*/  IMAD.X R13, R14.reuse, 0x1, R23, P0 ;  /* 0x000000010e0d7824 */ /* 0x040fe200000e0617 */
[----:B-1----:R-:W-:Y:S01]  /*17480*/  ISETP.GE.AND P0, PT, R15, UR4, PT ;  /* 0x000000040f007c0c */ /* 0x002fe2000bf06270 */
[----:B------:R-:W1:Y:S01]  /*17490*/  LDCU UR4, c[0x0][0x39c] ;  /* 0x00007380ff0477ac */ /* 0x000e620008000800 */
[----:B------:R-:W-:Y:S01]  /*174a0*/  IMAD.X R11, R14, 0x1, R21, P6 ;  /* 0x000000010e0b7824 */ /* 0x000fe200030e0615 */
[----:B------:R-:W-:Y:S02]  /*174b0*/  PRMT R41, R24, 0x7770, RZ ;  /* 0x0000777018297816 */ /* 0x000fe400000000ff */
[----:B------:R-:W-:-:S03]  /*174c0*/  PRMT R43, R16, 0x7770, RZ ;  /* 0x00007770102b7816 */ /* 0x000fc600000000ff */
[----:B------:R1:W-:Y:S01]  /*174d0*/  @P5 STG.E.U8 desc[UR24][R10.64], R41 ;  /* 0x000000290a005986 */ /* 0x0003e2000c101118 */
[----:B0-----:R-:W-:Y:S01]  /*174e0*/  ISETP.LT.AND P5, PT, R2, UR6, !P3 ;  /* 0x0000000602007c0c */ /* 0x001fe2000dfa1270 */
[----:B--2---:R-:W-:Y:S01]  /*174f0*/  VIADD R39, R37, UR9 ;  /* 0x0000000925277c36 */ /* 0x004fe20008000000 */
[----:B------:R-:W-:Y:S01]  /*17500*/  SHF.R.S32.HI R36, RZ, 0x1f, R37 ;  /* 0x0000001fff247819 */ /* 0x000fe20000011425 */
[----:B------:R0:W-:Y:S01]  /*17510*/  @P4 STG.E.U8 desc[UR24][R12.64], R43 ;  /* 0x0000002b0c004986 */ /* 0x0001e2000c101118 */
[----:B----4-:R-:W-:Y:S01]  /*17520*/  ISETP.LT.AND P4, PT, R3, UR16, !P3 ;  /* 0x0000001003007c0c */ /* 0x010fe2000df81270 */
[----:B------:R-:W2:Y:S01]  /*17530*/  LDCU UR6, c[0x0][0x398] ;  /* 0x00007300ff0677ac */ /* 0x000ea20008000800 */
[C---:B------:R-:W-:Y:S01]  /*17540*/  IADD3 R8, P3, PT, R37.reuse, R22, RZ ;  /* 0x0000001625087210 */ /* 0x040fe20007f7e0ff */
[----:B-1----:R-:W-:Y:S01]  /*17550*/  VIADD R11, R0, 0x15 ;  /* 0x00000015000b7836 */ /* 0x002fe20000000000 */
[----:B------:R-:W-:-:S03]  /*17560*/  IADD3 R14, P6, PT, R37, R20, RZ ;  /* 0x00000014250e7210 */ /* 0x000fc60007fde0ff */
[----:B------:R-:W-:Y:S01]  /*17570*/  IMAD.X R9, R36, 0x1, R23, P3 ;  /* 0x0000000124097824 */ /* 0x000fe200018e0617 */
[----:B------:R-:W-:Y:S01]  /*17580*/  PRMT R41, R24, 0x7771, RZ ;  /* 0x0000777118297816 */ /* 0x000fe200000000ff */
[----:B------:R-:W1:Y:S01]  /*17590*/  LDCU UR16, c[0x0][0x398] ;  /* 0x00007300ff1077ac */ /* 0x000e620008000800 */
[----:B------:R-:W-:Y:S01]  /*175a0*/  ISETP.GE.AND P3, PT, R11, UR4, PT ;  /* 0x000000040b007c0c */ /* 0x000fe2000bf66270 */
[----:B------:R-:W4:Y:S01]  /*175b0*/  LDCU UR4, c[0x0][0x39c] ;  /* 0x00007380ff0477ac */ /* 0x000f220008000800 */
[----:B------:R-:W-:Y:S01]  /*175c0*/  IMAD.X R15, R36, 0x1, R21, P6 ;  /* 0x00000001240f7824 */ /* 0x000fe200030e0615 */
[----:B0-----:R-:W-:-:S04]  /*175d0*/  PRMT R43, R16, 0x7771, RZ ;  /* 0x00007771102b7816 */ /* 0x001fc800000000ff */
[----:B------:R0:W-:Y:S01]  /*175e0*/  @P5 STG.E.U8 desc[UR24][R14.64], R41 ;  /* 0x000000290e005986 */ /* 0x0001e2000c101118 */
[----:B------:R-:W-:Y:S02]  /*175f0*/  ISETP.LT.AND P5, PT, R2, UR10, !P2 ;  /* 0x0000000a02007c0c */ /* 0x000fe4000d7a1270 */
[----:B------:R-:W-:Y:S01]  /*17600*/  SHF.R.S32.HI R38, RZ, 0x1f, R39 ;  /* 0x0000001fff267819 */ /* 0x000fe20000011427 */
[----:B------:R1:W-:Y:S01]  /*17610*/  @P4 STG.E.U8 desc[UR24][R8.64], R43 ;  /* 0x0000002b08004986 */ /* 0x0003e2000c101118 */
[----:B------:R-:W-:Y:S01]  /*17620*/  ISETP.LT.AND P4, PT, R3, UR12, !P2 ;  /* 0x0000000c03007c0c */ /* 0x000fe2000d781270 */
[C---:B------:R-:W-:Y:S01]  /*17630*/  VIADD R37, R39.reuse, UR9 ;  /* 0x0000000927257c36 */ /* 0x040fe20008000000 */
[C---:B------:R-:W-:Y:S01]  /*17640*/  IADD3 R12, P2, PT, R39.reuse, R22, RZ ;  /* 0x00000016270c7210 */ /* 0x040fe20007f5e0ff */
[----:B------:R-:W3:Y:S01]  /*17650*/  LDCU UR10, c[0x0][0x398] ;  /* 0x00007300ff0a77ac */ /* 0x000ee20008000800 */
[----:B0-----:R-:W-:Y:S01]  /*17660*/  VIADD R15, R0, 0x16 ;  /* 0x00000016000f7836 */ /* 0x001fe20000000000 */
[----:B------:R-:W-:-:S02]  /*17670*/  IADD3 R10, P6, PT, R39, R20, RZ ;  /* 0x00000014270a7210 */ /* 0x000fc40007fde0ff */
[----:B------:R-:W-:Y:S01]  /*17680*/  IMAD.X R13, R38, 0x1, R23, P2 ;  /* 0x00000001260d7824 */ /* 0x000fe200010e0617 */
[----:B------:R-:W-:Y:S01]  /*17690*/  PRMT R41, R24, 0x7772, RZ ;  /* 0x0000777218297816 */ /* 0x000fe200000000ff */
[----:B------:R-:W0:Y:S01]  /*176a0*/  LDCU UR12, c[0x0][0x398] ;  /* 0x00007300ff0c77ac */ /* 0x000e220008000800 */
[----:B----4-:R-:W-:Y:S01]  /*176b0*/  ISETP.GE.AND P2, PT, R15, UR4, PT ;  /* 0x000000040f007c0c */ /* 0x010fe2000bf46270 */
[----:B------:R-:W4:Y:S01]  /*176c0*/  LDCU UR4, c[0x0][0x39c] ;  /* 0x00007380ff0477ac */ /* 0x000f220008000800 */
[----:B------:R-:W-:Y:S01]  /*176d0*/  IMAD.X R11, R38, 0x1, R21, P6 ;  /* 0x00000001260b7824 */ /* 0x000fe200030e0615 */
[----:B-1----:R-:W-:-:S04]  /*176e0*/  PRMT R43, R16, 0x7772, RZ ;  /* 0x00007772102b7816 */ /* 0x002fc800000000ff */
[----:B------:R1:W-:Y:S01]  /*176f0*/  @P5 STG.E.U8 desc[UR24][R10.64], R41 ;  /* 0x000000290a005986 */ /* 0x0003e2000c101118 */
[----:B--2---:R-:W-:Y:S02]  /*17700*/  ISETP.LT.AND P5, PT, R2, UR6, !P1 ;  /* 0x0000000602007c0c */ /* 0x004fe4000cfa1270 */
[----:B------:R-:W-:Y:S01]  /*17710*/  SHF.R.S32.HI R36, RZ, 0x1f, R37 ;  /* 0x0000001fff247819 */ /* 0x000fe20000011425 */
[----:B------:R2:W-:Y:S01]  /*17720*/  @P4 STG.E.U8 desc[UR24][R12.64], R43 ;  /* 0x0000002b0c004986 */ /* 0x0005e2000c101118 */
[----:B---3--:R-:W-:Y:S01]  /*17730*/  ISETP.LT.AND P4, PT, R3, UR14, !P1 ;  /* 0x0000000e03007c0c */ /* 0x008fe2000cf81270 */
[C---:B------:R-:W-:Y:S01]  /*17740*/  VIADD R39, R37.reuse, UR9 ;  /* 0x0000000925277c36 */ /* 0x040fe20008000000 */
[C---:B------:R-:W-:Y:S01]  /*17750*/  IADD3 R8, P1, PT, R37.reuse, R22, RZ ;  /* 0x0000001625087210 */ /* 0x040fe20007f3e0ff */
[----:B------:R-:W3:Y:S01]  /*17760*/  LDCU UR6, c[0x0][0x398] ;  /* 0x00007300ff0677ac */ /* 0x000ee20008000800 */
[----:B-1----:R-:W-:Y:S01]  /*17770*/  VIADD R11, R0, 0x17 ;  /* 0x00000017000b7836 */ /* 0x002fe20000000000 */
[----:B------:R-:W-:-:S02]  /*17780*/  IADD3 R14, P6, PT, R37, R20, RZ ;  /* 0x00000014250e7210 */ /* 0x000fc40007fde0ff */
[----:B------:R-:W-:Y:S01]  /*17790*/  IMAD.X R9, R36, 0x1, R23, P1 ;  /* 0x0000000124097824 */ /* 0x000fe200008e0617 */
[----:B------:R-:W-:Y:S01]  /*177a0*/  PRMT R41, R24, 0x7773, RZ ;  /* 0x0000777318297816 */ /* 0x000fe200000000ff */
[----:B------:R-:W1:Y:S01]  /*177b0*/  LDCU UR14, c[0x0][0x398] ;  /* 0x00007300ff0e77ac */ /* 0x000e620008000800 */
[----:B----4-:R-:W-:Y:S01]  /*177c0*/  ISETP.GE.AND P1, PT, R11, UR4, PT ;  /* 0x000000040b007c0c */ /* 0x010fe2000bf26270 */
[----:B------:R-:W4:Y:S01]  /*177d0*/  LDCU UR4, c[0x0][0x39c] ;  /* 0x00007380ff0477ac */ /* 0x000f220008000800 */
[----:B------:R-:W-:Y:S01]  /*177e0*/  IMAD.X R15, R36, 0x1, R21, P6 ;  /* 0x00000001240f7824 */ /* 0x000fe200030e0615 */
[----:B--2---:R-:W-:-:S04]  /*177f0*/  PRMT R43, R16, 0x7773, RZ ;  /* 0x00007773102b7816 */ /* 0x004fc800000000ff */
[----:B------:R2:W-:Y:S01]  /*17800*/  @P5 STG.E.U8 desc[UR24][R14.64], R41 ;  /* 0x000000290e005986 */ /* 0x0005e2000c101118 */
[----:B------:R-:W-:Y:S01]  /*17810*/  ISETP.LT.AND P5, PT, R2, UR10, !P0 ;  /* 0x0000000a02007c0c */ /* 0x000fe2000c7a1270 */
[----:B------:R-:W-:Y:S01]  /*17820*/  VIADD R37, R39, UR9 ;  /* 0x0000000927257c36 */ /* 0x000fe20008000000 */
[----:B------:R-:W-:Y:S01]  /*17830*/  SHF.R.S32.HI R24, RZ, 0x1f, R39 ;  /* 0x0000001fff187819 */ /* 0x000fe20000011427 */
[----:B------:R0:W-:Y:S01]  /*17840*/  @P4 STG.E.U8 desc[UR24][R8.64], R43 ;  /* 0x0000002b08004986 */ /* 0x0001e2000c101118 */
[----:B------:R-:W-:Y:S01]  /*17850*/  ISETP.LT.AND P4, PT, R3, UR16, !P0 ;  /* 0x0000001003007c0c */ /* 0x000fe2000c781270 */
[----:B------:R-:W1:Y:S01]  /*17860*/  LDCU UR10, c[0x0][0x398] ;  /* 0x00007300ff0a77ac */ /* 0x000e620008000800 */
[C---:B------:R-:W-:Y:S01]  /*17870*/  IADD3 R12, P0, PT, R39.reuse, R22, RZ ;  /* 0x00000016270c7210 */ /* 0x040fe20007f1e0ff */
[----:B--2---:R-:W-:Y:S01]  /*17880*/  VIADD R15, R0, 0x18 ;  /* 0x00000018000f7836 */ /* 0x004fe20000000000 */
[----:B------:R-:W-:-:S03]  /*17890*/  IADD3 R10, P6, PT, R39, R20, RZ ;  /* 0x00000014270a7210 */ /* 0x000fc60007fde0ff */
[C---:B------:R-:W-:Y:S01]  /*178a0*/  IMAD.X R13, R24.reuse, 0x1, R23, P0 ;  /* 0x00000001180d7824 */ /* 0x040fe200000e0617 */
[----:B------:R-:W-:Y:S01]  /*178b0*/  PRMT R41, R25, 0x7770, RZ ;  /* 0x0000777019297816 */ /* 0x000fe200000000ff */
[----:B------:R-:W2:Y:S01]  /*178c0*/  LDCU UR16, c[0x0][0x398] ;  /* 0x00007300ff1077ac */ /* 0x000ea20008000800 */
[----:B----4-:R-:W-:Y:S01]  /*178d0*/  ISETP.GE.AND P0, PT, R15, UR4, PT ;  /* 0x000000040f007c0c */ /* 0x010fe2000bf06270 */
[----:B------:R-:W4:Y:S01]  /*178e0*/  LDCU UR4, c[0x0][0x39c] ;  /* 0x00007380ff0477ac */ /* 0x000f220008000800 */
[----:B------:R-:W-:Y:S01]  /*178f0*/  IMAD.X R11, R24, 0x1, R21, P6 ;  /* 0x00000001180b7824 */ /* 0x000fe200030e0615 */
[----:B0-----:R-:W-:-:S04]  /*17900*/  PRMT R43, R17, 0x7770, RZ ;  /* 0x00007770112b7816 */ /* 0x001fc800000000ff */
[----:B------:R0:W-:Y:S01]  /*17910*/  @P5 STG.E.U8 desc[UR24][R10.64], R41 ;  /* 0x000000290a005986 */ /* 0x0001e2000c101118 */
[----:B---3--:R-:W-:Y:S02]  /*17920*/  ISETP.LT.AND P5, PT, R2, UR6, !P3 ;  /* 0x0000000602007c0c */ /* 0x008fe4000dfa1270 */
[----:B------:R-:W-:Y:S01]  /*17930*/  SHF.R.S32.HI R16, RZ, 0x1f, R37 ;  /* 0x0000001fff107819 */ /* 0x000fe20000011425 */
[----:B------:R3:W-:Y:S01]  /*17940*/  @P4 STG.E.U8 desc[UR24][R12.64], R43 ;  /* 0x0000002b0c004986 */ /* 0x0007e2000c101118 */
[----:B------:R-:W-:Y:S01]  /*17950*/  ISETP.LT.AND P4, PT, R3, UR12, !P3 ;  /* 0x0000000c03007c0c */ /* 0x000fe2000df81270 */
[C---:B------:R-:W-:Y:S01]  /*17960*/  VIADD R39, R37.reuse, UR9 ;  /* 0x0000000925277c36 */ /* 0x040fe20008000000 */
[C---:B------:R-:W-:Y:S01]  /*17970*/  IADD3 R8, P3, PT, R37.reuse, R22, RZ ;  /* 0x0000001625087210 */ /* 0x040fe20007f7e0ff */
[----:B------:R-:W2:Y:S01]  /*17980*/  LDCU UR6, c[0x0][0x398] ;  /* 0x00007300ff0677ac */ /* 0x000ea20008000800 */
[----:B0-----:R-:W-:Y:S01]  /*17990*/  VIADD R11, R0, 0x19 ;  /* 0x00000019000b7836 */ /* 0x001fe20000000000 */
[----:B------:R-:W-:-:S02]  /*179a0*/  IADD3 R14, P6, PT, R37, R20, RZ ;  /* 0x00000014250e7210 */ /* 0x000fc40007fde0ff */
[C---:B------:R-:W-:Y:S01]  /*179b0*/  IMAD.X R9, R16.reuse, 0x1, R23, P3 ;  /* 0x0000000110097824 */ /* 0x040fe200018e0617 */
[----:B------:R-:W-:Y:S01]  /*179c0*/  PRMT R41, R25, 0x7771, RZ ;  /* 0x0000777119297816 */ /* 0x000fe200000000ff */
[----:B------:R-:W0:Y:S01]  /*179d0*/  LDCU UR12, c[0x0][0x398] ;  /* 0x00007300ff0c77ac */ /* 0x000e220008000800 */
[----:B----4-:R-:W-:Y:S01]  /*179e0*/  ISETP.GE.AND P3, PT, R11, UR4, PT ;  /* 0x000000040b007c0c */ /* 0x010fe2000bf66270 */
[----:B------:R-:W4:Y:S01]  /*179f0*/  LDCU UR4, c[0x0][0x39c] ;  /* 0x00007380ff0477ac */ /* 0x000f220008000800 */
[----:B------:R-:W-:Y:S01]  /*17a00*/  IMAD.X R15, R16, 0x1, R21, P6 ;  /* 0x00000001100f7824 */ /* 0x000fe200030e0615 */
[----:B---3--:R-:W-:-:S04]  /*17a10*/  PRMT R43, R17, 0x7771, RZ ;  /* 0x00007771112b7816 */ /* 0x008fc800000000ff */
[----:B------:R3:W-:Y:S01]  /*17a20*/  @P5 STG.E.U8 desc[UR24][R14.64], R41 ;  /* 0x000000290e005986 */ /* 0x0007e2000c101118 */
[----:B-1----:R-:W-:Y:S02]  /*17a30*/  ISETP.LT.AND P5, PT, R2, UR10, !P2 ;  /* 0x0000000a02007c0c */ /* 0x002fe4000d7a1270 */
[----:B------:R-:W-:Y:S01]  /*17a40*/  SHF.R.S32.HI R24, RZ, 0x1f, R39 ;  /* 0x0000001fff187819 */ /* 0x000fe20000011427 */
[----:B------:R-:W-:Y:S01]  /*17a50*/  @P4 STG.E.U8 desc[UR24][R8.64], R43 ;  /* 0x0000002b08004986 */ /* 0x000fe2000c101118 */
[----:B------:R-:W-:Y:S01]  /*17a60*/  ISETP.LT.AND P4, PT, R3, UR14, !P2 ;  /* 0x0000000e03007c0c */ /* 0x000fe2000d781270 */
[C---:B------:R-:W-:Y:S01]  /*17a70*/  VIADD R37, R39.reuse, UR9 ;  /* 0x0000000927257c36 */ /* 0x040fe20008000000 */
[C---:B------:R-:W-:Y:S01]  /*17a80*/  IADD3 R12, P2, PT, R39.reuse, R22, RZ ;  /* 0x00000016270c7210 */ /* 0x040fe20007f5e0ff */
[----:B------:R-:W1:Y:S01]  /*17a90*/  LDCU UR10, c[0x0][0x398] ;  /* 0x00007300ff0a77ac */ /* 0x000e620008000800 */
[----:B------:R-:W-:Y:S01]  /*17aa0*/  IADD3 R10, P6, PT, R39, R20, RZ ;  /* 0x00000014270a7210 */ /* 0x000fe20007fde0ff */
[----:B---3--:R-:W-:Y:S01]  /*17ab0*/  VIADD R15, R0, 0x1a ;  /* 0x0000001a000f7836 */ /* 0x008fe20000000000 */
[----:B------:R-:W-:Y:S01]  /*17ac0*/  PRMT R41, R25, 0x7772, RZ ;  /* 0x0000777219297816 */ /* 0x000fe200000000ff */
[C---:B------:R-:W-:Y:S01]  /*17ad0*/  IMAD.X R13, R24.reuse, 0x1, R23, P2 ;  /* 0x00000001180d7824 */ /* 0x040fe200010e0617 */
[----:B------:R-:W3:Y:S01]  /*17ae0*/  LDCU UR14, c[0x0][0x398] ;  /* 0x00007300ff0e77ac */ /* 0x000ee20008000800 */
[----:B------:R-:W-:Y:S01]  /*17af0*/  IMAD.X R11, R24, 0x1, R21, P6 ;  /* 0x00000001180b7824 */ /* 0x000fe200030e0615 */
[----:B----4-:R-:W-:Y:S01]  /*17b00*/  ISETP.GE.AND P2, PT, R15, UR4, PT ;  /* 0x000000040f007c0c */ /* 0x010fe2000bf46270 */
[----:B------:R-:W4:Y:S03]  /*17b10*/  LDCU UR4, c[0x0][0x39c] ;  /* 0x00007380ff0477ac */ /* 0x000f260008000800 */
[----:B------:R0:W-:Y:S01]  /*17b20*/  @P5 STG.E.U8 desc[UR24][R10.64], R41 ;  /* 0x000000290a005986 */ /* 0x0001e2000c101118 */
[----:B--2---:R-:W-:Y:S01]  /*17b30*/  ISETP.LT.AND P5, PT, R2, UR6, !P1 ;  /* 0x0000000602007c0c */ /* 0x004fe2000cfa1270 */
[----:B------:R-:W2:Y:S01]  /*17b40*/  LDCU UR6, c[0x0][0x398] ;  /* 0x00007300ff0677ac */ /* 0x000ea20008000800 */
[----:B------:R-:W-:-:S02]  /*17b50*/  SHF.R.S32.HI R16, RZ, 0x1f, R37 ;  /* 0x0000001fff107819 */ /* 0x000fc40000011425 */
[----:B0-----:R-:W-:Y:S01]  /*17b60*/  PRMT R41, R17, 0x7772, RZ ;  /* 0x0000777211297816 */ /* 0x001fe200000000ff */
[----:B------:R-:W-:Y:S01]  /*17b70*/  VIADD R11, R0, 0x1b ;  /* 0x0000001b000b7836 */ /* 0x000fe20000000000 */
[----:B------:R-:W-:-:S03]  /*17b80*/  IADD3 R14, P6, PT, R37, R20, RZ ;  /* 0x00000014250e7210 */ /* 0x000fc60007fde0ff */
[----:B------:R-:W-:Y:S01]  /*17b90*/  @P4 STG.E.U8 desc[UR24][R12.64], R41 ;  /* 0x000000290c004986 */ /* 0x000fe2000c101118 */
[----:B------:R-:W-:Y:S01]  /*17ba0*/  ISETP.LT.AND P4, PT, R3, UR16, !P1 ;  /* 0x0000001003007c0c */ /* 0x000fe2000cf81270 */
[----:B------:R-:W-:Y:S01]  /*17bb0*/  IMAD.X R15, R16, 0x1, R21, P6 ;  /* 0x00000001100f7824 */ /* 0x000fe200030e0615 */
[----:B------:R-:W-:Y:S01]  /*17bc0*/  IADD3 R8, P1, PT, R37, R22, RZ ;  /* 0x0000001625087210 */ /* 0x000fe20007f3e0ff */
[----:B------:R-:W0:Y:S01]  /*17bd0*/  LDCU UR16, c[0x0][0x398] ;  /* 0x00007300ff1077ac */ /* 0x000e220008000800 */
[----:B------:R-:W-:-:S03]  /*17be0*/  PRMT R39, R25, 0x7773, RZ ;  /* 0x0000777319277816 */ /* 0x000fc600000000ff */
[----:B------:R-:W-:Y:S01]  /*17bf0*/  IMAD.X R9, R16, 0x1, R23, P1 ;  /* 0x0000000110097824 */ /* 0x000fe200008e0617 */
[----:B----4-:R-:W-:Y:S01]  /*17c00*/  ISETP.GE.AND P1, PT, R11, UR4, PT ;  /* 0x000000040b007c0c */ /* 0x010fe2000bf26270 */
[----:B------:R-:W4:Y:S01]  /*17c10*/  LDCU UR4, c[0x0][0x39c] ;  /* 0x00007380ff0477ac */ /* 0x000f220008000800 */
[----:B------:R0:W-:Y:S01]  /*17c20*/  @P5 STG.E.U8 desc[UR24][R14.64], R39 ;  /* 0x000000270e005986 */ /* 0x0001e2000c101118 */
[----:B------:R-:W-:Y:S01]  /*17c30*/  VIADD R25, R37, UR9 ;  /* 0x0000000925197c36 */ /* 0x000fe20008000000 */
[----:B-1----:R-:W-:Y:S01]  /*17c40*/  ISETP.LT.AND P5, PT, R2, UR10, !P0 ;  /* 0x0000000a02007c0c */ /* 0x002fe2000c7a1270 */
[----:B------:R-:W1:Y:S01]  /*17c50*/  LDCU UR10, c[0x0][0x398] ;  /* 0x00007300ff0a77ac */ /* 0x000e620008000800 */
[----:B0-----:R-:W-:Y:S01]  /*17c60*/  PRMT R39, R17, 0x7773, RZ ;  /* 0x0000777311277816 */ /* 0x001fe200000000ff */
[----:B------:R-:W-:Y:S01]  /*17c70*/  VIADD R15, R0, 0x1c ;  /* 0x0000001c000f7836 */ /* 0x000fe20000000000 */
[----:B------:R-:W-:-:S03]  /*17c80*/  SHF.R.S32.HI R24, RZ, 0x1f, R25 ;  /* 0x0000001fff187819 */ /* 0x000fc60000011419 */
[----:B------:R0:W-:Y:S01]  /*17c90*/  @P4 STG.E.U8 desc[UR24][R8.64], R39 ;  /* 0x0000002708004986 */ /* 0x0001e2000c101118 */
[----:B------:R-:W-:Y:S02]  /*17ca0*/  ISETP.LT.AND P4, PT, R3, UR12, !P0 ;  /* 0x0000000c03007c0c */ /* 0x000fe4000c781270 */
[C---:B------:R-:W-:Y:S02]  /*17cb0*/  IADD3 R10, P6, PT, R25.reuse, R20, RZ ;  /* 0x00000014190a7210 */ /* 0x040fe40007fde0ff */
[----:B------:R-:W-:Y:S01]  /*17cc0*/  PRMT R37, R26, 0x7770, RZ ;  /* 0x000077701a257816 */ /* 0x000fe200000000ff */
[C---:B------:R-:W-:Y:S01]  /*17cd0*/  VIADD R17, R25.reuse, UR9 ;  /* 0x0000000919117c36 */ /* 0x040fe20008000000 */
[----:B------:R-:W-:Y:S01]  /*17ce0*/  IADD3 R12, P0, PT, R25, R22, RZ ;  /* 0x00000016190c7210 */ /* 0x000fe20007f1e0ff */
[----:B------:R-:W1:Y:S04]  /*17cf0*/  LDCU UR12, c[0x0][0x398] ;  /* 0x00007300ff0c77ac */ /* 0x000e680008000800 */
[C---:B------:R-:W-:Y:S01]  /*17d00*/  IMAD.X R13, R24.reuse, 0x1, R23, P0 ;  /* 0x00000001180d7824 */ /* 0x040fe200000e0617 */
[----:B----4-:R-:W-:Y:S01]  /*17d10*/  ISETP.GE.AND P0, PT, R15, UR4, PT ;  /* 0x000000040f007c0c */ /* 0x010fe2000bf06270 */
[----:B------:R-:W4:Y:S01]  /*17d20*/  LDCU UR4, c[0x0][0x39c] ;  /* 0x00007380ff0477ac */ /* 0x000f220008000800 */
[----:B------:R-:W-:Y:S01]  /*17d30*/  IMAD.X R11, R24, 0x1, R21, P6 ;  /* 0x00000001180b7824 */ /* 0x000fe200030e0615 */
[----:B0-----:R-:W-:-:S04]  /*17d40*/  PRMT R39, R18, 0x7770, RZ ;  /* 0x0000777012277816 */ /* 0x001fc800000000ff */
        /* <DEDUP_REMOVED lines=16> */
[----:B--2---:R-:W-:-:S04]  /*17e50*/  PRMT R39, R18, 0x7771, RZ ;  /* 0x0000777112277816 */ /* 0x004fc800000000ff */
[----:B------:R2:W-:Y:S01]  /*17e60*/  @P5 STG.E.U8 desc[UR24][R14.64], R37 ;  /* 0x000000250e005986 */ /* 0x0005e2000c101118 */
[----:B-1----:R-:W-:Y:S02]  /*17e70*/  ISETP.LT.AND P5, PT, R2, UR10, !P2 ;  /* 0x0000000a02007c0c */ /* 0x002fe4000d7a1270 */
[----:B------:R-:W-:Y:S01]  /*17e80*/  SHF.R.S32.HI R24, RZ, 0x1f, R25 ;  /* 0x0000001fff187819 */ /* 0x000fe20000011419 */
[----:B------:R1:W-:Y:S01]  /*17e90*/  @P4 STG.E.U8 desc[UR24][R8.64], R39 ;  /* 0x0000002708004986 */ /* 0x0003e2000c101118 */
[----:B------:R-:W-:Y:S01]  /*17ea0*/  ISETP.LT.AND P4, PT, R3, UR16, !P2 ;  /* 0x0000001003007c0c */ /* 0x000fe2000d781270 */
[C---:B------:R-:W-:Y:S01]  /*17eb0*/  VIADD R17, R25.reuse, UR9 ;  /* 0x0000000919117c36 */ /* 0x040fe20008000000 */
[C---:B------:R-:W-:Y:S01]  /*17ec0*/  IADD3 R12, P2, PT, R25.reuse, R22, RZ ;  /* 0x00000016190c7210 */ /* 0x040fe20007f5e0ff */
[----:B------:R-:W0:Y:S01]  /*17ed0*/  LDCU UR10, c[0x0][0x398] ;  /* 0x00007300ff0a77ac */ /* 0x000e220008000800 */
[----:B--2---:R-:W-:Y:S01]  /*17ee0*/  VIADD R15, R0, 0x1e ;  /* 0x0000001e000f7836 */ /* 0x004fe20000000000 */
[----:B------:R-:W-:-:S02]  /*17ef0*/  IADD3 R10, P6, PT, R25, R20, RZ ;  /* 0x00000014190a7210 */ /* 0x000fc40007fde0ff */
[----:B------:R-:W-:Y:S01]  /*17f00*/  IMAD.X R13, R24, 0x1, R23, P2 ;  /* 0x00000001180d7824 */ /* 0x000fe200010e0617 */
[----:B------:R-:W-:Y:S01]  /*17f10*/  PRMT R37, R26, 0x7772, RZ ;  /* 0x000077721a257816 */ /* 0x000fe200000000ff */
[----:B------:R-:W2:Y:S01]  /*17f20*/  LDCU UR16, c[0x0][0x398] ;  /* 0x00007300ff1077ac */ /* 0x000ea20008000800 */
[----:B----4-:R-:W-:Y:S01]  /*17f30*/  ISETP.GE.AND P2, PT, R15, UR4, PT ;  /* 0x000000040f007c0c */ /* 0x010fe2000bf46270 */
[----:B------:R-:W4:Y:S01]  /*17f40*/  LDCU UR4, c[0x0][0x39c] ;  /* 0x00007380ff0477ac */ /* 0x000f220008000800 */
[----:B------:R-:W-:Y:S01]  /*17f50*/  IMAD.X R11, R24, 0x1, R21, P6 ;  /* 0x00000001180b7824 */ /* 0x000fe200030e0615 */
[----:B-1----:R-:W-:-:S04]  /*17f60*/  PRMT R39, R18, 0x7772, RZ ;  /* 0x0000777212277816 */ /* 0x002fc800000000ff */
        /* <DEDUP_REMOVED lines=16> */
[----:B---3--:R-:W-:-:S04]  /*18070*/  PRMT R39, R18, 0x7773, RZ ;  /* 0x0000777312277816 */ /* 0x008fc800000000ff */
[----:B------:R3:W-:Y:S01]  /*18080*/  @P5 STG.E.U8 desc[UR24][R14.64], R37 ;  /* 0x000000250e005986 */ /* 0x0007e2000c101118 */
[----:B0-----:R-:W-:Y:S02]  /*18090*/  ISETP.LT.AND P5, PT, R2, UR10, !P0 ;  /* 0x0000000a02007c0c */ /* 0x001fe4000c7a1270 */
[----:B------:R-:W-:Y:S01]  /*180a0*/  SHF.R.S32.HI R24, RZ, 0x1f, R25 ;  /* 0x0000001fff187819 */ /* 0x000fe20000011419 */
[----:B------:R0:W-:Y:S01]  /*180b0*/  @P4 STG.E.U8 desc[UR24][R8.64], R39 ;  /* 0x0000002708004986 */ /* 0x0001e2000c101118 */
[----:B------:R-:W-:Y:S01]  /*180c0*/  ISETP.LT.AND P4, PT, R3, UR14, !P0 ;  /* 0x0000000e03007c0c */ /* 0x000fe2000c781270 */
[C---:B------:R-:W-:Y:S01]  /*180d0*/  VIADD R17, R25.reuse, UR9 ;  /* 0x0000000919117c36 */ /* 0x040fe20008000000 */
[C---:B------:R-:W-:Y:S01]  /*180e0*/  IADD3 R12, P0, PT, R25.reuse, R22, RZ ;  /* 0x00000016190c7210 */ /* 0x040fe20007f1e0ff */
[----:B------:R-:W1:Y:S01]  /*180f0*/  LDCU UR10, c[0x0][0x398] ;  /* 0x00007300ff0a77ac */ /* 0x000e620008000800 */
[----:B---3--:R-:W-:Y:S01]  /*18100*/  VIADD R15, R0, 0x20 ;  /* 0x00000020000f7836 */ /* 0x008fe20000000000 */
[----:B------:R-:W-:-:S02]  /*18110*/  IADD3 R10, P6, PT, R25, R20, RZ ;  /* 0x00000014190a7210 */ /* 0x000fc40007fde0ff */
[C---:B------:R-:W-:Y:S01]  /*18120*/  IMAD.X R13, R24.reuse, 0x1, R23, P0 ;  /* 0x00000001180d7824 */ /* 0x040fe200000e0617 */
[----:B------:R-:W-:Y:S01]  /*18130*/  PRMT R37, R27, 0x7770, RZ ;  /* 0x000077701b257816 */ /* 0x000fe200000000ff */
[----:B------:R-:W3:Y:S01]  /*18140*/  LDCU UR14, c[0x0][0x398] ;  /* 0x00007300ff0e77ac */ /* 0x000ee20008000800 */
        /* <DEDUP_REMOVED lines=30> */
[----:B--2---:R-:W-:Y:S01]  /*18330*/  VIADD R15, R0, 0x22 ;  /* 0x00000022000f7836 */ /* 0x004fe20000000000 */
[----:B------:R-:W-:Y:S01]  /*18340*/  PRMT R37, R27, 0x7772, RZ ;  /* 0x000077721b257816 */ /* 0x000fe200000000ff */
[C---:B------:R-:W-:Y:S01]  /*18350*/  IMAD.X R13, R18.reuse, 0x1, R23, P2 ;  /* 0x00000001120d7824 */ /* 0x040fe200010e0617 */
[----:B------:R-:W2:Y:S01]  /*18360*/  LDCU UR12, c[0x0][0x398] ;  /* 0x00007300ff0c77ac */ /* 0x000ea20008000800 */
[----:B------:R-:W-:Y:S01]  /*18370*/  IMAD.X R11, R18, 0x1, R21, P6 ;  /* 0x00000001120b7824 */ /* 0x000fe200030e0615 */
[----:B----4-:R-:W-:Y:S01]  /*18380*/  ISETP.GE.AND P2, PT, R15, UR4, PT ;  /* 0x000000040f007c0c */ /* 0x010fe2000bf46270 */
[----:B------:R-:W4:Y:S03]  /*18390*/  LDCU UR4, c[0x0][0x39c] ;  /* 0x00007380ff0477ac */ /* 0x000f260008000800 */
[----:B------:R0:W-:Y:S01]  /*183a0*/  @P5 STG.E.U8 desc[UR24][R10.64], R37 ;  /* 0x000000250a005986 */ /* 0x0001e2000c101118 */
[----:B---3--:R-:W-:-:S02]  /*183b0*/  ISETP.LT.AND P5, PT, R2, UR6, !P1 ;  /* 0x0000000602007c0c */ /* 0x008fc4000cfa1270 */
[----:B------:R-:W-:Y:S01]  /*183c0*/  SHF.R.S32.HI R16, RZ, 0x1f, R17 ;  /* 0x0000001fff107819 */ /* 0x000fe20000011411 */
[C---:B------:R-:W-:Y:S01]  /*183d0*/  VIADD R25, R17.reuse, UR9 ;  /* 0x0000000911197c36 */ /* 0x040fe20008000000 */
[----:B------:R-:W-:Y:S01]  /*183e0*/  IADD3 R14, P6, PT, R17, R20, RZ ;  /* 0x00000014110e7210 */ /* 0x000fe20007fde0ff */
[----:B------:R-:W3:Y:S01]  /*183f0*/  LDCU UR6, c[0x0][0x398] ;  /* 0x00007300ff0677ac */ /* 0x000ee20008000800 */
[----:B0-----:R-:W-:Y:S01]  /*18400*/  PRMT R37, R19, 0x7772, RZ ;  /* 0x0000777213257816 */ /* 0x001fe200000000ff */
[----:B------:R-:W-:-:S04]  /*18410*/  VIADD R11, R0, 0x23 ;  /* 0x00000023000b7836 */ /* 0x000fc80000000000 */
[----:B------:R0:W-:Y:S01]  /*18420*/  @P4 STG.E.U8 desc[UR24][R12.64], R37 ;  /* 0x000000250c004986 */ /* 0x0001e2000c101118 */
[----:B------:R-:W-:Y:S01]  /*18430*/  ISETP.LT.AND P4, PT, R3, UR14, !P1 ;  /* 0x0000000e03007c0c */ /* 0x000fe2000cf81270 */
[C---:B------:R-:W-:Y:S01]  /*18440*/  IMAD.X R15, R16.reuse, 0x1, R21, P6 ;  /* 0x00000001100f7824 */ /* 0x040fe200030e0615 */
[----:B------:R-:W-:Y:S01]  /*18450*/  IADD3 R8, P1, PT, R17, R22, RZ ;  /* 0x0000001611087210 */ /* 0x000fe20007f3e0ff */
[----:B------:R-:W0:Y:S04]  /*18460*/  LDCU UR14, c[0x0][0x398] ;  /* 0x00007300ff0e77ac */ /* 0x000e280008000800 */
[----:B------:R-:W-:Y:S01]  /*18470*/  IMAD.X R9, R16, 0x1, R23, P1 ;  /* 0x0000000110097824 */ /* 0x000fe200008e0617 */
[----:B----4-:R-:W-:Y:S01]  /*18480*/  ISETP.GE.AND P1, PT, R11, UR4, PT ;  /* 0x000000040b007c0c */ /* 0x010fe2000bf26270 */
[----:B------:R-:W4:Y:S01]  /*18490*/  LDCU UR4, c[0x0][0x39c] ;  /* 0x00007380ff0477ac */ /* 0x000f220008000800 */
[----:B------:R-:W-:-:S02]  /*184a0*/  PRMT R27, R27, 0x7773, RZ ;  /* 0x000077731b1b7816 */ /* 0x000fc400000000ff */
[----:B------:R-:W-:-:S03]  /*184b0*/  PRMT R19, R19, 0x7773, RZ ;  /* 0x0000777313137816 */ /* 0x000fc600000000ff */
[----:B------:R2:W-:Y:S01]  /*184c0*/  @P5 STG.E.U8 desc[UR24][R14.64], R27 ;  /* 0x0000001b0e005986 */ /* 0x0005e2000c101118 */
[----:B-1----:R-:W-:Y:S02]  /*184d0*/  ISETP.LT.AND P5, PT, R2, UR10, !P0 ;  /* 0x0000000a02007c0c */ /* 0x002fe4000c7a1270 */
[----:B------:R-:W-:Y:S01]  /*184e0*/  SHF.R.S32.HI R18, RZ, 0x1f, R25 ;  /* 0x0000001fff127819 */ /* 0x000fe20000011419 */
[----:B------:R1:W-:Y:S01]  /*184f0*/  @P4 STG.E.U8 desc[UR24][R8.64], R19 ;  /* 0x0000001308004986 */ /* 0x0003e2000c101118 */
[----:B------:R-:W-:Y:S02]  /*18500*/  ISETP.LT.AND P4, PT, R3, UR16, !P0 ;  /* 0x0000001003007c0c */ /* 0x000fe4000c781270 */
[C---:B------:R-:W-:Y:S01]  /*18510*/  IADD3 R10, P6, PT, R25.reuse, R20, RZ ;  /* 0x00000014190a7210 */ /* 0x040fe20007fde0ff */
[C---:B------:R-:W-:Y:S01]  /*18520*/  VIADD R17, R25.reuse, UR9 ;  /* 0x0000000919117c36 */ /* 0x040fe20008000000 */
[----:B0-----:R-:W-:Y:S01]  /*18530*/  IADD3 R12, P0, PT, R25, R22, RZ ;  /* 0x00000016190c7210 */ /* 0x001fe20007f1e0ff */
[----:B------:R-:W0:Y:S01]  /*18540*/  LDCU UR10, c[0x0][0x398] ;  /* 0x00007300ff0a77ac */ /* 0x000e220008000800 */
[----:B--2---:R-:W-:Y:S01]  /*18550*/  VIADD R15, R0, 0x24 ;  /* 0x00000024000f7836 */ /* 0x004fe20000000000 */
[----:B------:R-:W-:-:S02]  /*18560*/  PRMT R27, R32, 0x7770, RZ ;  /* 0x00007770201b7816 */ /* 0x000fc400000000ff */
[C---:B------:R-:W-:Y:S01]  /*18570*/  IMAD.X R13, R18.reuse, 0x1, R23, P0 ;  /* 0x00000001120d7824 */ /* 0x040fe200000e0617 */
[----:B------:R-:W2:Y:S01]  /*18580*/  LDCU UR16, c[0x0][0x398] ;  /* 0x00007300ff1077ac */ /* 0x000ea20008000800 */
[----:B------:R-:W-:Y:S01]  /*18590*/  IMAD.X R11, R18, 0x1, R21, P6 ;  /* 0x00000001120b7824 */ /* 0x000fe200030e0615 */
[----:B----4-:R-:W-:Y:S01]  /*185a0*/  ISETP.GE.AND P0, PT, R15, UR4, PT ;  /* 0x000000040f007c0c */ /* 0x010fe2000bf06270 */
[----:B------:R-:W4:Y:S03]  /*185b0*/  LDCU UR4, c[0x0][0x39c] ;  /* 0x00007380ff0477ac */ /* 0x000f260008000800 */
[----:B------:R0:W-:Y:S01]  /*185c0*/  @P5 STG.E.U8 desc[UR24][R10.64], R27 ;  /* 0x0000001b0a005986 */ /* 0x0001e2000c101118 */
[----:B---3--:R-:W-:Y:S01]  /*185d0*/  ISETP.LT.AND P5, PT, R2, UR6, !P3 ;  /* 0x0000000602007c0c */ /* 0x008fe2000dfa1270 */
[----:B-1----:R-:W-:Y:S01]  /*185e0*/  VIADD R19, R17, UR9 ;  /* 0x0000000911137c36 */ /* 0x002fe20008000000 */
[----:B------:R-:W-:Y:S01]  /*185f0*/  SHF.R.S32.HI R16, RZ, 0x1f, R17 ;  /* 0x0000001fff107819 */ /* 0x000fe20000011411 */
[----:B------:R-:W1:Y:S01]  /*18600*/  LDCU UR6, c[0x0][0x398] ;  /* 0x00007300ff0677ac */ /* 0x000e620008000800 */
[----:B0-----:R-:W-:Y:S01]  /*18610*/  PRMT R27, R28, 0x7770, RZ ;  /* 0x000077701c1b7816 */ /* 0x001fe200000000ff */
[----:B------:R-:W-:-:S04]  /*18620*/  VIADD R11, R0, 0x25 ;  /* 0x00000025000b7836 */ /* 0x000fc80000000000 */
[----:B------:R0:W-:Y:S01]  /*18630*/  @P4 STG.E.U8 desc[UR24][R12.64], R27 ;  /* 0x0000001b0c004986 */ /* 0x0001e2000c101118 */
[----:B------:R-:W-:Y:S01]  /*18640*/  ISETP.LT.AND P4, PT, R3, UR12, !P3 ;  /* 0x0000000c03007c0c */ /* 0x000fe2000df81270 */
[----:B------:R-:W3:Y:S01]  /*18650*/  LDCU UR12, c[0x0][0x398] ;  /* 0x00007300ff0c77ac */ /* 0x000ee20008000800 */
[C---:B------:R-:W-:Y:S02]  /*18660*/  IADD3 R8, P3, PT, R17.reuse, R22, RZ ;  /* 0x0000001611087210 */ /* 0x040fe40007f7e0ff */
[----:B------:R-:W-:-:S03]  /*18670*/  IADD3 R14, P6, PT, R17, R20, RZ ;  /* 0x00000014110e7210 */ /* 0x000fc60007fde0ff */
[C---:B------:R-:W-:Y:S01]  /*18680*/  IMAD.X R9, R16.reuse, 0x1, R23, P3 ;  /* 0x0000000110097824 */ /* 0x040fe200018e0617 */
[----:B----4-:R-:W-:Y:S01]  /*18690*/  ISETP.GE.AND P3, PT, R11, UR4, PT ;  /* 0x000000040b007c0c */ /* 0x010fe2000bf66270 */
[----:B------:R-:W4:Y:S01]  /*186a0*/  LDCU UR4, c[0x0][0x39c] ;  /* 0x00007380ff0477ac */ /* 0x000f220008000800 */
[----:B------:R-:W-:Y:S01]  /*186b0*/  IMAD.X R15, R16, 0x1, R21, P6 ;  /* 0x00000001100f7824 */ /* 0x000fe200030e0615 */
[----:B------:R-:W-:Y:S02]  /*186c0*/  PRMT R25, R32, 0x7771, RZ ;  /* 0x0000777120197816 */ /* 0x000fe400000000ff */
[----:B0-----:R-:W-:-:S03]  /*186d0*/  PRMT R27, R28, 0x7771, RZ ;  /* 0x000077711c1b7816 */ /* 0x001fc600000000ff */
[----:B------:R0:W-:Y:S01]  /*186e0*/  @P5 STG.E.U8 desc[UR24][R14.64], R25 ;  /* 0x000000190e005986 */ /* 0x0001e2000c101118 */
[----:B------:R-:W-:Y:S02]  /*186f0*/  ISETP.LT.AND P5, PT, R2, UR10, !P2 ;  /* 0x0000000a02007c0c */ /* 0x000fe4000d7a1270 */
        /* <DEDUP_REMOVED lines=16> */
[----:B------:R-:W-:Y:S02]  /*18800*/  ISETP.LT.AND P5, PT, R2, UR6, !P1 ;  /* 0x0000000602007c0c */ /* 0x000fe4000cfa1270 */
[----:B------:R-:W-:Y:S01]  /*18810*/  SHF.R.S32.HI R16, RZ, 0x1f, R17 ;  /* 0x0000001fff107819 */ /* 0x000fe20000011411 */
[----:B------:R0:W-:Y:S01]  /*18820*/  @P4 STG.E.U8 desc[UR24][R12.64], R27 ;  /* 0x0000001b0c004986 */ /* 0x0001e2000c101118 */
[----:B--2---:R-:W-:Y:S01]  /*18830*/  ISETP.LT.AND P4, PT, R3, UR16, !P1 ;  /* 0x0000001003007c0c */ /* 0x004fe2000cf81270 */
        /* <DEDUP_REMOVED lines=11> */
[----:B0-----:R-:W-:-:S04]  /*188f0*/  PRMT R27, R28, 0x7773, RZ ;  /* 0x000077731c1b7816 */ /* 0x001fc800000000ff */
[----:B------:R0:W-:Y:S01]  /*18900*/  @P5 STG.E.U8 desc[UR24][R14.64], R25 ;  /* 0x000000190e005986 */ /* 0x0001e2000c101118 */
[----:B------:R-:W-:Y:S02]  /*18910*/  ISETP.LT.AND P5, PT, R2, UR10, !P0 ;  /* 0x0000000a02007c0c */ /* 0x000fe4000c7a1270 */
        /* <DEDUP_REMOVED lines=19> */
[----:B------:R-:W-:Y:S01]  /*18a50*/  ISETP.LT.AND P4, PT, R3, UR14, !P3 ;  /* 0x0000000e03007c0c */ /* 0x000fe2000df81270 */
[C---:B------:R-:W-:Y:S01]  /*18a60*/  VIADD R19, R17.reuse, UR9 ;  /* 0x0000000911137c36 */ /* 0x040fe20008000000 */
[C---:B------:R-:W-:Y:S01]  /*18a70*/  IADD3 R8, P3, PT, R17.reuse, R22, RZ ;  /* 0x0000001611087210 */ /* 0x040fe20007f7e0ff */
[----:B------:R-:W0:Y:S01]  /*18a80*/  LDCU UR6, c[0x0][0x398] ;  /* 0x00007300ff0677ac */ /* 0x000e220008000800 */
[----:B-1----:R-:W-:Y:S01]  /*18a90*/  VIADD R11, R0, 0x29 ;  /* 0x00000029000b7836 */ /* 0x002fe20000000000 */
[----:B------:R-:W-:-:S02]  /*18aa0*/  IADD3 R14, P6, PT, R17, R20, RZ ;  /* 0x00000014110e7210 */ /* 0x000fc40007fde0ff */
[C---:B------:R-:W-:Y:S01]  /*18ab0*/  IMAD.X R9, R16.reuse, 0x1, R23, P3 ;  /* 0x0000000110097824 */ /* 0x040fe200018e0617 */
[----:B------:R-:W-:Y:S01]  /*18ac0*/  PRMT R25, R33, 0x7771, RZ ;  /* 0x0000777121197816 */ /* 0x000fe200000000ff */
[----:B------:R-:W1:Y:S01]  /*18ad0*/  LDCU UR14, c[0x0][0x398] ;  /* 0x00007300ff0e77ac */ /* 0x000e620008000800 */
[----:B----4-:R-:W-:Y:S01]  /*18ae0*/  ISETP.GE.AND P3, PT, R11, UR4, PT ;  /* 0x000000040b007c0c */ /* 0x010fe2000bf66270 */
[----:B------:R-:W4:Y:S01]  /*18af0*/  LDCU UR4, c[0x0][0x39c] ;  /* 0x00007380ff0477ac */ /* 0x000f220008000800 */
[----:B------:R-:W-:Y:S01]  /*18b00*/  IMAD.X R15, R16, 0x1, R21, P6 ;  /* 0x00000001100f7824 */ /* 0x000fe200030e0615 */
[----:B--2---:R-:W-:-:S04]  /*18b10*/  PRMT R27, R29, 0x7771, RZ ;  /* 0x000077711d1b7816 */ /* 0x004fc800000000ff */
[----:B------:R2:W-:Y:S01]  /*18b20*/  @P5 STG.E.U8 desc[UR24][R14.64], R25 ;  /* 0x000000190e005986 */ /* 0x0005e2000c101118 */
[----:B---3--:R-:W-:Y:S02]  /*18b30*/  ISETP.LT.AND P5, PT, R2, UR10, !P2 ;  /* 0x0000000a02007c0c */ /* 0x008fe4000d7a1270 */
[----:B------:R-:W-:Y:S01]  /*18b40*/  SHF.R.S32.HI R18, RZ, 0x1f, R19 ;  /* 0x0000001fff127819 */ /* 0x000fe20000011413 */
[----:B------:R-:W-:Y:S01]  /*18b50*/  @P4 STG.E.U8 desc[UR24][R8.64], R27 ;  /* 0x0000001b08004986 */ /* 0x000fe2000c101118 */
[----:B------:R-:W-:Y:S01]  /*18b60*/  ISETP.LT.AND P4, PT, R3, UR16, !P2 ;  /* 0x0000001003007c0c */ /* 0x000fe2000d781270 */
[C---:B------:R-:W-:Y:S01]  /*18b70*/  VIADD R17, R19.reuse, UR9 ;  /* 0x0000000913117c36 */ /* 0x040fe20008000000 */
[C---:B------:R-:W-:Y:S01]  /*18b80*/  IADD3 R12, P2, PT, R19.reuse, R22, RZ ;  /* 0x00000016130c7210 */ /* 0x040fe20007f5e0ff */
[----:B------:R-:W3:Y:S01]  /*18b90*/  LDCU UR10, c[0x0][0x398] ;  /* 0x00007300ff0a77ac */ /* 0x000ee20008000800 */
        /* <DEDUP_REMOVED lines=9> */
[----:B0-----:R-:W-:-:S02]  /*18c30*/  ISETP.LT.AND P5, PT, R2, UR6, !P1 ;  /* 0x0000000602007c0c */ /* 0x001fc4000cfa1270 */
[----:B------:R-:W-:Y:S01]  /*18c40*/  SHF.R.S32.HI R16, RZ, 0x1f, R17 ;  /* 0x0000001fff107819 */ /* 0x000fe20000011411 */
[C---:B------:R-:W-:Y:S01]  /*18c50*/  VIADD R19, R17.reuse, UR9 ;  /* 0x0000000911137c36 */ /* 0x040fe20008000000 */
[----:B------:R-:W-:Y:S01]  /*18c60*/  IADD3 R14, P6, PT, R17, R20, RZ ;  /* 0x00000014110e7210 */ /* 0x000fe20007fde0ff */
[----:B------:R-:W0:Y:S01]  /*18c70*/  LDCU UR6, c[0x0][0x398] ;  /* 0x00007300ff0677ac */ /* 0x000e220008000800 */
[----:B-1----:R-:W-:Y:S01]  /*18c80*/  PRMT R25, R29, 0x7772, RZ ;  /* 0x000077721d197816 */ /* 0x002fe200000000ff */
        /* <DEDUP_REMOVED lines=12> */
[----:B---3--:R-:W-:Y:S02]  /*18d50*/  ISETP.LT.AND P5, PT, R2, UR10, !P0 ;  /* 0x0000000a02007c0c */ /* 0x008fe4000c7a1270 */
[----:B------:R-:W-:Y:S01]  /*18d60*/  SHF.R.S32.HI R18, RZ, 0x1f, R19 ;  /* 0x0000001fff127819 */ /* 0x000fe20000011413 */
[----:B------:R3:W-:Y:S01]  /*18d70*/  @P4 STG.E.U8 desc[UR24][R8.64], R29 ;  /* 0x0000001d08004986 */ /* 0x0007e2000c101118 */
[----:B------:R-:W-:Y:S02]  /*18d80*/  ISETP.LT.AND P4, PT, R3, UR14, !P0 ;  /* 0x0000000e03007c0c */ /* 0x000fe4000c781270 */
[C---:B------:R-:W-:Y:S02]  /*18d90*/  IADD3 R10, P6, PT, R19.reuse, R20, RZ ;  /* 0x00000014130a7210 */ /* 0x040fe40007fde0ff */
[----:B-1----:R-:W-:Y:S02]  /*18da0*/  PRMT R25, R34, 0x7770, RZ ;  /* 0x0000777022197816 */ /* 0x002fe400000000ff */
[----:B------:R-:W-:Y:S01]  /*18db0*/  PRMT R27, R30, 0x7770, RZ ;  /* 0x000077701e1b7816 */ /* 0x000fe200000000ff */
[----:B0-----:R-:W-:Y:S01]  /*18dc0*/  VIADD R15, R0, 0x2c ;  /* 0x0000002c000f7836 */ /* 0x001fe20000000000 */
[C---:B------:R-:W-:Y:S01]  /*18dd0*/  IADD3 R12, P0, PT, R19.reuse, R22, RZ ;  /* 0x00000016130c7210 */ /* 0x040fe20007f1e0ff */
[----:B------:R-:W-:Y:S01]  /*18de0*/  VIADD R17, R19, UR9 ;  /* 0x0000000913117c36 */ /* 0x000fe20008000000 */
[----:B------:R-:W0:Y:S03]  /*18df0*/  LDCU UR10, c[0x0][0x398] ;  /* 0x00007300ff0a77ac */ /* 0x000e260008000800 */
[C---:B------:R-:W-:Y:S01]  /*18e00*/  IMAD.X R13, R18.reuse, 0x1, R23, P0 ;  /* 0x00000001120d7824 */ /* 0x040fe200000e0617 */
[----:B----4-:R-:W-:Y:S01]  /*18e10*/  ISETP.GE.AND P0, PT, R15, UR4, PT ;  /* 0x000000040f007c0c */ /* 0x010fe2000bf06270 */
[----:B------:R-:W1:Y:S01]  /*18e20*/  LDCU UR4, c[0x0][0x39c] ;  /* 0x00007380ff0477ac */ /* 0x000e620008000800 */
[----:B------:R-:W-:Y:S01]  /*18e30*/  IMAD.X R11, R18, 0x1, R21, P6 ;  /* 0x00000001120b7824 */ /* 0x000fe200030e0615 */
[----:B------:R-:W-:Y:S01]  /*18e40*/  SHF.R.S32.HI R16, RZ, 0x1f, R17 ;  /* 0x0000001fff107819 */ /* 0x000fe20000011411 */
[----:B------:R-:W4:Y:S03]  /*18e50*/  LDCU UR14, c[0x0][0x398] ;  /* 0x00007300ff0e77ac */ /* 0x000f260008000800 */
[----:B------:R0:W-:Y:S01]  /*18e60*/  @P5 STG.E.U8 desc[UR24][R10.64], R25 ;  /* 0x000000190a005986 */ /* 0x0001e2000c101118 */
[----:B------:R-:W-:Y:S01]  /*18e70*/  ISETP.LT.AND P5, PT, R2, UR6, !P3 ;  /* 0x0000000602007c0c */ /* 0x000fe2000dfa1270 */
[C---:B------:R-:W-:Y:S01]  /*18e80*/  VIADD R19, R17.reuse, UR9 ;  /* 0x0000000911137c36 */ /* 0x040fe20008000000 */
[----:B------:R-:W-:Y:S01]  /*18e90*/  IADD3 R14, P6, PT, R17, R20, RZ ;  /* 0x00000014110e7210 */ /* 0x000fe20007fde0ff */
[----:B------:R1:W-:Y:S01]  /*18ea0*/  @P4 STG.E.U8 desc[UR24][R12.64], R27 ;  /* 0x0000001b0c004986 */ /* 0x0003e2000c101118 */
[----:B--2---:R-:W-:Y:S01]  /*18eb0*/  ISETP.LT.AND P4, PT, R3, UR16, !P3 ;  /* 0x0000001003007c0c */ /* 0x004fe2000df81270 */
[----:B------:R-:W2:Y:S01]  /*18ec0*/  LDCU UR6, c[0x0][0x398] ;  /* 0x00007300ff0677ac */ /* 0x000ea20008000800 */
[----:B---3--:R-:W-:Y:S01]  /*18ed0*/  IADD3 R8, P3, PT, R17, R22, RZ ;  /* 0x0000001611087210 */ /* 0x008fe20007f7e0ff */
[----:B0-----:R-:W-:Y:S01]  /*18ee0*/  VIADD R11, R0, 0x2d ;  /* 0x0000002d000b7836 */ /* 0x001fe20000000000 */
[----:B------:R-:W-:-:S03]  /*18ef0*/  PRMT R25, R34, 0x7771, RZ ;  /* 0x0000777122197816 */ /* 0x000fc600000000ff */
[C---:B------:R-:W-:Y:S01]  /*18f00*/  IMAD.X R9, R16.reuse, 0x1, R23, P3 ;  /* 0x0000000110097824 */ /* 0x040fe200018e0617 */
[----:B------:R-:W-:Y:S01]  /*18f10*/  SHF.R.S32.HI R18, RZ, 0x1f, R19 ;  /* 0x0000001fff127819 */ /* 0x000fe20000011413 */
[----:B------:R-:W-:Y:S01]  /*18f20*/  IMAD.X R15, R16, 0x1, R21, P6 ;  /* 0x00000001100f7824 */ /* 0x000fe200030e0615 */
[----:B-1----:R-:W-:Y:S01]  /*18f30*/  ISETP.GE.AND P3, PT, R11, UR4, PT ;  /* 0x000000040b007c0c */ /* 0x002fe2000bf66270 */
[----:B------:R-:W0:Y:S01]  /*18f40*/  LDCU UR4, c[0x0][0x39c] ;  /* 0x00007380ff0477ac */ /* 0x000e220008000800 */
[----:B------:R-:W-:Y:S02]  /*18f50*/  PRMT R27, R30, 0x7771, RZ ;  /* 0x000077711e1b7816 */ /* 0x000fe400000000ff */
[----:B------:R1:W-:Y:S01]  /*18f60*/  @P5 STG.E.U8 desc[UR24][R14.64], R25 ;  /* 0x000000190e005986 */ /* 0x0003e2000c101118 */
[----:B------:R-:W-:Y:S01]  /*18f70*/  ISETP.LT.AND P5, PT, R2, UR10, !P2 ;  /* 0x0000000a02007c0c */ /* 0x000fe2000d7a1270 */
[C---:B------:R-:W-:Y:S01]  /*18f80*/  VIADD R17, R19.reuse, UR9 ;  /* 0x0000000913117c36 */ /* 0x040fe20008000000 */
[----:B------:R-:W-:Y:S01]  /*18f90*/  IADD3 R10, P6, PT, R19, R20, RZ ;  /* 0x00000014130a7210 */ /* 0x000fe20007fde0ff */
[----:B------:R3:W-:Y:S01]  /*18fa0*/  @P4 STG.E.U8 desc[UR24][R8.64], R27 ;  /* 0x0000001b08004986 */ /* 0x0007e2000c101118 */
[----:B------:R-:W-:Y:S01]  /*18fb0*/  ISETP.LT.AND P4, PT, R3, UR12, !P2 ;  /* 0x0000000c03007c0c */ /* 0x000fe2000d781270 */
[----:B------:R-:W4:Y:S01]  /*18fc0*/  LDCU UR10, c[0x0][0x398] ;  /* 0x00007300ff0a77ac */ /* 0x000f220008000800 */
[----:B------:R-:W-:Y:S01]  /*18fd0*/  IADD3 R12, P2, PT, R19, R22, RZ ;  /* 0x00000016130c7210 */ /* 0x000fe20007f5e0ff */
[----:B------:R-:W4:Y:S01]  /*18fe0*/  LDCU UR16, c[0x0][0x398] ;  /* 0x00007300ff1077ac */ /* 0x000f220008000800 */
[----:B-1----:R-:W-:-:S03]  /*18ff0*/  VIADD R15, R0, 0x2e ;  /* 0x0000002e000f7836 */ /* 0x002fc60000000000 */
[----:B------:R-:W-:Y:S01]  /*19000*/  IMAD.X R13, R18, 0x1, R23, P2 ;  /* 0x00000001120d7824 */ /* 0x000fe200010e0617 */
[----:B------:R-:W-:Y:S01]  /*19010*/  PRMT R25, R34, 0x7772, RZ ;  /* 0x0000777222197816 */ /* 0x000fe200000000ff */
[----:B------:R-:W-:Y:S01]  /*19020*/  IMAD.X R11, R18, 0x1, R21, P6 ;  /* 0x00000001120b7824 */ /* 0x000fe200030e0615 */
[----:B0-----:R-:W-:Y:S01]  /*19030*/  ISETP.GE.AND P2, PT, R15, UR4, PT ;  /* 0x000000040f007c0c */ /* 0x001fe2000bf46270 */
[----:B------:R-:W0:Y:S01]  /*19040*/  LDCU UR4, c[0x0][0x39c] ;  /* 0x00007380ff0477ac */ /* 0x000e220008000800 */
[----:B---3--:R-:W-:Y:S02]  /*19050*/  PRMT R27, R30, 0x7772, RZ ;  /* 0x000077721e1b7816 */ /* 0x008fe400000000ff */
[----:B------:R1:W-:Y:S01]  /*19060*/  @P5 STG.E.U8 desc[UR24][R10.64], R25 ;  /* 0x000000190a005986 */ /* 0x0003e2000c101118 */
[----:B--2---:R-:W-:Y:S02]  /*19070*/  ISETP.LT.AND P5, PT, R2, UR6, !P1 ;  /* 0x0000000602007c0c */ /* 0x004fe4000cfa1270 */
[----:B------:R-:W-:Y:S01]  /*19080*/  SHF.R.S32.HI R16, RZ, 0x1f, R17 ;  /* 0x0000001fff107819 */ /* 0x000fe20000011411 */
[----:B------:R2:W-:Y:S01]  /*19090*/  @P4 STG.E.U8 desc[UR24][R12.64], R27 ;  /* 0x0000001b0c004986 */ /* 0x0005e2000c101118 */
[----:B----4-:R-:W-:Y:S01]  /*190a0*/  ISETP.LT.AND P4, PT, R3, UR14, !P1 ;  /* 0x0000000e03007c0c */ /* 0x010fe2000cf81270 */
        /* <DEDUP_REMOVED lines=8> */
[----:B0-----:R-:W-:Y:S01]  /*19130*/  ISETP.GE.AND P1, PT, R11, UR4, PT ;  /* 0x000000040b007c0c */ /* 0x001fe2000bf26270 */
[----:B------:R-:W0:Y:S01]  /*19140*/  LDCU UR4, c[0x0][0x39c] ;  /* 0x00007380ff0477ac */ /* 0x000e220008000800 */
[----:B------:R-:W-:Y:S01]  /*19150*/  IMAD.X R15, R16, 0x1, R21, P6 ;  /* 0x00000001100f7824 */ /* 0x000fe200030e0615 */
[----:B--2---:R-:W-:Y:S01]  /*19160*/  PRMT R27, R30, 0x7773, RZ ;  /* 0x000077731e1b7816 */ /* 0x004fe200000000ff */
[----:B------:R-:W2:Y:S03]  /*19170*/  LDCU UR14, c[0x0][0x398] ;  /* 0x00007300ff0e77ac */ /* 0x000ea60008000800 */
[----:B------:R4:W-:Y:S01]  /*19180*/  @P5 STG.E.U8 desc[UR24][R14.64], R25 ;  /* 0x000000190e005986 */ /* 0x0009e2000c101118 */
[----:B------:R-:W-:-:S02]  /*19190*/  ISETP.LT.AND P5, PT, R2, UR10, !P0 ;  /* 0x0000000a02007c0c */ /* 0x000fc4000c7a1270 */
[----:B------:R-:W-:Y:S01]  /*191a0*/  SHF.R.S32.HI R18, RZ, 0x1f, R19 ;  /* 0x0000001fff127819 */ /* 0x000fe20000011413 */
[----:B------:R0:W-:Y:S01]  /*191b0*/  @P4 STG.E.U8 desc[UR24][R8.64], R27 ;  /* 0x0000001b08004986 */ /* 0x0001e2000c101118 */
[----:B------:R-:W-:Y:S01]  /*191c0*/  ISETP.LT.AND P4, PT, R3, UR16, !P0 ;  /* 0x0000001003007c0c */ /* 0x000fe2000c781270 */
[C---:B------:R-:W-:Y:S01]  /*191d0*/  VIADD R17, R19.reuse, UR9 ;  /* 0x0000000913117c36 */ /* 0x040fe20008000000 */
[C---:B------:R-:W-:Y:S01]  /*191e0*/  IADD3 R12, P0, PT, R19.reuse, R22, RZ ;  /* 0x00000016130c7210 */ /* 0x040fe20007f1e0ff */
[----:B------:R-:W1:Y:S01]  /*191f0*/  LDCU UR10, c[0x0][0x398] ;  /* 0x00007300ff0a77ac */ /* 0x000e620008000800 */
[----:B----4-:R-:W-:Y:S01]  /*19200*/  VIADD R15, R0, 0x30 ;  /* 0x00000030000f7836 */ /* 0x010fe20000000000 */
[----:B------:R-:W-:Y:S02]  /*19210*/  IADD3 R10, P6, PT, R19, R20, RZ ;  /* 0x00000014130a7210 */ /* 0x000fe40007fde0ff */
[C---:B------:R-:W-:Y:S01]  /*19220*/  IMAD.X R13, R18.reuse, 0x1, R23, P0 ;  /* 0x00000001120d7824 */ /* 0x040fe200000e0617 */
[----:B------:R-:W-:Y:S01]  /*19230*/  PRMT R25, R35, 0x7770, RZ ;  /* 0x0000777023197816 */ /* 0x000fe200000000ff */
[----:B------:R-:W4:Y:S01]  /*19240*/  LDCU UR16, c[0x0][0x398] ;  /* 0x00007300ff1077ac */ /* 0x000f220008000800 */
[----:B0-----:R-:W-:Y:S01]  /*19250*/  ISETP.GE.AND P0, PT, R15, UR4, PT ;  /* 0x000000040f007c0c */ /* 0x001fe2000bf06270 */
[----:B------:R-:W0:Y:S01]  /*19260*/  LDCU UR4, c[0x0][0x39c] ;  /* 0x00007380ff0477ac */ /* 0x000e220008000800 */
[----:B------:R-:W-:Y:S01]  /*19270*/  IMAD.X R11, R18, 0x1, R21, P6 ;  /* 0x00000001120b7824 */ /* 0x000fe200030e0615 */
[----:B------:R-:W-:-:S04]  /*19280*/  PRMT R27, R31, 0x7770, RZ ;  /* 0x000077701f1b7816 */ /* 0x000fc800000000ff */
[----:B------:R0:W-:Y:S01]  /*19290*/  @P5 STG.E.U8 desc[UR24][R10.64], R25 ;  /* 0x000000190a005986 */ /* 0x0001e2000c101118 */
[----:B---3--:R-:W-:Y:S02]  /*192a0*/  ISETP.LT.AND P5, PT, R2, UR6, !P3 ;  /* 0x0000000602007c0c */ /* 0x008fe4000dfa1270 */
[----:B------:R-:W-:Y:S01]  /*192b0*/  SHF.R.S32.HI R16, RZ, 0x1f, R17 ;  /* 0x0000001fff107819 */ /* 0x000fe20000011411 */
[----:B------:R3:W-:Y:S01]  /*192c0*/  @P4 STG.E.U8 desc[UR24][R12.64], R27 ;  /* 0x0000001b0c004986 */ /* 0x0007e2000c101118 */
[----:B-1----:R-:W-:Y:S01]  /*192d0*/  ISETP.LT.AND P4, PT, R3, UR12, !P3 ;  /* 0x0000000c03007c0c */ /* 0x002fe2000df81270 */
[C---:B------:R-:W-:Y:S01]  /*192e0*/  VIADD R19, R17.reuse, UR9 ;  /* 0x0000000911137c36 */ /* 0x040fe20008000000 */
[C---:B------:R-:W-:Y:S01]  /*192f0*/  IADD3 R8, P3, PT, R17.reuse, R22, RZ ;  /* 0x0000001611087210 */ /* 0x040fe20007f7e0ff */
[----:B------:R-:W1:Y:S01]  /*19300*/  LDCU UR6, c[0x0][0x398] ;  /* 0x00007300ff0677ac */ /* 0x000e620008000800 */
[----:B0-----:R-:W-:Y:S01]  /*19310*/  VIADD R11, R0, 0x31 ;  /* 0x00000031000b7836 */ /* 0x001fe20000000000 */
[----:B------:R-:W-:-:S02]  /*19320*/  IADD3 R14, P6, PT, R17, R20, RZ ;  /* 0x00000014110e7210 */ /* 0x000fc40007fde0ff */
[C---:B------:R-:W-:Y:S01]  /*19330*/  IMAD.X R9, R16.reuse, 0x1, R23, P3 ;  /* 0x0000000110097824 */ /* 0x040fe200018e0617 */
[----:B------:R-:W-:Y:S01]  /*19340*/  PRMT R25, R35, 0x7771, RZ ;  /* 0x0000777123197816 */ /* 0x000fe200000000ff */
[----:B------:R-:W0:Y:S01]  /*19350*/  LDCU UR12, c[0x0][0x398] ;  /* 0x00007300ff0c77ac */ /* 0x000e220008000800 */
[----:B------:R-:W-:Y:S01]  /*19360*/  ISETP.GE.AND P3, PT, R11, UR4, PT ;  /* 0x000000040b007c0c */ /* 0x000fe2000bf66270 */
[----:B------:R-:W0:Y:S01]  /*19370*/  LDCU UR4, c[0x0][0x39c] ;  /* 0x00007380ff0477ac */ /* 0x000e220008000800 */
[----:B------:R-:W-:Y:S01]  /*19380*/  IMAD.X R15, R16, 0x1, R21, P6 ;  /* 0x00000001100f7824 */ /* 0x000fe200030e0615 */
[----:B---3--:R-:W-:-:S04]  /*19390*/  PRMT R27, R31, 0x7771, RZ ;  /* 0x000077711f1b7816 */ /* 0x008fc800000000ff */
[----:B------:R3:W-:Y:S01]  /*193a0*/  @P5 STG.E.U8 desc[UR24][R14.64], R25 ;  /* 0x000000190e005986 */ /* 0x0007e2000c101118 */
[----:B------:R-:W-:Y:S02]  /*193b0*/  ISETP.LT.AND P5, PT, R2, UR10, !P2 ;  /* 0x0000000a02007c0c */ /* 0x000fe4000d7a1270 */
[----:B------:R-:W-:Y:S01]  /*193c0*/  SHF.R.S32.HI R18, RZ, 0x1f, R19 ;  /* 0x0000001fff127819 */ /* 0x000fe20000011413 */
[----:B------:R-:W-:Y:S01]  /*193d0*/  @P4 STG.E.U8 desc[UR24][R8.64], R27 ;  /* 0x0000001b08004986 */ /* 0x000fe2000c101118 */
[----:B--2---:R-:W-:Y:S01]  /*193e0*/  ISETP.LT.AND P4, PT, R3, UR14, !P2 ;  /* 0x0000000e03007c0c */ /* 0x004fe2000d781270 */
[C---:B------:R-:W-:Y:S01]  /*193f0*/  VIADD R17, R19.reuse, UR9 ;  /* 0x0000000913117c36 */ /* 0x040fe20008000000 */
[C---:B------:R-:W-:Y:S01]  /*19400*/  IADD3 R12, P2, PT, R19.reuse, R22, RZ ;  /* 0x00000016130c7210 */ /* 0x040fe20007f5e0ff */
[----:B------:R-:W2:Y:S01]  /*19410*/  LDCU UR10, c[0x0][0x398] ;  /* 0x00007300ff0a77ac */ /* 0x000ea20008000800 */
[----:B------:R-:W-:Y:S01]  /*19420*/  IADD3 R10, P6, PT, R19, R20, RZ ;  /* 0x00000014130a7210 */ /* 0x000fe20007fde0ff */
[----:B---3--:R-:W-:Y:S01]  /*19430*/  VIADD R15, R0, 0x32 ;  /* 0x00000032000f7836 */ /* 0x008fe20000000000 */
[----:B------:R-:W-:Y:S01]  /*19440*/  PRMT R25, R35, 0x7772, RZ ;  /* 0x0000777223197816 */ /* 0x000fe200000000ff */
[C---:B------:R-:W-:Y:S01]  /*19450*/  IMAD.X R13, R18.reuse, 0x1, R23, P2 ;  /* 0x00000001120d7824 */ /* 0x040fe200010e0617 */
[----:B------:R-:W3:Y:S01]  /*19460*/  LDCU UR14, c[0x0][0x398] ;  /* 0x00007300ff0e77ac */ /* 0x000ee20008000800 */
[----:B------:R-:W-:Y:S01]  /*19470*/  IMAD.X R11, R18, 0x1, R21, P6 ;  /* 0x00000001120b7824 */ /* 0x000fe200030e0615 */
[----:B0-----:R-:W-:Y:S01]  /*19480*/  ISETP.GE.AND P2, PT, R15, UR4, PT ;  /* 0x000000040f007c0c */ /* 0x001fe2000bf46270 */
[----:B------:R-:W0:Y:S03]  /*19490*/  LDCU UR4, c[0x0][0x39c] ;  /* 0x00007380ff0477ac */ /* 0x000e260008000800 */
[----:B------:R2:W-:Y:S01]  /*194a0*/  @P5 STG.E.U8 desc[UR24][R10.64], R25 ;  /* 0x000000190a005986 */ /* 0x0005e2000c101118 */
[----:B-1----:R-:W-:-:S02]  /*194b0*/  ISETP.LT.AND P5, PT, R2, UR6, !P1 ;  /* 0x0000000602007c0c */ /* 0x002fc4000cfa1270 */
[----:B------:R-:W-:Y:S01]  /*194c0*/  SHF.R.S32.HI R16, RZ, 0x1f, R17 ;  /* 0x0000001fff107819 */ /* 0x000fe20000011411 */
[C---:B------:R-:W-:Y:S01]  /*194d0*/  VIADD R19, R17.reuse, UR9 ;  /* 0x0000000911137c36 */ /* 0x040fe20008000000 */
[----:B------:R-:W-:Y:S01]  /*194e0*/  IADD3 R14, P6, PT, R17, R20, RZ ;  /* 0x00000014110e7210 */ /* 0x000fe20007fde0ff */
[----:B------:R-:W1:Y:S01]  /*194f0*/  LDCU UR6, c[0x0][0x398] ;  /* 0x00007300ff0677ac */ /* 0x000e620008000800 */
[----:B--2---:R-:W-:Y:S01]  /*19500*/  PRMT R25, R31, 0x7772, RZ ;  /* 0x000077721f197816 */ /* 0x004fe200000000ff */
[----:B------:R-:W-:-:S04]  /*19510*/  VIADD R11, R0, 0x33 ;  /* 0x00000033000b7836 */ /* 0x000fc80000000000 */
[----:B------:R2:W-:Y:S01]  /*19520*/  @P4 STG.E.U8 desc[UR24][R12.64], R25 ;  /* 0x000000190c004986 */ /* 0x0005e2000c101118 */
[----:B----4-:R-:W-:Y:S01]  /*19530*/  ISETP.LT.AND P4, PT, R3, UR16, !P1 ;  /* 0x0000001003007c0c */ /* 0x010fe2000cf81270 */
[C---:B------:R-:W-:Y:S01]  /*19540*/  IMAD.X R15, R16.reuse, 0x1, R21, P6 ;  /* 0x00000001100f7824 */ /* 0x040fe200030e0615 */
[----:B------:R-:W-:Y:S01]  /*19550*/  IADD3 R8, P1, PT, R17, R22, RZ ;  /* 0x0000001611087210 */ /* 0x000fe20007f3e0ff */
[----:B------:R-:W4:Y:S04]  /*19560*/  LDCU UR16, c[0x0][0x398] ;  /* 0x00007300ff1077ac */ /* 0x000f280008000800 */
[----:B------:R-:W-:Y:S01]  /*19570*/  IMAD.X R9, R16, 0x1, R23, P1 ;  /* 0x0000000110097824 */ /* 0x000fe200008e0617 */
[----:B0-----:R-:W-:Y:S01]  /*19580*/  ISETP.GE.AND P1, PT, R11, UR4, PT ;  /* 0x000000040b007c0c */ /* 0x001fe2000bf26270 */
[----:B------:R-:W0:Y:S01]  /*19590*/  LDCU UR4, c[0x0][0x39c] ;  /* 0x00007380ff0477ac */ /* 0x000e220008000800 */
[----:B------:R-:W-:-:S02]  /*195a0*/  PRMT R35, R35, 0x7773, RZ ;  /* 0x0000777323237816 */ /* 0x000fc400000000ff */
[----:B------:R-:W-:-:S03]  /*195b0*/  PRMT R31, R31, 0x7773, RZ ;  /* 0x000077731f1f7816 */ /* 0x000fc600000000ff */
[----:B------:R0:W-:Y:S01]  /*195c0*/  @P5 STG.E.U8 desc[UR24][R14.64], R35 ;  /* 0x000000230e005986 */ /* 0x0001e2000c101118 */
[----:B------:R-:W-:Y:S02]  /*195d0*/  ISETP.LT.AND P5, PT, R2, UR10, !P0 ;  /* 0x0000000a02007c0c */ /* 0x000fe4000c7a1270 */
[----:B------:R-:W-:Y:S01]  /*195e0*/  SHF.R.S32.HI R18, RZ, 0x1f, R19 ;  /* 0x0000001fff127819 */ /* 0x000fe20000011413 */
[----:B------:R1:W-:Y:S01]  /*195f0*/  @P4 STG.E.U8 desc[UR24][R8.64], R31 ;  /* 0x0000001f08004986 */ /* 0x0003e2000c101118 */
[----:B------:R-:W-:Y:S02]  /*19600*/  ISETP.LT.AND P4, PT, R3, UR12, !P0 ;  /* 0x0000000c03007c0c */ /* 0x000fe4000c781270 */
[C---:B------:R-:W-:Y:S02]  /*19610*/  IADD3 R10, P6, PT, R19.reuse, R20, RZ ;  /* 0x00000014130a7210 */ /* 0x040fe40007fde0ff */
[----:B--2---:R-:W-:Y:S02]  /*19620*/  PRMT R25, R48, 0x7770, RZ ;  /* 0x0000777030197816 */ /* 0x004fe400000000ff */
[----:B------:R-:W-:Y:S01]  /*19630*/  PRMT R27, R44, 0x7770, RZ ;  /* 0x000077702c1b7816 */ /* 0x000fe200000000ff */
[----:B0-----:R-:W-:Y:S01]  /*19640*/  VIADD R15, R0, 0x34 ;  /* 0x00000034000f7836 */ /* 0x001fe20000000000 */
[C---:B------:R-:W-:Y:S01]  /*19650*/  IADD3 R12, P0, PT, R19.reuse, R22, RZ ;  /* 0x00000016130c7210 */ /* 0x040fe20007f1e0ff */
[----:B------:R-:W-:Y:S01]  /*19660*/  VIADD R17, R19, UR9 ;  /* 0x0000000913117c36 */ /* 0x000fe20008000000 */
[----:B------:R-:W0:Y:S03]  /*19670*/  LDCU UR10, c[0x0][0x398] ;  /* 0x00007300ff0a77ac */ /* 0x000e260008000800 */
[C---:B------:R-:W-:Y:S01]  /*19680*/  IMAD.X R13, R18.reuse, 0x1, R23, P0 ;  /* 0x00000001120d7824 */ /* 0x040fe200000e0617 */
[----:B------:R-:W-:Y:S01]  /*19690*/  ISETP.GE.AND P0, PT, R15, UR4, PT ;  /* 0x000000040f007c0c */ /* 0x000fe2000bf06270 */
[----:B------:R-:W2:Y:S01]  /*196a0*/  LDCU UR4, c[0x0][0x39c] ;  /* 0x00007380ff0477ac */ /* 0x000ea20008000800 */
[----:B------:R-:W-:Y:S01]  /*196b0*/  IMAD.X R11, R18, 0x1, R21, P6 ;  /* 0x00000001120b7824 */ /* 0x000fe200030e0615 */
[----:B------:R-:W-:Y:S01]  /*196c0*/  SHF.R.S32.HI R16, RZ, 0x1f, R17 ;  /* 0x0000001fff107819 */ /* 0x000fe20000011411 */
[----:B------:R-:W0:Y:S03]  /*196d0*/  LDCU UR12, c[0x0][0x398] ;  /* 0x00007300ff0c77ac */ /* 0x000e260008000800 */
[----:B------:R2:W-:Y:S01]  /*196e0*/  @P5 STG.E.U8 desc[UR24][R10.64], R25 ;  /* 0x000000190a005986 */ /* 0x0005e2000c101118 */
[----:B-1----:R-:W-:Y:S01]  /*196f0*/  ISETP.LT.AND P5, PT, R2, UR6, !P3 ;  /* 0x0000000602007c0c */ /* 0x002fe2000dfa1270 */
[C---:B------:R-:W-:Y:S01]  /*19700*/  VIADD R19, R17.reuse, UR9 ;  /* 0x0000000911137c36 */ /* 0x040fe20008000000 */
[----:B------:R-:W-:Y:S01]  /*19710*/  IADD3 R14, P6, PT, R17, R20, RZ ;  /* 0x00000014110e7210 */ /* 0x000fe20007fde0ff */
[----:B------:R1:W-:Y:S01]  /*19720*/  @P4 STG.E.U8 desc[UR24][R12.64], R27 ;  /* 0x0000001b0c004986 */ /* 0x0003e2000c101118 */
[----:B---3--:R-:W-:Y:S01]  /*19730*/  ISETP.LT.AND P4, PT, R3, UR14, !P3 ;  /* 0x0000000e03007c0c */ /* 0x008fe2000df81270 */
[----:B------:R-:W3:Y:S01]  /*19740*/  LDCU UR6, c[0x0][0x398] ;  /* 0x00007300ff0677ac */ /* 0x000ee20008000800 */
[----:B------:R-:W-:Y:S01]  /*19750*/  IADD3 R8, P3, PT, R17, R22, RZ ;  /* 0x0000001611087210 */ /* 0x000fe20007f7e0ff */
[----:B--2---:R-:W-:Y:S01]  /*19760*/  VIADD R11, R0, 0x35 ;  /* 0x00000035000b7836 */ /* 0x004fe20000000000 */
[----:B------:R-:W-:-:S03]  /*19770*/  PRMT R25, R48, 0x7771, RZ ;  /* 0x0000777130197816 */ /* 0x000fc600000000ff */
[C---:B------:R-:W-:Y:S01]  /*19780*/  IMAD.X R9, R16.reuse, 0x1, R23, P3 ;  /* 0x0000000110097824 */ /* 0x040fe200018e0617 */
[----:B------:R-:W-:Y:S01]  /*19790*/  SHF.R.S32.HI R18, RZ, 0x1f, R19 ;  /* 0x0000001fff127819 */ /* 0x000fe20000011413 */
[----:B------:R-:W-:Y:S01]  /*197a0*/  IMAD.X R15, R16, 0x1, R21, P6 ;  /* 0x00000001100f7824 */ /* 0x000fe200030e0615 */
[----:B------:R-:W-:Y:S01]  /*197b0*/  ISETP.GE.AND P3, PT, R11, UR4, PT ;  /* 0x000000040b007c0c */ /* 0x000fe2000bf66270 */
[----:B------:R-:W2:Y:S01]  /*197c0*/  LDCU UR4, c[0x0][0x39c] ;  /* 0x00007380ff0477ac */ /* 0x000ea20008000800 */
[----:B-1----:R-:W-:Y:S02]  /*197d0*/  PRMT R27, R44, 0x7771, RZ ;  /* 0x000077712c1b7816 */ /* 0x002fe400000000ff */
[----:B------:R1:W-:Y:S01]  /*197e0*/  @P5 STG.E.U8 desc[UR24][R14.64], R25 ;  /* 0x000000190e005986 */ /* 0x0003e2000c101118 */
[----:B0-----:R-:W-:Y:S01]  /*197f0*/  ISETP.LT.AND P5, PT, R2, UR10, !P2 ;  /* 0x0000000a02007c0c */ /* 0x001fe2000d7a1270 */
[C---:B------:R-:W-:Y:S01]  /*19800*/  VIADD R17, R19.reuse, UR9 ;  /* 0x0000000913117c36 */ /* 0x040fe20008000000 */
[----:B------:R-:W-:Y:S01]  /*19810*/  IADD3 R10, P6, PT, R19, R20, RZ ;  /* 0x00000014130a7210 */ /* 0x000fe20007fde0ff */
[----:B------:R0:W-:Y:S01]  /*19820*/  @P4 STG.E.U8 desc[UR24][R8.64], R27 ;  /* 0x0000001b08004986 */ /* 0x0001e2000c101118 */
[----:B----4-:R-:W-:Y:S01]  /*19830*/  ISETP.LT.AND P4, PT, R3, UR16, !P2 ;  /* 0x0000001003007c0c */ /* 0x010fe2000d781270 */
[----:B------:R-:W4:Y:S01]  /*19840*/  LDCU UR10, c[0x0][0x398] ;  /* 0x00007300ff0a77ac */ /* 0x000f220008000800 */
[----:B------:R-:W-:Y:S01]  /*19850*/  IADD3 R12, P2, PT, R19, R22, RZ ;  /* 0x00000016130c7210 */ /* 0x000fe20007f5e0ff */
[----:B------:R-:W4:Y:S01]  /*19860*/  LDCU UR14, c[0x0][0x398] ;  /* 0x00007300ff0e77ac */ /* 0x000f220008000800 */
[----:B-1----:R-:W-:-:S03]  /*19870*/  VIADD R15, R0, 0x36 ;  /* 0x00000036000f7836 */ /* 0x002fc60000000000 */
[----:B------:R-:W-:Y:S01]  /*19880*/  IMAD.X R13, R18, 0x1, R23, P2 ;  /* 0x00000001120d7824 */ /* 0x000fe200010e0617 */
[----:B------:R-:W-:Y:S01]  /*19890*/  PRMT R25, R48, 0x7772, RZ ;  /* 0x0000777230197816 */ /* 0x000fe200000000ff */
[----:B------:R-:W-:Y:S01]  /*198a0*/  IMAD.X R11, R18, 0x1, R21, P6 ;  /* 0x00000001120b7824 */ /* 0x000fe200030e0615 */
[----:B--2---:R-:W-:Y:S01]  /*198b0*/  ISETP.GE.AND P2, PT, R15, UR4, PT ;  /* 0x000000040f007c0c */ /* 0x004fe2000bf46270 */
[----:B------:R-:W1:Y:S01]  /*198c0*/  LDCU UR4, c[0x0][0x39c] ;  /* 0x00007380ff0477ac */ /* 0x000e620008000800 */
[----:B0-----:R-:W-:Y:S02]  /*198d0*/  PRMT R27, R44, 0x7772, RZ ;  /* 0x000077722c1b7816 */ /* 0x001fe400000000ff */
[----:B------:R0:W-:Y:S01]  /*198e0*/  @P5 STG.E.U8 desc[UR24][R10.64], R25 ;  /* 0x000000190a005986 */ /* 0x0001e2000c101118 */
[----:B---3--:R-:W-:Y:S02]  /*198f0*/  ISETP.LT.AND P5, PT, R2, UR6, !P1 ;  /* 0x0000000602007c0c */ /* 0x008fe4000cfa1270 */
        /* <DEDUP_REMOVED lines=11> */
[----:B-1----:R-:W-:Y:S01]  /*199b0*/  ISETP.GE.AND P1, PT, R11, UR4, PT ;  /* 0x000000040b007c0c */ /* 0x002fe2000bf26270 */
[----:B------:R-:W1:Y:S01]  /*199c0*/  LDCU UR4, c[0x0][0x39c] ;  /* 0x00007380ff0477ac */ /* 0x000e620008000800 */
[----:B------:R-:W-:Y:S01]  /*199d0*/  IMAD.X R15, R16, 0x1, R21, P6 ;  /* 0x00000001100f7824 */ /* 0x000fe200030e0615 */
[----:B--2---:R-:W-:Y:S01]  /*199e0*/  PRMT R27, R44, 0x7773, RZ ;  /* 0x000077732c1b7816 */ /* 0x004fe200000000ff */
[----:B------:R-:W2:Y:S03]  /*199f0*/  LDCU UR12, c[0x0][0x398] ;  /* 0x00007300ff0c77ac */ /* 0x000ea60008000800 */
[----:B------:R0:W-:Y:S01]  /*19a00*/  @P5 STG.E.U8 desc[UR24][R14.64], R25 ;  /* 0x000000190e005986 */ /* 0x0001e2000c101118 */
[----:B----4-:R-:W-:-:S02]  /*19a10*/  ISETP.LT.AND P5, PT, R2, UR10, !P0 ;  /* 0x0000000a02007c0c */ /* 0x010fc4000c7a1270 */
[----:B------:R-:W-:Y:S01]  /*19a20*/  SHF.R.S32.HI R18, RZ, 0x1f, R19 ;  /* 0x0000001fff127819 */ /* 0x000fe20000011413 */
[----:B------:R4:W-:Y:S01]  /*19a30*/  @P4 STG.E.U8 desc[UR24][R8.64], R27 ;  /* 0x0000001b08004986 */ /* 0x0009e2000c101118 */
[----:B------:R-:W-:Y:S01]  /*19a40*/  ISETP.LT.AND P4, PT, R3, UR14, !P0 ;  /* 0x0000000e03007c0c */ /* 0x000fe2000c781270 */
[C---:B------:R-:W-:Y:S01]  /*19a50*/  VIADD R17, R19.reuse, UR9 ;  /* 0x0000000913117c36 */ /* 0x040fe20008000000 */
[C---:B------:R-:W-:Y:S01]  /*19a60*/  IADD3 R12, P0, PT, R19.reuse, R22, RZ ;  /* 0x00000016130c7210 */ /* 0x040fe20007f1e0ff */
[----:B------:R-:W2:Y:S01]  /*19a70*/  LDCU UR10, c[0x0][0x398] ;  /* 0x00007300ff0a77ac */ /* 0x000ea20008000800 */
[----:B0-----:R-:W-:Y:S01]  /*19a80*/  VIADD R15, R0, 0x38 ;  /* 0x00000038000f7836 */ /* 0x001fe20000000000 */
[----:B------:R-:W-:Y:S02]  /*19a90*/  IADD3 R10, P6, PT, R19, R20, RZ ;  /* 0x00000014130a7210 */ /* 0x000fe40007fde0ff */
[C---:B------:R-:W-:Y:S01]  /*19aa0*/  IMAD.X R13, R18.reuse, 0x1, R23, P0 ;  /* 0x00000001120d7824 */ /* 0x040fe200000e0617 */
[----:B------:R-:W-:Y:S01]  /*19ab0*/  PRMT R25, R49, 0x7770, RZ ;  /* 0x0000777031197816 */ /* 0x000fe200000000ff */
[----:B------:R-:W0:Y:S01]  /*19ac0*/  LDCU UR14, c[0x0][0x398] ;  /* 0x00007300ff0e77ac */ /* 0x000e220008000800 */
[----:B-1----:R-:W-:Y:S01]  /*19ad0*/  ISETP.GE.AND P0, PT, R15, UR4, PT ;  /* 0x000000040f007c0c */ /* 0x002fe2000bf06270 */
[----:B------:R-:W1:Y:S01]  /*19ae0*/  LDCU UR4, c[0x0][0x39c] ;  /* 0x00007380ff0477ac */ /* 0x000e620008000800 */
[----:B------:R-:W-:Y:S01]  /*19af0*/  IMAD.X R11, R18, 0x1, R21, P6 ;  /* 0x00000001120b7824 */ /* 0x000fe200030e0615 */
[----:B----4-:R-:W-:-:S04]  /*19b00*/  PRMT R27, R45, 0x7770, RZ ;  /* 0x000077702d1b7816 */ /* 0x010fc800000000ff */
[----:B------:R4:W-:Y:S01]  /*19b10*/  @P5 STG.E.U8 desc[UR24][R10.64], R25 ;  /* 0x000000190a005986 */ /* 0x0009e2000c101118 */
[----:B---3--:R-:W-:Y:S02]  /*19b20*/  ISETP.LT.AND P5, PT, R2, UR6, !P3 ;  /* 0x0000000602007c0c */ /* 0x008fe4000dfa1270 */
[----:B------:R-:W-:Y:S01]  /*19b30*/  SHF.R.S32.HI R16, RZ, 0x1f, R17 ;  /* 0x0000001fff107819 */ /* 0x000fe20000011411 */
[----:B------:R3:W-:Y:S01]  /*19b40*/  @P4 STG.E.U8 desc[UR24][R12.64], R27 ;  /* 0x0000001b0c004986 */ /* 0x0007e2000c101118 */
[----:B------:R-:W-:Y:S01]  /*19b50*/  ISETP.LT.AND P4, PT, R3, UR16, !P3 ;  /* 0x0000001003007c0c */ /* 0x000fe2000df81270 */
[C---:B------:R-:W-:Y:S01]  /*19b60*/  VIADD R19, R17.reuse, UR9 ;  /* 0x0000000911137c36 */ /* 0x040fe20008000000 */
[C---:B------:R-:W-:Y:S01]  /*19b70*/  IADD3 R8, P3, PT, R17.reuse, R22, RZ ;  /* 0x0000001611087210 */ /* 0x040fe20007f7e0ff */
[----:B------:R-:W0:Y:S01]  /*19b80*/  LDCU UR6, c[0x0][0x398] ;  /* 0x00007300ff0677ac */ /* 0x000e220008000800 */
[----:B----4-:R-:W-:Y:S01]  /*19b90*/  VIADD R11, R0, 0x39 ;  /* 0x00000039000b7836 */ /* 0x010fe20000000000 */
[----:B------:R-:W-:-:S02]  /*19ba0*/  IADD3 R14, P6, PT, R17, R20, RZ ;  /* 0x00000014110e7210 */ /* 0x000fc40007fde0ff */
[C---:B------:R-:W-:Y:S01]  /*19bb0*/  IMAD.X R9, R16.reuse, 0x1, R23, P3 ;  /* 0x0000000110097824 */ /* 0x040fe200018e0617 */
[----:B------:R-:W-:Y:S01]  /*19bc0*/  PRMT R25, R49, 0x7771, RZ ;  /* 0x0000777131197816 */ /* 0x000fe200000000ff */
[----:B------:R-:W4:Y:S01]  /*19bd0*/  LDCU UR16, c[0x0][0x398] ;  /* 0x00007300ff1077ac */ /* 0x000f220008000800 */
[----:B-1----:R-:W-:Y:S01]  /*19be0*/  ISETP.GE.AND P3, PT, R11, UR4, PT ;  /* 0x000000040b007c0c */ /* 0x002fe2000bf66270 */
[----:B------:R-:W1:Y:S01]  /*19bf0*/  LDCU UR4, c[0x0][0x39c] ;  /* 0x00007380ff0477ac */ /* 0x000e620008000800 */
[----:B------:R-:W-:Y:S01]  /*19c00*/  IMAD.X R15, R16, 0x1, R21, P6 ;  /* 0x00000001100f7824 */ /* 0x000fe200030e0615 */
[----:B---3--:R-:W-:-:S04]  /*19c10*/  PRMT R27, R45, 0x7771, RZ ;  /* 0x000077712d1b7816 */ /* 0x008fc800000000ff */
[----:B------:R3:W-:Y:S01]  /*19c20*/  @P5 STG.E.U8 desc[UR24][R14.64], R25 ;  /* 0x000000190e005986 */ /* 0x0007e2000c101118 */
[----:B--2---:R-:W-:Y:S02]  /*19c30*/  ISETP.LT.AND P5, PT, R2, UR10, !P2 ;  /* 0x0000000a02007c0c */ /* 0x004fe4000d7a1270 */
[----:B------:R-:W-:Y:S01]  /*19c40*/  SHF.R.S32.HI R18, RZ, 0x1f, R19 ;  /* 0x0000001fff127819 */ /* 0x000fe20000011413 */
[----:B------:R-:W-:Y:S01]  /*19c50*/  @P4 STG.E.U8 desc[UR24][R8.64], R27 ;  /* 0x0000001b08004986 */ /* 0x000fe2000c101118 */
[----:B------:R-:W-:Y:S01]  /*19c60*/  ISETP.LT.AND P4, PT, R3, UR12, !P2 ;  /* 0x0000000c03007c0c */ /* 0x000fe2000d781270 */
        /* <DEDUP_REMOVED lines=9> */
[----:B-1----:R-:W-:Y:S01]  /*19d00*/  ISETP.GE.AND P2, PT, R15, UR4, PT ;  /* 0x000000040f007c0c */ /* 0x002fe2000bf46270 */
[----:B------:R-:W1:Y:S03]  /*19d10*/  LDCU UR4, c[0x0][0x39c] ;  /* 0x00007380ff0477ac */ /* 0x000e660008000800 */
[----:B------:R2:W-:Y:S01]  /*19d20*/  @P5 STG.E.U8 desc[UR24][R10.64], R25 ;  /* 0x000000190a005986 */ /* 0x0005e2000c101118 */
[----:B0-----:R-:W-:-:S02]  /*19d30*/  ISETP.LT.AND P5, PT, R2, UR6, !P1 ;  /* 0x0000000602007c0c */ /* 0x001fc4000cfa1270 */
[----:B------:R-:W-:Y:S01]  /*19d40*/  SHF.R.S32.HI R16, RZ, 0x1f, R17 ;  /* 0x0000001fff107819 */ /* 0x000fe20000011411 */
[C---:B------:R-:W-:Y:S01]  /*19d50*/  VIADD R19, R17.reuse, UR9 ;  /* 0x0000000911137c36 */ /* 0x040fe20008000000 */
[----:B------:R-:W-:Y:S01]  /*19d60*/  IADD3 R14, P6, PT, R17, R20, RZ ;  /* 0x00000014110e7210 */ /* 0x000fe20007fde0ff */
[----:B------:R-:W0:Y:S01]  /*19d70*/  LDCU UR6, c[0x0][0x398] ;  /* 0x00007300ff0677ac */ /* 0x000e220008000800 */
[----:B--2---:R-:W-:Y:S01]  /*19d80*/  PRMT R25, R45, 0x7772, RZ ;  /* 0x000077722d197816 */ /* 0x004fe200000000ff */
[----:B------:R-:W-:-:S04]  /*19d90*/  VIADD R11, R0, 0x3b ;  /* 0x0000003b000b7836 */ /* 0x000fc80000000000 */
[----:B------:R2:W-:Y:S01]  /*19da0*/  @P4 STG.E.U8 desc[UR24][R12.64], R25 ;  /* 0x000000190c004986 */ /* 0x0005e2000c101118 */
[----:B------:R-:W-:Y:S01]  /*19db0*/  ISETP.LT.AND P4, PT, R3, UR14, !P1 ;  /* 0x0000000e03007c0c */ /* 0x000fe2000cf81270 */
[C---:B------:R-:W-:Y:S01]  /*19dc0*/  IMAD.X R15, R16.reuse, 0x1, R21, P6 ;  /* 0x00000001100f7824 */ /* 0x040fe200030e0615 */
[----:B------:R-:W-:Y:S01]  /*19dd0*/  IADD3 R8, P1, PT, R17, R22, RZ ;  /* 0x0000001611087210 */ /* 0x000fe20007f3e0ff */
[----:B------:R-:W0:Y:S04]  /*19de0*/  LDCU UR14, c[0x0][0x398] ;  /* 0x00007300ff0e77ac */ /* 0x000e280008000800 */
[----:B------:R-:W-:Y:S01]  /*19df0*/  IMAD.X R9, R16, 0x1, R23, P1 ;  /* 0x0000000110097824 */ /* 0x000fe200008e0617 */
[----:B-1----:R-:W-:Y:S01]  /*19e00*/  ISETP.GE.AND P1, PT, R11, UR4, PT ;  /* 0x000000040b007c0c */ /* 0x002fe2000bf26270 */
[----:B------:R-:W1:Y:S01]  /*19e10*/  LDCU UR4, c[0x0][0x39c] ;  /* 0x00007380ff0477ac */ /* 0x000e620008000800 */
[----:B------:R-:W-:-:S02]  /*19e20*/  PRMT R49, R49, 0x7773, RZ ;  /* 0x0000777331317816 */ /* 0x000fc400000000ff */
[----:B------:R-:W-:-:S03]  /*19e30*/  PRMT R45, R45, 0x7773, RZ ;  /* 0x000077732d2d7816 */ /* 0x000fc600000000ff */
[----:B------:R0:W-:Y:S01]  /*19e40*/  @P5 STG.E.U8 desc[UR24][R14.64], R49 ;  /* 0x000000310e005986 */ /* 0x0001e2000c101118 */
[----:B------:R-:W-:Y:S02]  /*19e50*/  ISETP.LT.AND P5, PT, R2, UR10, !P0 ;  /* 0x0000000a02007c0c */ /* 0x000fe4000c7a1270 */
[----:B------:R-:W-:Y:S01]  /*19e60*/  SHF.R.S32.HI R18, RZ, 0x1f, R19 ;  /* 0x0000001fff127819 */ /* 0x000fe20000011413 */
[----:B------:R1:W-:Y:S01]  /*19e70*/  @P4 STG.E.U8 desc[UR24][R8.64], R45 ;  /* 0x0000002d08004986 */ /* 0x0003e2000c101118 */
[----:B----4-:R-:W-:Y:S02]  /*19e80*/  ISETP.LT.AND P4, PT, R3, UR16, !P0 ;  /* 0x0000001003007c0c */ /* 0x010fe4000c781270 */
        /* <DEDUP_REMOVED lines=8> */
[----:B-1----:R-:W-:Y:S01]  /*19f10*/  ISETP.GE.AND P0, PT, R15, UR4, PT ;  /* 0x000000040f007c0c */ /* 0x002fe2000bf06270 */
[----:B------:R-:W1:Y:S01]  /*19f20*/  LDCU UR4, c[0x0][0x39c] ;  /* 0x00007380ff0477ac */ /* 0x000e620008000800 */
[----:B------:R-:W-:Y:S01]  /*19f30*/  IMAD.X R11, R18, 0x1, R21, P6 ;  /* 0x00000001120b7824 */ /* 0x000fe200030e0615 */
[----:B------:R-:W-:Y:S01]  /*19f40*/  SHF.R.S32.HI R16, RZ, 0x1f, R17 ;  /* 0x0000001fff107819 */ /* 0x000fe20000011411 */
[----:B------:R-:W2:Y:S03]  /*19f50*/  LDCU UR16, c[0x0][0x398] ;  /* 0x00007300ff1077ac */ /* 0x000ea60008000800 */
[----:B------:R4:W-:Y:S01]  /*19f60*/  @P5 STG.E.U8 desc[UR24][R10.64], R25 ;  /* 0x000000190a005986 */ /* 0x0009e2000c101118 */
[----:B------:R-:W-:Y:S01]  /*19f70*/  ISETP.LT.AND P5, PT, R2, UR6, !P3 ;  /* 0x0000000602007c0c */ /* 0x000fe2000dfa1270 */
[C---:B------:R-:W-:Y:S01]  /*19f80*/  VIADD R19, R17.reuse, UR9 ;  /* 0x0000000911137c36 */ /* 0x040fe20008000000 */
[----:B------:R-:W-:Y:S01]  /*19f90*/  IADD3 R14, P6, PT, R17, R20, RZ ;  /* 0x00000014110e7210 */ /* 0x000fe20007fde0ff */
[----:B------:R0:W-:Y:S01]  /*19fa0*/  @P4 STG.E.U8 desc[UR24][R12.64], R27 ;  /* 0x0000001b0c004986 */ /* 0x0001e2000c101118 */
[----:B---3--:R-:W-:Y:S01]  /*19fb0*/  ISETP.LT.AND P4, PT, R3, UR12, !P3 ;  /* 0x0000000c03007c0c */ /* 0x008fe2000df81270 */
[----:B------:R-:W3:Y:S01]  /*19fc0*/  LDCU UR6, c[0x0][0x398] ;  /* 0x00007300ff0677ac */ /* 0x000ee20008000800 */
[----:B------:R-:W-:Y:S01]  /*19fd0*/  IADD3 R8, P3, PT, R17, R22, RZ ;  /* 0x0000001611087210 */ /* 0x000fe20007f7e0ff */
[----:B----4-:R-:W-:Y:S01]  /*19fe0*/  VIADD R11, R0, 0x3d ;  /* 0x0000003d000b7836 */ /* 0x010fe20000000000 */
[----:B------:R-:W-:-:S03]  /*19ff0*/  PRMT R25, R50, 0x7771, RZ ;  /* 0x0000777132197816 */ /* 0x000fc600000000ff */
[C---:B------:R-:W-:Y:S01]  /*1a000*/  IMAD.X R9, R16.reuse, 0x1, R23, P3 ;  /* 0x0000000110097824 */ /* 0x040fe200018e0617 */
[----:B------:R-:W-:Y:S01]  /*1a010*/  SHF.R.S32.HI R18, RZ, 0x1f, R19 ;  /* 0x0000001fff127819 */ /* 0x000fe20000011413 */
[----:B------:R-:W-:Y:S01]  /*1a020*/  IMAD.X R15, R16, 0x1, R21, P6 ;  /* 0x00000001100f7824 */ /* 0x000fe200030e0615 */
[----:B-1----:R-:W-:Y:S01]  /*1a030*/  ISETP.GE.AND P3, PT, R11, UR4, PT ;  /* 0x000000040b007c0c */ /* 0x002fe2000bf66270 */
[----:B------:R-:W1:Y:S01]  /*1a040*/  LDCU UR4, c[0x0][0x39c] ;  /* 0x00007380ff0477ac */ /* 0x000e620008000800 */
[----:B0-----:R-:W-:Y:S02]  /*1a050*/  PRMT R27, R46, 0x7771, RZ ;  /* 0x000077712e1b7816 */ /* 0x001fe400000000ff */
[----:B------:R0:W-:Y:S01]  /*1a060*/  @P5 STG.E.U8 desc[UR24][R14.64], R25 ;  /* 0x000000190e005986 */ /* 0x0001e2000c101118 */
[----:B------:R-:W-:Y:S01]  /*1a070*/  ISETP.LT.AND P5, PT, R2, UR10, !P2 ;  /* 0x0000000a02007c0c */ /* 0x000fe2000d7a1270 */
[C---:B------:R-:W-:Y:S01]  /*1a080*/  VIADD R17, R19.reuse, UR9 ;  /* 0x0000000913117c36 */ /* 0x040fe20008000000 */
[----:B------:R-:W-:Y:S01]  /*1a090*/  IADD3 R10, P6, PT, R19, R20, RZ ;  /* 0x00000014130a7210 */ /* 0x000fe20007fde0ff */
[----:B------:R4:W-:Y:S01]  /*1a0a0*/  @P4 STG.E.U8 desc[UR24][R8.64], R27 ;  /* 0x0000001b08004986 */ /* 0x0009e2000c101118 */
[----:B------:R-:W-:Y:S01]  /*1a0b0*/  ISETP.LT.AND P4, PT, R3, UR14, !P2 ;  /* 0x0000000e03007c0c */ /* 0x000fe2000d781270 */
[----:B------:R-:W2:Y:S01]  /*1a0c0*/  LDCU UR10, c[0x0][0x398] ;  /* 0x00007300ff0a77ac */ /* 0x000ea20008000800 */
[----:B------:R-:W-:Y:S01]  /*1a0d0*/  IADD3 R12, P2, PT, R19, R22, RZ ;  /* 0x00000016130c7210 */ /* 0x000fe20007f5e0ff */
[----:B------:R-:W2:Y:S01]  /*1a0e0*/  LDCU UR12, c[0x0][0x398] ;  /* 0x00007300ff0c77ac */ /* 0x000ea20008000800 */
[----:B0-----:R-:W-:-:S03]  /*1a0f0*/  VIADD R15, R0, 0x3e ;  /* 0x0000003e000f7836 */ /* 0x001fc60000000000 */
[----:B------:R-:W-:Y:S01]  /*1a100*/  IMAD.X R13, R18, 0x1, R23, P2 ;  /* 0x00000001120d7824 */ /* 0x000fe200010e0617 */
[----:B------:R-:W-:Y:S01]  /*1a110*/  PRMT R25, R50, 0x7772, RZ ;  /* 0x0000777232197816 */ /* 0x000fe200000000ff */
[----:B------:R-:W-:Y:S01]  /*1a120*/  IMAD.X R11, R18, 0x1, R21, P6 ;  /* 0x00000001120b7824 */ /* 0x000fe200030e0615 */
[----:B-1----:R-:W-:Y:S01]  /*1a130*/  ISETP.GE.AND P2, PT, R15, UR4, PT ;  /* 0x000000040f007c0c */ /* 0x002fe2000bf46270 */
[----:B------:R-:W0:Y:S01]  /*1a140*/  LDCU UR4, c[0x0][0x39c] ;  /* 0x00007380ff0477ac */ /* 0x000e220008000800 */
[----:B----4-:R-:W-:Y:S02]  /*1a150*/  PRMT R27, R46, 0x7772, RZ ;  /* 0x000077722e1b7816 */ /* 0x010fe400000000ff */
[----:B------:R1:W-:Y:S01]  /*1a160*/  @P5 STG.E.U8 desc[UR24][R10.64], R25 ;  /* 0x000000190a005986 */ /* 0x0003e2000c101118 */
[----:B---3--:R-:W-:Y:S02]  /*1a170*/  ISETP.LT.AND P5, PT, R2, UR6, !P1 ;  /* 0x0000000602007c0c */ /* 0x008fe4000cfa1270 */
        /* <DEDUP_REMOVED lines=14> */
[----:B---3--:R-:W-:Y:S01]  /*1a260*/  PRMT R27, R46, 0x7773, RZ ;  /* 0x000077732e1b7816 */ /* 0x008fe200000000ff */
[----:B------:R-:W3:Y:S03]  /*1a270*/  LDCU UR16, c[0x0][0x398] ;  /* 0x00007300ff1077ac */ /* 0x000ee60008000800 */
        /* <DEDUP_REMOVED lines=18> */
[----:B--2---:R-:W-:Y:S02]  /*1a3a0*/  ISETP.LT.AND P5, PT, R2, UR6, !P3 ;  /* 0x0000000602007c0c */ /* 0x004fe4000dfa1270 */
        /* <DEDUP_REMOVED lines=14> */
[----:B--2---:R-:W-:-:S04]  /*1a490*/  PRMT R27, R47, 0x7771, RZ ;  /* 0x000077712f1b7816 */ /* 0x004fc800000000ff */
[----:B------:R2:W-:Y:S01]  /*1a4a0*/  @P5 STG.E.U8 desc[UR24][R14.64], R25 ;  /* 0x000000190e005986 */ /* 0x0005e2000c101118 */
[----:B------:R-:W-:Y:S02]  /*1a4b0*/  ISETP.LT.AND P5, PT, R2, UR10, !P2 ;  /* 0x0000000a02007c0c */ /* 0x000fe4000d7a1270 */
[----:B------:R-:W-:Y:S01]  /*1a4c0*/  SHF.R.S32.HI R18, RZ, 0x1f, R19 ;  /* 0x0000001fff127819 */ /* 0x000fe20000011413 */
[----:B------:R-:W-:Y:S01]  /*1a4d0*/  @P4 STG.E.U8 desc[UR24][R8.64], R27 ;  /* 0x0000001b08004986 */ /* 0x000fe2000c101118 */
[----:B---3--:R-:W-:Y:S01]  /*1a4e0*/  ISETP.LT.AND P4, PT, R3, UR16, !P2 ;  /* 0x0000001003007c0c */ /* 0x008fe2000d781270 */
        /* <DEDUP_REMOVED lines=52> */
[----:B------:R-:W-:Y:S01]  /*1a830*/  ISETP.LT.AND P4, PT, R3, UR16, !P3 ;  /* 0x0000001003007c0c */ /* 0x000fe2000df81270 */
[----:B------:R-:W4:Y:S01]  /*1a840*/  LDCU UR6, c[0x0][0x398] ;  /* 0x00007300ff0677ac */ /* 0x000f220008000800 */
[----:B---3--:R-:W-:Y:S01]  /*1a850*/  IADD3 R8, P3, PT, R17, R22, RZ ;  /* 0x0000001611087210 */ /* 0x008fe20007f7e0ff */
        /* <DEDUP_REMOVED lines=14> */
[----:B------:R-:W3:Y:S01]  /*1a940*/  LDCU UR10, c[0x0][0x398] ;  /* 0x00007300ff0a77ac */ /* 0x000ee20008000800 */
        /* <DEDUP_REMOVED lines=10> */
[----:B------:R-:W-:Y:S02]  /*1a9f0*/  ISETP.LT.AND P5, PT, R2, UR6, !P1 ;  /* 0x0000000602007c0c */ /* 0x000fe4000cfa1270 */
[----:B------:R-:W-:Y:S01]  /*1aa00*/  SHF.R.S32.HI R16, RZ, 0x1f, R17 ;  /* 0x0000001fff107819 */ /* 0x000fe20000011411 */
[----:B------:R2:W-:Y:S01]  /*1aa10*/  @P4 STG.E.U8 desc[UR24][R12.64], R27 ;  /* 0x0000001b0c004986 */ /* 0x0005e2000c101118 */
[----:B------:R-:W-:Y:S01]  /*1aa20*/  ISETP.LT.AND P4, PT, R3, UR14, !P1 ;  /* 0x0000000e03007c0c */ /* 0x000fe2000cf81270 */
[C---:B------:R-:W-:Y:S01]  /*1aa30*/  VIADD R19, R17.reuse, UR9 ;  /* 0x0000000911137c36 */ /* 0x040fe20008000000 */
[C---:B------:R-:W-:Y:S01]  /*1aa40*/  IADD3 R8, P1, PT, R17.reuse, R22, RZ ;  /* 0x0000001611087210 */ /* 0x040fe20007f3e0ff */
[----:B------:R-:W4:Y:S01]  /*1aa50*/  LDCU UR6, c[0x0][0x398] ;  /* 0x00007300ff0677ac */ /* 0x000f220008000800 */
        /* <DEDUP_REMOVED lines=11> */
[----:B---3--:R-:W-:-:S02]  /*1ab10*/  ISETP.LT.AND P5, PT, R2, UR10, !P0 ;  /* 0x0000000a02007c0c */ /* 0x008fc4000c7a1270 */
[----:B------:R-:W-:Y:S01]  /*1ab20*/  SHF.R.S32.HI R18, RZ, 0x1f, R19 ;  /* 0x0000001fff127819 */ /* 0x000fe20000011413 */
[----:B------:R3:W-:Y:S01]  /*1ab30*/  @P4 STG.E.U8 desc[UR24][R8.64], R27 ;  /* 0x0000001b08004986 */ /* 0x0007e2000c101118 */
[----:B----4-:R-:W-:Y:S01]  /*1ab40*/  ISETP.LT.AND P4, PT, R3, UR16, !P0 ;  /* 0x0000001003007c0c */ /* 0x010fe2000c781270 */
[C---:B------:R-:W-:Y:S01]  /*1ab50*/  VIADD R17, R19.reuse, UR9 ;  /* 0x0000000913117c36 */ /* 0x040fe20008000000 */
[C---:B------:R-:W-:Y:S01]  /*1ab60*/  IADD3 R12, P0, PT, R19.reuse, R22, RZ ;  /* 0x00000016130c7210 */ /* 0x040fe20007f1e0ff */
[----:B------:R-:W4:Y:S01]  /*1ab70*/  LDCU UR10, c[0x0][0x398] ;  /* 0x00007300ff0a77ac */ /* 0x000f220008000800 */
        /* <DEDUP_REMOVED lines=8> */
[----:B---3--:R-:W-:-:S04]  /*1ac00*/  PRMT R27, R57, 0x7770, RZ ;  /* 0x00007770391b7816 */ /* 0x008fc800000000ff */
        /* <DEDUP_REMOVED lines=8> */
[----:B---3--:R-:W-:Y:S01]  /*1ac90*/  VIADD R11, R0, 0x49 ;  /* 0x00000049000b7836 */ /* 0x008fe20000000000 */
[----:B------:R-:W-:-:S02]  /*1aca0*/  IADD3 R14, P6, PT, R17, R20, RZ ;  /* 0x00000014110e7210 */ /* 0x000fc40007fde0ff */
[C---:B------:R-:W-:Y:S01]  /*1acb0*/  IMAD.X R9, R16.reuse, 0x1, R23, P3 ;  /* 0x0000000110097824 */ /* 0x040fe200018e0617 */
[----:B------:R-:W-:Y:S01]  /*1acc0*/  PRMT R25, R61, 0x7771, RZ ;  /* 0x000077713d197816 */ /* 0x000fe200000000ff */
[----:B------:R-:W3:Y:S01]  /*1acd0*/  LDCU UR12, c[0x0][0x398] ;  /* 0x00007300ff0c77ac */ /* 0x000ee20008000800 */
[----:B-1----:R-:W-:Y:S01]  /*1ace0*/  ISETP.GE.AND P3, PT, R11, UR4, PT ;  /* 0x000000040b007c0c */ /* 0x002fe2000bf66270 */
[----:B------:R-:W1:Y:S01]  /*1acf0*/  LDCU UR4, c[0x0][0x39c] ;  /* 0x00007380ff0477ac */ /* 0x000e620008000800 */
[----:B------:R-:W-:Y:S01]  /*1ad00*/  IMAD.X R15, R16, 0x1, R21, P6 ;  /* 0x00000001100f7824 */ /* 0x000fe200030e0615 */
[----:B0-----:R-:W-:-:S04]  /*1ad10*/  PRMT R27, R57, 0x7771, RZ ;  /* 0x00007771391b7816 */ /* 0x001fc800000000ff */
[----:B------:R0:W-:Y:S01]  /*1ad20*/  @P5 STG.E.U8 desc[UR24][R14.64], R25 ;  /* 0x000000190e005986 */ /* 0x0001e2000c101118 */
[----:B----4-:R-:W-:Y:S02]  /*1ad30*/  ISETP.LT.AND P5, PT, R2, UR10, !P2 ;  /* 0x0000000a02007c0c */ /* 0x010fe4000d7a1270 */
[----:B------:R-:W-:Y:S01]  /*1ad40*/  SHF.R.S32.HI R18, RZ, 0x1f, R19 ;  /* 0x0000001fff127819 */ /* 0x000fe20000011413 */
[----:B------:R-:W-:Y:S01]  /*1ad50*/  @P4 STG.E.U8 desc[UR24][R8.64], R27 ;  /* 0x0000001b08004986 */ /* 0x000fe2000c101118 */
[----:B--2---:R-:W-:Y:S01]  /*1ad60*/  ISETP.LT.AND P4, PT, R3, UR14, !P2 ;  /* 0x0000000e03007c0c */ /* 0x004fe2000d781270 */
[C---:B------:R-:W-:Y:S01]  /*1ad70*/  VIADD R17, R19.reuse, UR9 ;  /* 0x0000000913117c36 */ /* 0x040fe20008000000 */
[C---:B------:R-:W-:Y:S01]  /*1ad80*/  IADD3 R12, P2, PT, R19.reuse, R22, RZ ;  /* 0x00000016130c7210 */ /* 0x040fe20007f5e0ff */
[----:B------:R-:W2:Y:S01]  /*1ad90*/  LDCU UR10, c[0x0][0x398] ;  /* 0x00007300ff0a77ac */ /* 0x000ea20008000800 */
[----:B------:R-:W-:Y:S01]  /*1ada0*/  IADD3 R10, P6, PT, R19, R20, RZ ;  /* 0x00000014130a7210 */ /* 0x000fe20007fde0ff */
[----:B0-----:R-:W-:Y:S01]  /*1adb0*/  VIADD R15, R0, 0x4a ;  /* 0x0000004a000f7836 */ /* 0x001fe20000000000 */
[----:B------:R-:W-:Y:S01]  /*1adc0*/  PRMT R25, R61, 0x7772, RZ ;  /* 0x000077723d197816 */ /* 0x000fe200000000ff */
[C---:B------:R-:W-:Y:S01]  /*1add0*/  IMAD.X R13, R18.reuse, 0x1, R23, P2 ;  /* 0x00000001120d7824 */ /* 0x040fe200010e0617 */
[----:B------:R-:W0:Y:S01]  /*1ade0*/  LDCU UR14, c[0x0][0x398] ;  /* 0x00007300ff0e77ac */ /* 0x000e220008000800 */
[----:B------:R-:W-:Y:S01]  /*1adf0*/  IMAD.X R11, R18, 0x1, R21, P6 ;  /* 0x00000001120b7824 */ /* 0x000fe200030e0615 */
[----:B-1----:R-:W-:Y:S01]  /*1ae00*/  ISETP.GE.AND P2, PT, R15, UR4, PT ;  /* 0x000000040f007c0c */ /* 0x002fe2000bf46270 */
[----:B------:R-:W1:Y:S03]  /*1ae10*/  LDCU UR4, c[0x0][0x39c] ;  /* 0x00007380ff0477ac */ /* 0x000e660008000800 */
[----:B------:R4:W-:Y:S01]  /*1ae20*/  @P5 STG.E.U8 desc[UR24][R10.64], R25 ;  /* 0x000000190a005986 */ /* 0x0009e2000c101118 */
[----:B------:R-:W-:-:S02]  /*1ae30*/  ISETP.LT.AND P5, PT, R2, UR6, !P1 ;  /* 0x0000000602007c0c */ /* 0x000fc4000cfa1270 */
[----:B------:R-:W-:Y:S01]  /*1ae40*/  SHF.R.S32.HI R16, RZ, 0x1f, R17 ;  /* 0x0000001fff107819 */ /* 0x000fe20000011411 */
[C---:B------:R-:W-:Y:S01]  /*1ae50*/  VIADD R19, R17.reuse, UR9 ;  /* 0x0000000911137c36 */ /* 0x040fe20008000000 */
[----:B------:R-:W-:Y:S01]  /*1ae60*/  IADD3 R14, P6, PT, R17, R20, RZ ;  /* 0x00000014110e7210 */ /* 0x000fe20007fde0ff */
[----:B------:R-:W0:Y:S01]  /*1ae70*/  LDCU UR6, c[0x0][0x398] ;  /* 0x00007300ff0677ac */ /* 0x000e220008000800 */
[----:B----4-:R-:W-:Y:S01]  /*1ae80*/  PRMT R25, R57, 0x7772, RZ ;  /* 0x0000777239197816 */ /* 0x010fe200000000ff */
        /* <DEDUP_REMOVED lines=12> */
[----:B--2---:R-:W-:Y:S02]  /*1af50*/  ISETP.LT.AND P5, PT, R2, UR10, !P0 ;  /* 0x0000000a02007c0c */ /* 0x004fe4000c7a1270 */
[----:B------:R-:W-:Y:S01]  /*1af60*/  SHF.R.S32.HI R18, RZ, 0x1f, R19 ;  /* 0x0000001fff127819 */ /* 0x000fe20000011413 */
[----:B------:R2:W-:Y:S01]  /*1af70*/  @P4 STG.E.U8 desc[UR24][R8.64], R57 ;  /* 0x0000003908004986 */ /* 0x0005e2000c101118 */
[----:B---3--:R-:W-:Y:S02]  /*1af80*/  ISETP.LT.AND P4, PT, R3, UR12, !P0 ;  /* 0x0000000c03007c0c */ /* 0x008fe4000c781270 */
[C---:B------:R-:W-:Y:S02]  /*1af90*/  IADD3 R10, P6, PT, R19.reuse, R20, RZ ;  /* 0x00000014130a7210 */ /* 0x040fe40007fde0ff */
[----:B----4-:R-:W-:Y:S02]  /*1afa0*/  PRMT R25, R62, 0x7770, RZ ;  /* 0x000077703e197816 */ /* 0x010fe400000000ff */
        /* <DEDUP_REMOVED lines=10> */
[----:B------:R-:W3:Y:S03]  /*1b050*/  LDCU UR12, c[0x0][0x398] ;  /* 0x00007300ff0c77ac */ /* 0x000ee60008000800 */
[----:B------:R4:W-:Y:S01]  /*1b060*/  @P5 STG.E.U8 desc[UR24][R10.64], R25 ;  /* 0x000000190a005986 */ /* 0x0009e2000c101118 */
[----:B------:R-:W-:Y:S01]  /*1b070*/  ISETP.LT.AND P5, PT, R2, UR6, !P3 ;  /* 0x0000000602007c0c */ /* 0x000fe2000dfa1270 */
[C---:B------:R-:W-:Y:S01]  /*1b080*/  VIADD R19, R17.reuse, UR9 ;  /* 0x0000000911137c36 */ /* 0x040fe20008000000 */
[----:B------:R-:W-:Y:S01]  /*1b090*/  IADD3 R14, P6, PT, R17, R20, RZ ;  /* 0x00000014110e7210 */ /* 0x000fe20007fde0ff */
[----:B------:R0:W-:Y:S01]  /*1b0a0*/  @P4 STG.E.U8 desc[UR24][R12.64], R27 ;  /* 0x0000001b0c004986 */ /* 0x0001e2000c101118 */
[----:B------:R-:W-:Y:S01]  /*1b0b0*/  ISETP.LT.AND P4, PT, R3, UR14, !P3 ;  /* 0x0000000e03007c0c */ /* 0x000fe2000df81270 */
[----:B------:R-:W3:Y:S01]  /*1b0c0*/  LDCU UR6, c[0x0][0x398] ;  /* 0x00007300ff0677ac */ /* 0x000ee20008000800 */
[----:B--2---:R-:W-:Y:S01]  /*1b0d0*/  IADD3 R8, P3, PT, R17, R22, RZ ;  /* 0x0000001611087210 */ /* 0x004fe20007f7e0ff */
        /* <DEDUP_REMOVED lines=17> */
[----:B0-----:R-:W-:-:S03]  /*1b1f0*/  VIADD R15, R0, 0x4e ;  /* 0x0000004e000f7836 */ /* 0x001fc60000000000 */
[----:B------:R-:W-:Y:S01]  /*1b200*/  IMAD.X R13, R18, 0x1, R23, P2 ;  /* 0x00000001120d7824 */ /* 0x000fe200010e0617 */
[----:B------:R-:W-:Y:S01]  /*1b210*/  PRMT R25, R62, 0x7772, RZ ;  /* 0x000077723e197816 */ /* 0x000fe200000000ff */
[----:B------:R-:W-:Y:S01]  /*1b220*/  IMAD.X R11, R18, 0x1, R21, P6 ;  /* 0x00000001120b7824 */ /* 0x000fe200030e0615 */
[----:B-1----:R-:W-:Y:S01]  /*1b230*/  ISETP.GE.AND P2, PT, R15, UR4, PT ;  /* 0x000000040f007c0c */ /* 0x002fe2000bf46270 */
[----:B------:R-:W0:Y:S01]  /*1b240*/  LDCU UR4, c[0x0][0x39c] ;  /* 0x00007380ff0477ac */ /* 0x000e220008000800 */
[----:B--2---:R-:W-:Y:S02]  /*1b250*/  PRMT R27, R58, 0x7772, RZ ;  /* 0x000077723a1b7816 */ /* 0x004fe400000000ff */
        /* <DEDUP_REMOVED lines=25> */
[----:B------:R-:W1:Y:S01]  /*1b3f0*/  LDCU UR10, c[0x0][0x398] ;  /* 0x00007300ff0a77ac */ /* 0x000e620008000800 */
[----:B0-----:R-:W-:Y:S01]  /*1b400*/  VIADD R15, R0, 0x50 ;  /* 0x00000050000f7836 */ /* 0x001fe20000000000 */
[----:B------:R-:W-:Y:S02]  /*1b410*/  IADD3 R10, P6, PT, R19, R20, RZ ;  /* 0x00000014130a7210 */ /* 0x000fe40007fde0ff */
[C---:B------:R-:W-:Y:S01]  /*1b420*/  IMAD.X R13, R18.reuse, 0x1, R23, P0 ;  /* 0x00000001120d7824 */ /* 0x040fe200000e0617 */
[----:B------:R-:W-:Y:S01]  /*1b430*/  PRMT R25, R63, 0x7770, RZ ;  /* 0x000077703f197816 */ /* 0x000fe200000000ff */
[----:B------:R-:W0:Y:S01]  /*1b440*/  LDCU UR14, c[0x0][0x398] ;  /* 0x00007300ff0e77ac */ /* 0x000e220008000800 */
[----:B------:R-:W-:Y:S01]  /*1b450*/  ISETP.GE.AND P0, PT, R15, UR4, PT ;  /* 0x000000040f007c0c */ /* 0x000fe2000bf06270 */
[----:B------:R-:W0:Y:S01]  /*1b460*/  LDCU UR4, c[0x0][0x39c] ;  /* 0x00007380ff0477ac */ /* 0x000e220008000800 */
[----:B------:R-:W-:Y:S01]  /*1b470*/  IMAD.X R11, R18, 0x1, R21, P6 ;  /* 0x00000001120b7824 */ /* 0x000fe200030e0615 */
[----:B----4-:R-:W-:-:S04]  /*1b480*/  PRMT R27, R59, 0x7770, RZ ;  /* 0x000077703b1b7816 */ /* 0x010fc800000000ff */
        /* <DEDUP_REMOVED lines=13> */
[----:B0-----:R-:W-:Y:S01]  /*1b560*/  ISETP.GE.AND P3, PT, R11, UR4, PT ;  /* 0x000000040b007c0c */ /* 0x001fe2000bf66270 */
        /* <DEDUP_REMOVED lines=28> */
[----:B------:R-:W-:Y:S01]  /*1b730*/  ISETP.LT.AND P4, PT, R3, UR14, !P1 ;  /* 0x0000000e03007c0c */ /* 0x000fe2000cf81270 */
[C---:B------:R-:W-:Y:S01]  /*1b740*/  IMAD.X R15, R16.reuse, 0x1, R21, P6 ;  /* 0x00000001100f7824 */ /* 0x040fe200030e0615 */
[----:B------:R-:W-:Y:S01]  /*1b750*/  IADD3 R8, P1, PT, R17, R22, RZ ;  /* 0x0000001611087210 */ /* 0x000fe20007f3e0ff */
[----:B------:R-:W1:Y:S04]  /*1b760*/  LDCU UR14, c[0x0][0x398] ;  /* 0x00007300ff0e77ac */ /* 0x000e680008000800 */
        /* <DEDUP_REMOVED lines=22> */
[----:B------:R-:W4:Y:S03]  /*1b8d0*/  LDCU UR16, c[0x0][0x398] ;  /* 0x00007300ff1077ac */ /* 0x000f260008000800 */
        /* <DEDUP_REMOVED lines=8> */
[----:B0-----:R-:W-:Y:S01]  /*1b960*/  VIADD R11, R0, 0x55 ;  /* 0x00000055000b7836 */ /* 0x001fe20000000000 */
[----:B------:R-:W-:-:S03]  /*1b970*/  PRMT R25, R72, 0x7771, RZ ;  /* 0x0000777148197816 */ /* 0x000fc600000000ff */
[C---:B------:R-:W-:Y:S01]  /*1b980*/  IMAD.X R9, R16.reuse, 0x1, R23, P3 ;  /* 0x0000000110097824 */ /* 0x040fe200018e0617 */
[----:B------:R-:W-:Y:S01]  /*1b990*/  SHF.R.S32.HI R18, RZ, 0x1f, R19 ;  /* 0x0000001fff127819 */ /* 0x000fe20000011413 */
[----:B------:R-:W-:Y:S01]  /*1b9a0*/  IMAD.X R15, R16, 0x1, R21, P6 ;  /* 0x00000001100f7824 */ /* 0x000fe200030e0615 */
[----:B--2---:R-:W-:Y:S01]  /*1b9b0*/  ISETP.GE.AND P3, PT, R11, UR4, PT ;  /* 0x000000040b007c0c */ /* 0x004fe2000bf66270 */
[----:B------:R-:W0:Y:S01]  /*1b9c0*/  LDCU UR4, c[0x0][0x39c] ;  /* 0x00007380ff0477ac */ /* 0x000e220008000800 */
[----:B-1----:R-:W-:Y:S02]  /*1b9d0*/  PRMT R27, R68, 0x7771, RZ ;  /* 0x00007771441b7816 */ /* 0x002fe400000000ff */
        /* <DEDUP_REMOVED lines=15> */
[----:B--2---:R-:W-:Y:S02]  /*1bad0*/  PRMT R27, R68, 0x7772, RZ ;  /* 0x00007772441b7816 */ /* 0x004fe400000000ff */
[----:B------:R1:W-:Y:S01]  /*1bae0*/  @P5 STG.E.U8 desc[UR24][R10.64], R25 ;  /* 0x000000190a005986 */ /* 0x0003e2000c101118 */
[----:B---3--:R-:W-:Y:S02]  /*1baf0*/  ISETP.LT.AND P5, PT, R2, UR6, !P1 ;  /* 0x0000000602007c0c */ /* 0x008fe4000cfa1270 */
        /* <DEDUP_REMOVED lines=330> */
[----:B--2---:R-:W-:Y:S01]  /*1cfa0*/  VIADD R15, R0, 0x6a ;  /* 0x0000006a000f7836 */ /* 0x004fe20000000000 */
[----:B------:R-:W-:-:S02]  /*1cfb0*/  IADD3 R10, P6, PT, R19, R20, RZ ;  /* 0x00000014130a7210 */ /* 0x000fc40007fde0ff */
[C---:B------:R-:W-:Y:S01]  /*1cfc0*/  IMAD.X R13, R16.reuse, 0x1, R23, P2 ;  /* 0x00000001100d7824 */ /* 0x040fe200010e0617 */
[----:B------:R-:W-:Y:S01]  /*1cfd0*/  PRMT R25, R65, 0x7772, RZ ;  /* 0x0000777241197816 */ /* 0x000fe200000000ff */
[----:B------:R-:W2:Y:S01]  /*1cfe0*/  LDCU UR12, c[0x0][0x398] ;  /* 0x00007300ff0c77ac */ /* 0x000ea20008000800 */
[----:B0-----:R-:W-:Y:S01]  /*1cff0*/  ISETP.GE.AND P2, PT, R15, UR4, PT ;  /* 0x000000040f007c0c */ /* 0x001fe2000bf46270 */
[----:B------:R-:W0:Y:S01]  /*1d000*/  LDCU UR4, c[0x0][0x39c] ;  /* 0x00007380ff0477ac */ /* 0x000e220008000800 */
[----:B------:R-:W-:Y:S01]  /*1d010*/  IMAD.X R11, R16, 0x1, R21, P6 ;  /* 0x00000001100b7824 */ /* 0x000fe200030e0615 */
[----:B------:R-:W-:-:S04]  /*1d020*/  PRMT R19, R5, 0x7772, RZ ;  /* 0x0000777205137816 */ /* 0x000fc800000000ff */
[----:B------:R0:W-:Y:S01]  /*1d030*/  @P5 STG.E.U8 desc[UR24][R10.64], R25 ;  /* 0x000000190a005986 */ /* 0x0001e2000c101118 */
[----:B-1----:R-:W-:Y:S01]  /*1d040*/  ISETP.LT.AND P5, PT, R2, UR6, !P1 ;  /* 0x0000000602007c0c */ /* 0x002fe2000cfa1270 */
[----:B------:R-:W1:Y:S02]  /*1d050*/  LDCU UR6, c[0x0][0x398] ;  /* 0x00007300ff0677ac */ /* 0x000e640008000800 */
[----:B------:R1:W-:Y:S01]  /*1d060*/  @P4 STG.E.U8 desc[UR24][R12.64], R19 ;  /* 0x000000130c004986 */ /* 0x0003e2000c101118 */
[----:B----4-:R-:W-:Y:S01]  /*1d070*/  ISETP.LT.AND P4, PT, R3, UR14, !P1 ;  /* 0x0000000e03007c0c */ /* 0x010fe2000cf81270 */
[----:B------:R-:W4:Y:S01]  /*1d080*/  LDCU UR14, c[0x0][0x398] ;  /* 0x00007300ff0e77ac */ /* 0x000f220008000800 */
[----:B------:R-:W-:Y:S02]  /*1d090*/  SHF.R.S32.HI R4, RZ, 0x1f, R17 ;  /* 0x0000001fff047819 */ /* 0x000fe40000011411 */
[----:B------:R-:W-:Y:S01]  /*1d0a0*/  IADD3 R8, P1, PT, R17, R22, RZ ;  /* 0x0000001611087210 */ /* 0x000fe20007f3e0ff */
[----:B0-----:R-:W-:-:S04]  /*1d0b0*/  VIADD R10, R0, 0x6b ;  /* 0x0000006b000a7836 */ /* 0x001fc80000000000 */
[----:B------:R-:W-:Y:S01]  /*1d0c0*/  IMAD.X R9, R4, 0x1, R23, P1 ;  /* 0x0000000104097824 */ /* 0x000fe200008e0617 */
[----:B------:R-:W-:Y:S02]  /*1d0d0*/  IADD3 R14, P6, PT, R17, R20, RZ ;  /* 0x00000014110e7210 */ /* 0x000fe40007fde0ff */
[----:B------:R-:W-:Y:S01]  /*1d0e0*/  ISETP.GE.AND P1, PT, R10, UR4, PT ;  /* 0x000000040a007c0c */ /* 0x000fe2000bf26270 */
[----:B------:R-:W0:Y:S01]  /*1d0f0*/  LDCU UR4, c[0x0][0x39c] ;  /* 0x00007380ff0477ac */ /* 0x000e220008000800 */
[----:B------:R-:W-:Y:S01]  /*1d100*/  PRMT R65, R65, 0x7773, RZ ;  /* 0x0000777341417816 */ /* 0x000fe200000000ff */
[----:B------:R-:W-:Y:S01]  /*1d110*/  IMAD.X R15, R4, 0x1, R21, P6 ;  /* 0x00000001040f7824 */ /* 0x000fe200030e0615 */
[----:B-1----:R-:W-:Y:S01]  /*1d120*/  PRMT R19, R5, 0x7773, RZ ;  /* 0x0000777305137816 */ /* 0x002fe200000000ff */
[----:B------:R-:W-:-:S03]  /*1d130*/  VIADD R11, R17, UR9 ;  /* 0x00000009110b7c36 */ /* 0x000fc60008000000 */
[----:B------:R1:W-:Y:S01]  /*1d140*/  @P5 STG.E.U8 desc[UR24][R14.64], R65 ;  /* 0x000000410e005986 */ /* 0x0003e2000c101118 */
[----:B------:R-:W-:Y:S01]  /*1d150*/  VIADD R13, R0, 0x6c ;  /* 0x0000006c000d7836 */ /* 0x000fe20000000000 */
[----:B------:R-:W-:Y:S02]  /*1d160*/  SHF.R.S32.HI R16, RZ, 0x1f, R11 ;  /* 0x0000001fff107819 */ /* 0x000fe4000001140b */
[----:B------:R2:W-:Y:S01]  /*1d170*/  @P4 STG.E.U8 desc[UR24][R8.64], R19 ;  /* 0x0000001308004986 */ /* 0x0005e2000c101118 */
[C---:B------:R-:W-:Y:S02]  /*1d180*/  IADD3 R10, P4, PT, R11.reuse, R22, RZ ;  /* 0x000000160b0a7210 */ /* 0x040fe40007f9e0ff */
[----:B---3--:R-:W-:Y:S01]  /*1d190*/  ISETP.LT.AND P5, PT, R2, UR10, !P0 ;  /* 0x0000000a02007c0c */ /* 0x008fe2000c7a1270 */
[----:B------:R-:W3:Y:S01]  /*1d1a0*/  LDCU UR10, c[0x0][0x398] ;  /* 0x00007300ff0a77ac */ /* 0x000ee20008000800 */
[----:B------:R-:W-:Y:S02]  /*1d1b0*/  IADD3 R4, P6, PT, R11, R20, RZ ;  /* 0x000000140b047210 */ /* 0x000fe40007fde0ff */
[----:B------:R-:W-:Y:S01]  /*1d1c0*/  ISETP.LT.AND P0, PT, R3, UR16, !P0 ;  /* 0x0000001003007c0c */ /* 0x000fe2000c701270 */
[----:B-1----:R-:W-:Y:S01]  /*1d1d0*/  VIADD R15, R11, UR9 ;  /* 0x000000090b0f7c36 */ /* 0x002fe20008000000 */
[----:B------:R-:W-:Y:S01]  /*1d1e0*/  PRMT R17, R66, 0x7770, RZ ;  /* 0x0000777042117816 */ /* 0x000fe200000000ff */
[C---:B------:R-:W-:Y:S01]  /*1d1f0*/  IMAD.X R11, R16.reuse, 0x1, R23, P4 ;  /* 0x00000001100b7824 */ /* 0x040fe200020e0617 */
[----:B0-----:R-:W-:Y:S01]  /*1d200*/  ISETP.GE.AND P4, PT, R13, UR4, PT ;  /* 0x000000040d007c0c */ /* 0x001fe2000bf86270 */
[----:B------:R-:W0:Y:S01]  /*1d210*/  LDCU UR4, c[0x0][0x39c] ;  /* 0x00007380ff0477ac */ /* 0x000e220008000800 */
[----:B------:R-:W-:Y:S01]  /*1d220*/  IMAD.X R5, R16, 0x1, R21, P6 ;  /* 0x0000000110057824 */ /* 0x000fe200030e0615 */
[----:B------:R-:W-:Y:S01]  /*1d230*/  PRMT R25, R6, 0x7770, RZ ;  /* 0x0000777006197816 */ /* 0x000fe200000000ff */
[----:B--2---:R-:W-:Y:S01]  /*1d240*/  VIADD R9, R0, 0x6d ;  /* 0x0000006d00097836 */ /* 0x004fe20000000000 */
[----:B------:R-:W-:Y:S01]  /*1d250*/  SHF.R.S32.HI R14, RZ, 0x1f, R15 ;  /* 0x0000001fff0e7819 */ /* 0x000fe2000001140f */
[----:B------:R-:W1:Y:S01]  /*1d260*/  LDCU UR16, c[0x0][0x398] ;  /* 0x00007300ff1077ac */ /* 0x000e620008000800 */
[----:B------:R2:W-:Y:S01]  /*1d270*/  @P5 STG.E.U8 desc[UR24][R4.64], R17 ;  /* 0x0000001104005986 */ /* 0x0005e2000c101118 */
[----:B------:R-:W-:-:S03]  /*1d280*/  ISETP.LT.AND P5, PT, R2, UR6, !P3 ;  /* 0x0000000602007c0c */ /* 0x000fc6000dfa1270 */
[----:B------:R0:W-:Y:S01]  /*1d290*/  @P0 STG.E.U8 desc[UR24][R10.64], R25 ;  /* 0x000000190a000986 */ /* 0x0001e2000c101118 */
[----:B------:R-:W-:Y:S01]  /*1d2a0*/  IADD3 R12, P6, PT, R15, R20, RZ ;  /* 0x000000140f0c7210 */ /* 0x000fe20007fde0ff */
[----:B------:R-:W1:Y:S01]  /*1d2b0*/  LDCU UR6, c[0x0][0x398] ;  /* 0x00007300ff0677ac */ /* 0x000e620008000800 */
[----:B------:R-:W-:Y:S02]  /*1d2c0*/  ISETP.LT.AND P3, PT, R3, UR12, !P3 ;  /* 0x0000000c03007c0c */ /* 0x000fe4000df61270 */
[C---:B--2---:R-:W-:Y:S01]  /*1d2d0*/  IADD3 R4, P0, PT, R15.reuse, R22, RZ ;  /* 0x000000160f047210 */ /* 0x044fe20007f1e0ff */
[----:B------:R-:W-:Y:S01]  /*1d2e0*/  IMAD.X R13, R14, 0x1, R21, P6 ;  /* 0x000000010e0d7824 */ /* 0x000fe200030e0615 */
[----:B------:R-:W-:Y:S01]  /*1d2f0*/  PRMT R19, R66, 0x7771, RZ ;  /* 0x0000777142137816 */ /* 0x000fe200000000ff */
[----:B------:R-:W-:Y:S01]  /*1d300*/  VIADD R17, R15, UR9 ;  /* 0x000000090f117c36 */ /* 0x000fe20008000000 */
[----:B0-----:R-:W-:Y:S01]  /*1d310*/  PRMT R25, R6, 0x7771, RZ ;  /* 0x0000777106197816 */ /* 0x001fe200000000ff */
[----:B------:R-:W-:Y:S01]  /*1d320*/  IMAD.X R5, R14, 0x1, R23, P0 ;  /* 0x000000010e057824 */ /* 0x000fe200000e0617 */
[----:B------:R-:W-:Y:S01]  /*1d330*/  ISETP.GE.AND P0, PT, R9, UR4, PT ;  /* 0x0000000409007c0c */ /* 0x000fe2000bf06270 */
[----:B------:R-:W0:Y:S01]  /*1d340*/  LDCU UR4, c[0x0][0x39c] ;  /* 0x00007380ff0477ac */ /* 0x000e220008000800 */
[----:B------:R2:W-:Y:S01]  /*1d350*/  @P5 STG.E.U8 desc[UR24][R12.64], R19 ;  /* 0x000000130c005986 */ /* 0x0005e2000c101118 */
[----:B---3--:R-:W-:-:S02]  /*1d360*/  ISETP.LT.AND P5, PT, R2, UR10, !P2 ;  /* 0x0000000a02007c0c */ /* 0x008fc4000d7a1270 */
[----:B------:R-:W-:Y:S01]  /*1d370*/  SHF.R.S32.HI R16, RZ, 0x1f, R17 ;  /* 0x0000001fff107819 */ /* 0x000fe20000011411 */
[----:B------:R3:W-:Y:S01]  /*1d380*/  @P3 STG.E.U8 desc[UR24][R4.64], R25 ;  /* 0x0000001904003986 */ /* 0x0007e2000c101118 */
[----:B------:R-:W-:Y:S01]  /*1d390*/  IADD3 R8, P6, PT, R17, R20, RZ ;  /* 0x0000001411087210 */ /* 0x000fe20007fde0ff */
[----:B------:R-:W3:Y:S01]  /*1d3a0*/  LDCU UR10, c[0x0][0x398] ;  /* 0x00007300ff0a77ac */ /* 0x000ee20008000800 */
[----:B----4-:R-:W-:Y:S02]  /*1d3b0*/  ISETP.LT.AND P3, PT, R3, UR14, !P2 ;  /* 0x0000000e03007c0c */ /* 0x010fe4000d761270 */
[C---:B------:R-:W-:Y:S01]  /*1d3c0*/  IADD3 R10, P2, PT, R17.reuse, R22, RZ ;  /* 0x00000016110a7210 */ /* 0x040fe20007f5e0ff */
[----:B------:R-:W-:Y:S01]  /*1d3d0*/  IMAD.X R9, R16, 0x1, R21, P6 ;  /* 0x0000000110097824 */ /* 0x000fe200030e0615 */
[----:B------:R-:W4:Y:S01]  /*1d3e0*/  LDCU UR12, c[0x0][0x398] ;  /* 0x00007300ff0c77ac */ /* 0x000f220008000800 */
[----:B--2---:R-:W-:Y:S01]  /*1d3f0*/  VIADD R13, R0, 0x6e ;  /* 0x0000006e000d7836 */ /* 0x004fe20000000000 */
[----:B------:R-:W-:Y:S01]  /*1d400*/  PRMT R19, R66, 0x7772, RZ ;  /* 0x0000777242137816 */ /* 0x000fe200000000ff */
[----:B------:R-:W-:Y:S01]  /*1d410*/  IMAD.X R11, R16, 0x1, R23, P2 ;  /* 0x00000001100b7824 */ /* 0x000fe200010e0617 */
[----:B------:R-:W2:Y:S01]  /*1d420*/  LDCU UR14, c[0x0][0x398] ;  /* 0x00007300ff0e77ac */ /* 0x000ea20008000800 */
[----:B------:R-:W-:Y:S01]  /*1d430*/  VIADD R15, R17, UR9 ;  /* 0x00000009110f7c36 */ /* 0x000fe20008000000 */
[----:B0-----:R-:W-:Y:S01]  /*1d440*/  ISETP.GE.AND P2, PT, R13, UR4, PT ;  /* 0x000000040d007c0c */ /* 0x001fe2000bf46270 */
[----:B------:R0:W-:Y:S01]  /*1d450*/  @P5 STG.E.U8 desc[UR24][R8.64], R19 ;  /* 0x0000001308005986 */ /* 0x0001e2000c101118 */
[----:B------:R-:W2:Y:S01]  /*1d460*/  LDCU UR4, c[0x0][0x39c] ;  /* 0x00007380ff0477ac */ /* 0x000ea20008000800 */
[----:B-1----:R-:W-:-:S02]  /*1d470*/  ISETP.LT.AND P5, PT, R2, UR6, !P1 ;  /* 0x0000000602007c0c */ /* 0x002fc4000cfa1270 */
[----:B------:R-:W-:Y:S02]  /*1d480*/  SHF.R.S32.HI R14, RZ, 0x1f, R15 ;  /* 0x0000001fff0e7819 */ /* 0x000fe4000001140f */
[----:B---3--:R-:W-:Y:S01]  /*1d490*/  PRMT R25, R6, 0x7772, RZ ;  /* 0x0000777206197816 */ /* 0x008fe200000000ff */
[C---:B------:R-:W-:Y:S01]  /*1d4a0*/  VIADD R17, R15.reuse, UR9 ;  /* 0x000000090f117c36 */ /* 0x040fe20008000000 */
[----:B------:R-:W-:Y:S01]  /*1d4b0*/  IADD3 R12, P6, PT, R15, R20, RZ ;  /* 0x000000140f0c7210 */ /* 0x000fe20007fde0ff */
[----:B------:R-:W1:Y:S01]  /*1d4c0*/  LDCU UR6, c[0x0][0x39c] ;  /* 0x00007380ff0677ac */ /* 0x000e620008000800 */
[----:B------:R-:W-:Y:S01]  /*1d4d0*/  ISETP.LT.AND P1, PT, R3, UR16, !P1 ;  /* 0x0000001003007c0c */ /* 0x000fe2000cf21270 */
[----:B------:R3:W-:Y:S01]  /*1d4e0*/  @P3 STG.E.U8 desc[UR24][R10.64], R25 ;  /* 0x000000190a003986 */ /* 0x0007e2000c101118 */
[----:B0-----:R-:W-:Y:S01]  /*1d4f0*/  PRMT R19, R66, 0x7773, RZ ;  /* 0x0000777342137816 */ /* 0x001fe200000000ff */
[----:B------:R-:W-:Y:S01]  /*1d500*/  IMAD.X R13, R14, 0x1, R21, P6 ;  /* 0x000000010e0d7824 */ /* 0x000fe200030e0615 */
[----:B------:R-:W-:Y:S01]  /*1d510*/  IADD3 R4, P3, PT, R15, R22, RZ ;  /* 0x000000160f047210 */ /* 0x000fe20007f7e0ff */
[----:B------:R-:W-:-:S03]  /*1d520*/  VIADD R9, R0, 0x6f ;  /* 0x0000006f00097836 */ /* 0x000fc60000000000 */
[----:B------:R0:W-:Y:S01]  /*1d530*/  @P5 STG.E.U8 desc[UR24][R12.64], R19 ;  /* 0x000000130c005986 */ /* 0x0001e2000c101118 */
[----:B------:R-:W-:Y:S01]  /*1d540*/  ISETP.LT.AND P5, PT, R2, UR10, !P4 ;  /* 0x0000000a02007c0c */ /* 0x000fe2000e7a1270 */
[----:B------:R-:W-:Y:S01]  /*1d550*/  IMAD.X R5, R14, 0x1, R23, P3 ;  /* 0x000000010e057824 */ /* 0x000fe200018e0617 */
[----:B--2---:R-:W-:Y:S01]  /*1d560*/  ISETP.GE.AND P3, PT, R9, UR4, PT ;  /* 0x0000000409007c0c */ /* 0x004fe2000bf66270 */
[----:B------:R-:W2:Y:S01]  /*1d570*/  LDCU UR4, c[0x0][0x39c] ;  /* 0x00007380ff0477ac */ /* 0x000ea20008000800 */
[----:B---3--:R-:W-:Y:S02]  /*1d580*/  PRMT R25, R6, 0x7773, RZ ;  /* 0x0000777306197816 */ /* 0x008fe400000000ff */
[----:B------:R-:W-:Y:S01]  /*1d590*/  SHF.R.S32.HI R16, RZ, 0x1f, R17 ;  /* 0x0000001fff107819 */ /* 0x000fe20000011411 */
[----:B------:R-:W3:Y:S01]  /*1d5a0*/  LDCU UR10, c[0x0][0x398] ;  /* 0x00007300ff0a77ac */ /* 0x000ee20008000800 */
[----:B------:R-:W-:Y:S01]  /*1d5b0*/  IADD3 R8, P6, PT, R17, R20, RZ ;  /* 0x0000001411087210 */ /* 0x000fe20007fde0ff */
[----:B------:R1:W-:Y:S01]  /*1d5c0*/  @P1 STG.E.U8 desc[UR24][R4.64], R25 ;  /* 0x0000001904001986 */ /* 0x0003e2000c101118 */
[----:B----4-:R-:W-:-:S02]  /*1d5d0*/  ISETP.LT.AND P1, PT, R3, UR12, !P4 ;  /* 0x0000000c03007c0c */ /* 0x010fc4000e721270 */
[----:B0-----:R-:W-:Y:S01]  /*1d5e0*/  PRMT R19, R67, 0x7770, RZ ;  /* 0x0000777043137816 */ /* 0x001fe200000000ff */
[----:B------:R-:W-:Y:S01]  /*1d5f0*/  IMAD.X R9, R16, 0x1, R21, P6 ;  /* 0x0000000110097824 */ /* 0x000fe200030e0615 */
[C---:B------:R-:W-:Y:S01]  /*1d600*/  IADD3 R10, P4, PT, R17.reuse, R22, RZ ;  /* 0x00000016110a7210 */ /* 0x040fe20007f9e0ff */
[----:B------:R-:W-:Y:S01]  /*1d610*/  VIADD R15, R17, UR9 ;  /* 0x00000009110f7c36 */ /* 0x000fe20008000000 */
[----:B------:R-:W-:Y:S01]  /*1d620*/  PRMT R27, R7, 0x7771, RZ ;  /* 0x00007771071b7816 */ /* 0x000fe200000000ff */
[----:B------:R-:W-:Y:S01]  /*1d630*/  VIADD R13, R0, 0x70 ;  /* 0x00000070000d7836 */ /* 0x000fe20000000000 */
[----:B------:R0:W-:Y:S01]  /*1d640*/  @P5 STG.E.U8 desc[UR24][R8.64], R19 ;  /* 0x0000001308005986 */ /* 0x0001e2000c101118 */
[----:B------:R-:W-:Y:S01]  /*1d650*/  ISETP.LT.AND P5, PT, R2, UR14, !P0 ;  /* 0x0000000e02007c0c */ /* 0x000fe2000c7a1270 */
[----:B------:R-:W-:Y:S01]  /*1d660*/  IMAD.X R11, R16, 0x1, R23, P4 ;  /* 0x00000001100b7824 */ /* 0x000fe200020e0617 */
[----:B------:R-:W-:Y:S01]  /*1d670*/  SHF.R.S32.HI R6, RZ, 0x1f, R15 ;  /* 0x0000001fff067819 */ /* 0x000fe2000001140f */
[----:B-1----:R-:W-:Y:S01]  /*1d680*/  VIADD R4, R0, 0x71 ;  /* 0x0000007100047836 */ /* 0x002fe20000000000 */
[C---:B------:R-:W-:Y:S01]  /*1d690*/  IADD3 R12, P6, PT, R15.reuse, R20, RZ ;  /* 0x000000140f0c7210 */ /* 0x040fe20007fde0ff */
[----:B------:R-:W-:-:S02]  /*1d6a0*/  VIADD R17, R15, UR9 ;  /* 0x000000090f117c36 */ /* 0x000fc40008000000 */
[----:B------:R-:W-:Y:S01]  /*1d6b0*/  VIADD R18, R0, 0x72 ;  /* 0x0000007200127836 */ /* 0x000fe20000000000 */
[----:B------:R-:W-:Y:S01]  /*1d6c0*/  PRMT R25, R67, 0x7772, RZ ;  /* 0x0000777243197816 */ /* 0x000fe200000000ff */
[----:B------:R-:W1:Y:S01]  /*1d6d0*/  LDCU UR12, c[0x0][0x398] ;  /* 0x00007300ff0c77ac */ /* 0x000e620008000800 */
[----:B0-----:R-:W-:Y:S02]  /*1d6e0*/  PRMT R19, R7, 0x7770, RZ ;  /* 0x0000777007137816 */ /* 0x001fe400000000ff */
[----:B--2---:R-:W-:Y:S01]  /*1d6f0*/  ISETP.GE.AND P4, PT, R13, UR4, PT ;  /* 0x000000040d007c0c */ /* 0x004fe2000bf86270 */
[----:B------:R-:W-:Y:S01]  /*1d700*/  IMAD.X R13, R6, 0x1, R21, P6 ;  /* 0x00000001060d7824 */ /* 0x000fe200030e0615 */
[----:B------:R-:W-:Y:S01]  /*1d710*/  ISETP.LT.AND P0, PT, R3, UR18, !P0 ;  /* 0x0000001203007c0c */ /* 0x000fe2000c701270 */
[----:B------:R-:W-:Y:S01]  /*1d720*/  @P1 STG.E.U8 desc[UR24][R10.64], R19 ;  /* 0x000000130a001986 */ /* 0x000fe2000c101118 */
[----:B------:R-:W-:Y:S01]  /*1d730*/  ISETP.GE.AND P1, PT, R4, UR6, PT ;  /* 0x0000000604007c0c */ /* 0x000fe2000bf26270 */
[----:B------:R-:W0:Y:S01]  /*1d740*/  LDCU UR6, c[0x0][0x398] ;  /* 0x00007300ff0677ac */ /* 0x000e220008000800 */
[----:B------:R-:W-:-:S02]  /*1d750*/  PRMT R9, R67, 0x7771, RZ ;  /* 0x0000777143097816 */ /* 0x000fc400000000ff */
[----:B------:R-:W-:Y:S01]  /*1d760*/  IADD3 R4, P6, PT, R15, R22, RZ ;  /* 0x000000160f047210 */ /* 0x000fe20007fde0ff */
[----:B------:R-:W2:Y:S02]  /*1d770*/  LDCU UR4, c[0x0][0x39c] ;  /* 0x00007380ff0477ac */ /* 0x000ea40008000800 */
[----:B------:R4:W-:Y:S01]  /*1d780*/  @P5 STG.E.U8 desc[UR24][R12.64], R9 ;  /* 0x000000090c005986 */ /* 0x0009e2000c101118 */
[----:B---3--:R-:W-:Y:S01]  /*1d790*/  ISETP.LT.AND P5, PT, R2, UR10, !P2 ;  /* 0x0000000a02007c0c */ /* 0x008fe2000d7a1270 */
[----:B------:R-:W3:Y:S01]  /*1d7a0*/  LDCU UR10, c[0x0][0x398] ;  /* 0x00007300ff0a77ac */ /* 0x000ee20008000800 */
[----:B------:R-:W-:Y:S01]  /*1d7b0*/  IMAD.X R5, R6, 0x1, R23, P6 ;  /* 0x0000000106057824 */ /* 0x000fe200030e0617 */
[----:B------:R-:W1:Y:S01]  /*1d7c0*/  LDS.128 R8, [R40] ;  /* 0x0000000028087984 */ /* 0x000e620000000c00 */
[----:B------:R-:W-:Y:S01]  /*1d7d0*/  SHF.R.S32.HI R16, RZ, 0x1f, R17 ;  /* 0x0000001fff107819 */ /* 0x000fe20000011411 */
[----:B------:R-:W1:Y:S02]  /*1d7e0*/  LDCU UR14, c[0x0][0x398] ;  /* 0x00007300ff0e77ac */ /* 0x000e640008000800 */
[----:B------:R3:W-:Y:S01]  /*1d7f0*/  @P0 STG.E.U8 desc[UR24][R4.64], R27 ;  /* 0x0000001b04000986 */ /* 0x0007e2000c101118 */
[----:B------:R-:W-:-:S02]  /*1d800*/  IADD3 R14, P6, PT, R17, R20, RZ ;  /* 0x00000014110e7210 */ /* 0x000fc40007fde0ff */
[----:B----4-:R-:W-:Y:S01]  /*1d810*/  IADD3 R12, P0, PT, R17, R22, RZ ;  /* 0x00000016110c7210 */ /* 0x010fe20007f1e0ff */
[----:B------:R-:W4:Y:S01]  /*1d820*/  LDS.128 R40, [R40+0x1000] ;  /* 0x0010000028287984 */ /* 0x000f220000000c00 */
[----:B0-----:R-:W-:Y:S01]  /*1d830*/  ISETP.LT.AND P2, PT, R3, UR6, !P2 ;  /* 0x0000000603007c0c */ /* 0x001fe2000d741270 */
[C---:B------:R-:W-:Y:S01]  /*1d840*/  IMAD.X R15, R16.reuse, 0x1, R21, P6 ;  /* 0x00000001100f7824 */ /* 0x040fe200030e0615 */
[----:B------:R-:W0:Y:S01]  /*1d850*/  LDCU UR6, c[0x0][0x398] ;  /* 0x00007300ff0677ac */ /* 0x000e220008000800 */
[----:B------:R-:W-:Y:S01]  /*1d860*/  IMAD.X R13, R16, 0x1, R23, P0 ;  /* 0x00000001100d7824 */ /* 0x000fe200000e0617 */
[----:B--2---:R-:W-:Y:S01]  /*1d870*/  ISETP.GE.AND P0, PT, R18, UR4, PT ;  /* 0x0000000412007c0c */ /* 0x004fe2000bf06270 */
[----:B------:R-:W2:Y:S01]  /*1d880*/  LDCU UR4, c[0x0][0x39c] ;  /* 0x00007380ff0477ac */ /* 0x000ea20008000800 */
[----:B------:R-:W-:Y:S01]  /*1d890*/  VIADD R19, R17, UR9 ;  /* 0x0000000911137c36 */ /* 0x000fe20008000000 */
[----:B------:R0:W-:Y:S01]  /*1d8a0*/  @P5 STG.E.U8 desc[UR24][R14.64], R25 ;  /* 0x000000190e005986 */ /* 0x0001e2000c101118 */
[----:B---3--:R-:W-:Y:S01]  /*1d8b0*/  ISETP.LT.AND P5, PT, R2, UR10, !P3 ;  /* 0x0000000a02007c0c */ /* 0x008fe2000dfa1270 */
[----:B------:R-:W-:Y:S01]  /*1d8c0*/  VIADD R18, R0, 0x73 ;  /* 0x0000007300127836 */ /* 0x000fe20000000000 */
[----:B------:R-:W-:Y:S01]  /*1d8d0*/  PRMT R67, R67, 0x7773, RZ ;  /* 0x0000777343437816 */ /* 0x000fe200000000ff */
[----:B------:R-:W3:Y:S01]  /*1d8e0*/  LDCU UR10, c[0x0][0x398] ;  /* 0x00007300ff0a77ac */ /* 0x000ee20008000800 */
[----:B------:R-:W-:-:S02]  /*1d8f0*/  SHF.R.S32.HI R6, RZ, 0x1f, R19 ;  /* 0x0000001fff067819 */ /* 0x000fc40000011413 */
[----:B------:R-:W-:Y:S02]  /*1d900*/  IADD3 R4, P6, PT, R19, R20, RZ ;  /* 0x0000001413047210 */ /* 0x000fe40007fde0ff */
[----:B0-----:R-:W-:-:S03]  /*1d910*/  PRMT R25, R7, 0x7772, RZ ;  /* 0x0000777207197816 */ /* 0x001fc600000000ff */
[C---:B------:R-:W-:Y:S02]  /*1d920*/  IMAD.X R5, R6.reuse, 0x1, R21, P6 ;  /* 0x0000000106057824 */ /* 0x040fe400030e0615 */
[----:B------:R0:W-:Y:S01]  /*1d930*/  @P2 STG.E.U8 desc[UR24][R12.64], R25 ;  /* 0x000000190c002986 */ /* 0x0001e2000c101118 */
[C---:B------:R-:W-:Y:S01]  /*1d940*/  IADD3 R14, P2, PT, R19.reuse, R22, RZ ;  /* 0x00000016130e7210 */ /* 0x040fe20007f5e0ff */
[----:B------:R-:W-:Y:S01]  /*1d950*/  VIADD R17, R19, UR9 ;  /* 0x0000000913117c36 */ /* 0x000fe20008000000 */
[----:B-1----:R-:W-:Y:S01]  /*1d960*/  ISETP.LT.AND P3, PT, R3, UR12, !P3 ;  /* 0x0000000c03007c0c */ /* 0x002fe2000df61270 */
[----:B------:R1:W-:Y:S02]  /*1d970*/  @P5 STG.E.U8 desc[UR24][R4.64], R67 ;  /* 0x0000004304005986 */ /* 0x0003e4000c101118 */
[----:B------:R-:W-:Y:S01]  /*1d980*/  IMAD.X R15, R6, 0x1, R23, P2 ;  /* 0x00000001060f7824 */ /* 0x000fe200010e0617 */
[----:B--2---:R-:W-:Y:S01]  /*1d990*/  ISETP.GE.AND P2, PT, R18, UR4, PT ;  /* 0x0000000412007c0c */ /* 0x004fe2000bf46270 */
[----:B------:R-:W2:Y:S01]  /*1d9a0*/  LDCU UR4, c[0x0][0x39c] ;  /* 0x00007380ff0477ac */ /* 0x000ea20008000800 */
[----:B------:R-:W-:-:S02]  /*1d9b0*/  ISETP.LT.AND P5, PT, R2, UR14, !P4 ;  /* 0x0000000e02007c0c */ /* 0x000fc4000e7a1270 */
[----:B------:R-:W-:Y:S01]  /*1d9c0*/  SHF.R.S32.HI R16, RZ, 0x1f, R17 ;  /* 0x0000001fff107819 */ /* 0x000fe20000011411 */
[----:B------:R-:W2:Y:S01]  /*1d9d0*/  LDCU UR12, c[0x0][0x398] ;  /* 0x00007300ff0c77ac */ /* 0x000ea20008000800 */
[----:B------:R-:W-:Y:S02]  /*1d9e0*/  IADD3 R6, P6, PT, R17, R20, RZ ;  /* 0x0000001411067210 */ /* 0x000fe40007fde0ff */
[----:B0-----:R-:W-:Y:S02]  /*1d9f0*/  PRMT R25, R7, 0x7773, RZ ;  /* 0x0000777307197816 */ /* 0x001fe400000000ff */
[----:B------:R-:W-:Y:S01]  /*1da00*/  PRMT R27, R8, 0x7770, RZ ;  /* 0x00007770081b7816 */ /* 0x000fe200000000ff */
[----:B------:R-:W-:Y:S01]  /*1da10*/  IMAD.X R7, R16, 0x1, R21, P6 ;  /* 0x0000000110077824 */ /* 0x000fe200030e0615 */
[----:B------:R-:W-:Y:S01]  /*1da20*/  ISETP.LT.AND P4, PT, R3, UR6, !P4 ;  /* 0x0000000603007c0c */ /* 0x000fe2000e781270 */
[----:B------:R-:W0:Y:S01]  /*1da30*/  LDCU UR6, c[0x0][0x398] ;  /* 0x00007300ff0677ac */ /* 0x000e220008000800 */
[----:B------:R2:W-:Y:S01]  /*1da40*/  @P3 STG.E.U8 desc[UR24][R14.64], R25 ;  /* 0x000000190e003986 */ /* 0x0005e2000c101118 */
[C---:B------:R-:W-:Y:S01]  /*1da50*/  VIADD R19, R17.reuse, UR9 ;  /* 0x0000000911137c36 */ /* 0x040fe20008000000 */
[----:B-1----:R-:W-:Y:S01]  /*1da60*/  IADD3 R4, P3, PT, R17, R22, RZ ;  /* 0x0000001611047210 */ /* 0x002fe20007f7e0ff */
[----:B------:R-:W-:Y:S01]  /*1da70*/  VIADD R13, R0, 0x74 ;  /* 0x00000074000d7836 */ /* 0x000fe20000000000 */
[----:B------:R1:W-:Y:S01]  /*1da80*/  @P5 STG.E.U8 desc[UR24][R6.64], R27 ;  /* 0x0000001b06005986 */ /* 0x0003e2000c101118 */
[----:B---3--:R-:W-:Y:S01]  /*1da90*/  ISETP.LT.AND P5, PT, R2, UR10, !P1 ;  /* 0x0000000a02007c0c */ /* 0x008fe2000cfa1270 */
[----:B------:R-:W3:Y:S01]  /*1daa0*/  LDCU UR10, c[0x0][0x398] ;  /* 0x00007300ff0a77ac */ /* 0x000ee20008000800 */
[----:B------:R-:W-:Y:S01]  /*1dab0*/  SHF.R.S32.HI R18, RZ, 0x1f, R19 ;  /* 0x0000001fff127819 */ /* 0x000fe20000011413 */
[----:B------:R-:W-:Y:S01]  /*1dac0*/  IMAD.X R5, R16, 0x1, R23, P3 ;  /* 0x0000000110057824 */ /* 0x000fe200018e0617 */
[----:B------:R-:W-:-:S02]  /*1dad0*/  IADD3 R12, P6, PT, R19, R20, RZ ;  /* 0x00000014130c7210 */ /* 0x000fc40007fde0ff */
[----:B----4-:R-:W-:Y:S02]  /*1dae0*/  PRMT R29, R40, 0x7770, RZ ;  /* 0x00007770281d7816 */ /* 0x010fe400000000ff */
[----:B--2---:R-:W-:Y:S01]  /*1daf0*/  ISETP.GE.AND P3, PT, R13, UR4, PT ;  /* 0x000000040d007c0c */ /* 0x004fe2000bf66270 */
[----:B------:R-:W2:Y:S01]  /*1db00*/  LDCU UR4, c[0x0][0x398] ;  /* 0x00007300ff0477ac */ /* 0x000ea20008000800 */
[----:B------:R-:W-:Y:S01]  /*1db10*/  IMAD.X R13, R18, 0x1, R21, P6 ;  /* 0x00000001120d7824 */ /* 0x000fe200030e0615 */
[----:B------:R-:W-:Y:S01]  /*1db20*/  PRMT R25, R8, 0x7771, RZ ;  /* 0x0000777108197816 */ /* 0x000fe200000000ff */
[----:B------:R-:W-:Y:S01]  /*1db30*/  @P4 STG.E.U8 desc[UR24][R4.64], R29 ;  /* 0x0000001d04004986 */ /* 0x000fe2000c101118 */
[----:B------:R-:W-:Y:S01]  /*1db40*/  ISETP.LT.AND P4, PT, R3, UR12, !P1 ;  /* 0x0000000c03007c0c */ /* 0x000fe2000cf81270 */
[C---:B------:R-:W-:Y:S01]  /*1db50*/  VIADD R17, R19.reuse, UR9 ;  /* 0x0000000913117c36 */ /* 0x040fe20008000000 */
[----:B-1----:R-:W-:Y:S01]  /*1db60*/  IADD3 R6, P1, PT, R19, R22, RZ ;  /* 0x0000001613067210 */ /* 0x002fe20007f3e0ff */
[----:B------:R-:W-:Y:S01]  /*1db70*/  VIADD R15, R0, 0x75 ;  /* 0x00000075000f7836 */ /* 0x000fe20000000000 */
[----:B------:R1:W-:Y:S01]  /*1db80*/  @P5 STG.E.U8 desc[UR24][R12.64], R25 ;  /* 0x000000190c005986 */ /* 0x0003e2000c101118 */
[----:B0-----:R-:W-:-:S02]  /*1db90*/  ISETP.LT.AND P5, PT, R2, UR6, !P0 ;  /* 0x0000000602007c0c */ /* 0x001fc4000c7a1270 */
[----:B------:R-:W-:Y:S01]  /*1dba0*/  SHF.R.S32.HI R16, RZ, 0x1f, R17 ;  /* 0x0000001fff107819 */ /* 0x000fe20000011411 */
[----:B------:R-:W-:Y:S01]  /*1dbb0*/  IMAD.X R7, R18, 0x1, R23, P1 ;  /* 0x0000000112077824 */ /* 0x000fe200008e0617 */
[C---:B------:R-:W-:Y:S02]  /*1dbc0*/  IADD3 R14, P6, PT, R17.reuse, R20, RZ ;  /* 0x00000014110e7210 */ /* 0x040fe40007fde0ff */
[----:B------:R-:W-:Y:S01]  /*1dbd0*/  PRMT R27, R40, 0x7771, RZ ;  /* 0x00007771281b7816 */ /* 0x000fe200000000ff */
[----:B------:R-:W-:Y:S01]  /*1dbe0*/  VIADD R19, R17, UR9 ;  /* 0x0000000911137c36 */ /* 0x000fe20008000000 */
[----:B------:R-:W-:Y:S01]  /*1dbf0*/  ISETP.GE.AND P1, PT, R15, UR5, PT ;  /* 0x000000050f007c0c */ /* 0x000fe2000bf26270 */
[----:B------:R-:W0:Y:S01]  /*1dc00*/  LDCU UR5, c[0x0][0x398] ;  /* 0x00007300ff0577ac */ /* 0x000e220008000800 */
[----:B------:R-:W-:Y:S01]  /*1dc10*/  IMAD.X R15, R16, 0x1, R21, P6 ;  /* 0x00000001100f7824 */ /* 0x000fe200030e0615 */
[----:B-1----:R-:W-:Y:S01]  /*1dc20*/  PRMT R25, R8, 0x7772, RZ ;  /* 0x0000777208197816 */ /* 0x002fe200000000ff */
[----:B------:R1:W-:Y:S01]  /*1dc30*/  @P4 STG.E.U8 desc[UR24][R6.64], R27 ;  /* 0x0000001b06004986 */ /* 0x0003e2000c101118 */
[----:B--2---:R-:W-:Y:S01]  /*1dc40*/  ISETP.LT.AND P4, PT, R3, UR4, !P0 ;  /* 0x0000000403007c0c */ /* 0x004fe2000c781270 */
[----:B------:R-:W2:Y:S02]  /*1dc50*/  LDCU UR4, c[0x0][0x398] ;  /* 0x00007300ff0477ac */ /* 0x000ea40008000800 */
[----:B------:R4:W-:Y:S01]  /*1dc60*/  @P5 STG.E.U8 desc[UR24][R14.64], R25 ;  /* 0x000000190e005986 */ /* 0x0009e2000c101118 */
[----:B---3--:R-:W-:Y:S01]  /*1dc70*/  ISETP.LT.AND P5, PT, R2, UR10, !P2 ;  /* 0x0000000a02007c0c */ /* 0x008fe2000d7a1270 */
[----:B------:R-:W-:Y:S01]  /*1dc80*/  VIADD R13, R0, 0x76 ;  /* 0x00000076000d7836 */ /* 0x000fe20000000000 */
[----:B------:R-:W-:Y:S01]  /*1dc90*/  IADD3 R4, P0, PT, R17, R22, RZ ;  /* 0x0000001611047210 */ /* 0x000fe20007f1e0ff */
[----:B------:R-:W3:Y:S01]  /*1dca0*/  LDCU UR6, c[0x0][0x398] ;  /* 0x00007300ff0677ac */ /* 0x000ee20008000800 */
[----:B------:R-:W-:-:S02]  /*1dcb0*/  SHF.R.S32.HI R18, RZ, 0x1f, R19 ;  /* 0x0000001fff127819 */ /* 0x000fc40000011413 */
[----:B------:R-:W-:Y:S01]  /*1dcc0*/  IADD3 R12, P6, PT, R19, R20, RZ ;  /* 0x00000014130c7210 */ /* 0x000fe20007fde0ff */
[----:B------:R-:W-:Y:S01]  /*1dcd0*/  IMAD.X R5, R16, 0x1, R23, P0 ;  /* 0x0000000110057824 */ /* 0x000fe200000e0617 */
[----:B-1----:R-:W-:Y:S01]  /*1dce0*/  PRMT R27, R40, 0x7772, RZ ;  /* 0x00007772281b7816 */ /* 0x002fe200000000ff */
[----:B------:R-:W1:Y:S01]  /*1dcf0*/  LDCU UR10, c[0x0][0x398] ;  /* 0x00007300ff0a77ac */ /* 0x000e620008000800 */
[----:B------:R-:W-:Y:S01]  /*1dd00*/  ISETP.GE.AND P0, PT, R13, UR13, PT ;  /* 0x0000000d0d007c0c */ /* 0x000fe2000bf06270 */
[----:B------:R-:W-:Y:S01]  /*1dd10*/  IMAD.X R13, R18, 0x1, R21, P6 ;  /* 0x00000001120d7824 */ /* 0x000fe200030e0615 */
[----:B----4-:R-:W-:Y:S02]  /*1dd20*/  PRMT R25, R8, 0x7773, RZ ;  /* 0x0000777308197816 */ /* 0x010fe400000000ff */
[----:B0-----:R-:W-:Y:S01]  /*1dd30*/  ISETP.LT.AND P2, PT, R3, UR5, !P2 ;  /* 0x0000000503007c0c */ /* 0x001fe2000d741270 */
[----:B------:R-:W0:Y:S01]  /*1dd40*/  LDCU UR5, c[0x0][0x398] ;  /* 0x00007300ff0577ac */ /* 0x000e220008000800 */
[----:B------:R4:W-:Y:S01]  /*1dd50*/  @P4 STG.E.U8 desc[UR24][R4.64], R27 ;  /* 0x0000001b04004986 */ /* 0x0009e2000c101118 */
[C---:B------:R-:W-:Y:S01]  /*1dd60*/  VIADD R17, R19.reuse, UR9 ;  /* 0x0000000913117c36 */ /* 0x040fe20008000000 */
[----:B------:R-:W-:-:S02]  /*1dd70*/  IADD3 R6, P4, PT, R19, R22, RZ ;  /* 0x0000001613067210 */ /* 0x000fc40007f9e0ff */
[----:B------:R1:W-:Y:S01]  /*1dd80*/  @P5 STG.E.U8 desc[UR24][R12.64], R25 ;  /* 0x000000190c005986 */ /* 0x0003e2000c101118 */
[----:B--2---:R-:W-:Y:S01]  /*1dd90*/  ISETP.LT.AND P5, PT, R2, UR4, !P3 ;  /* 0x0000000402007c0c */ /* 0x004fe2000dfa1270 */
[----:B------:R-:W-:Y:S01]  /*1dda0*/  VIADD R15, R0, 0x77 ;  /* 0x00000077000f7836 */ /* 0x000fe20000000000 */
[----:B------:R-:W-:Y:S02]  /*1ddb0*/  SHF.R.S32.HI R8, RZ, 0x1f, R17 ;  /* 0x0000001fff087819 */ /* 0x000fe40000011411 */
[----:B------:R-:W-:Y:S01]  /*1ddc0*/  IADD3 R14, P6, PT, R17, R20, RZ ;  /* 0x00000014110e7210 */ /* 0x000fe20007fde0ff */
[----:B------:R-:W-:Y:S01]  /*1ddd0*/  IMAD.X R7, R18, 0x1, R23, P4 ;  /* 0x0000000112077824 */ /* 0x000fe200020e0617 */
[----:B------:R-:W-:Y:S01]  /*1dde0*/  ISETP.GE.AND P4, PT, R15, UR11, PT ;  /* 0x0000000b0f007c0c */ /* 0x000fe2000bf86270 */
[----:B------:R-:W2:Y:S01]  /*1ddf0*/  LDCU UR4, c[0x0][0x398] ;  /* 0x00007300ff0477ac */ /* 0x000ea20008000800 */
[----:B----4-:R-:W-:Y:S01]  /*1de00*/  PRMT R27, R40, 0x7773, RZ ;  /* 0x00007773281b7816 */ /* 0x010fe200000000ff */
[----:B------:R-:W-:Y:S01]  /*1de10*/  IMAD.X R15, R8, 0x1, R21, P6 ;  /* 0x00000001080f7824 */ /* 0x000fe200030e0615 */
[----:B-1----:R-:W-:Y:S01]  /*1de20*/  PRMT R25, R9, 0x7770, RZ ;  /* 0x0000777009197816 */ /* 0x002fe200000000ff */
[----:B------:R-:W-:-:S02]  /*1de30*/  VIADD R19, R17, UR9 ;  /* 0x0000000911137c36 */ /* 0x000fc40008000000 */
[----:B------:R1:W-:Y:S01]  /*1de40*/  @P2 STG.E.U8 desc[UR24][R6.64], R27 ;  /* 0x0000001b06002986 */ /* 0x0003e2000c101118 */
[----:B---3--:R-:W-:Y:S01]  /*1de50*/  ISETP.LT.AND P3, PT, R3, UR6, !P3 ;  /* 0x0000000603007c0c */ /* 0x008fe2000df61270 */
[----:B------:R-:W3:Y:S01]  /*1de60*/  LDCU UR6, c[0x0][0x398] ;  /* 0x00007300ff0677ac */ /* 0x000ee20008000800 */
[----:B0-----:R-:W-:Y:S01]  /*1de70*/  ISETP.LT.AND P2, PT, R2, UR5, !P1 ;  /* 0x0000000502007c0c */ /* 0x001fe2000cf41270 */
[----:B------:R0:W-:Y:S01]  /*1de80*/  @P5 STG.E.U8 desc[UR24][R14.64], R25 ;  /* 0x000000190e005986 */ /* 0x0001e2000c101118 */
[----:B------:R-:W-:Y:S01]  /*1de90*/  IADD3 R4, P5, PT, R17, R22, RZ ;  /* 0x0000001611047210 */ /* 0x000fe20007fbe0ff */
[----:B------:R-:W-:Y:S01]  /*1dea0*/  VIADD R13, R0, 0x78 ;  /* 0x00000078000d7836 */ /* 0x000fe20000000000 */
[----:B------:R-:W-:Y:S01]  /*1deb0*/  SHF.R.S32.HI R16, RZ, 0x1f, R19 ;  /* 0x0000001fff107819 */ /* 0x000fe20000011413 */
[----:B------:R-:W4:Y:S01]  /*1dec0*/  LDCU UR5, c[0x0][0x398] ;  /* 0x00007300ff0577ac */ /* 0x000f220008000800 */
[----:B------:R-:W-:Y:S01]  /*1ded0*/  IADD3 R12, P6, PT, R19, R20, RZ ;  /* 0x00000014130c7210 */ /* 0x000fe20007fde0ff */
[----:B------:R-:W-:Y:S01]  /*1dee0*/  IMAD.X R5, R8, 0x1, R23, P5 ;  /* 0x0000000108057824 */ /* 0x000fe200028e0617 */
[----:B------:R-:W-:Y:S01]  /*1def0*/  ISETP.GE.AND P5, PT, R13, UR7, PT ;  /* 0x000000070d007c0c */ /* 0x000fe2000bfa6270 */
[----:B------:R-:W4:Y:S01]  /*1df00*/  LDCU UR11, c[0x0][0x398] ;  /* 0x00007300ff0b77ac */ /* 0x000f220008000800 */
[----:B-1----:R-:W-:Y:S01]  /*1df10*/  PRMT R27, R41, 0x7770, RZ ;  /* 0x00007770291b7816 */ /* 0x002fe200000000ff */
[----:B------:R-:W-:Y:S01]  /*1df20*/  IMAD.X R13, R16, 0x1, R21, P6 ;  /* 0x00000001100d7824 */ /* 0x000fe200030e0615 */
[----:B0-----:R-:W-:Y:S01]  /*1df30*/  PRMT R25, R9, 0x7771, RZ ;  /* 0x0000777109197816 */ /* 0x001fe200000000ff */
[----:B------:R-:W-:-:S02]  /*1df40*/  VIADD R17, R19, UR9 ;  /* 0x0000000913117c36 */ /* 0x000fc40008000000 */
[----:B------:R0:W-:Y:S01]  /*1df50*/  @P3 STG.E.U8 desc[UR24][R4.64], R27 ;  /* 0x0000001b04003986 */ /* 0x0001e2000c101118 */
[----:B------:R-:W-:Y:S01]  /*1df60*/  VIADD R15, R0, 0x79 ;  /* 0x00000079000f7836 */ /* 0x000fe20000000000 */
[----:B------:R-:W1:Y:S02]  /*1df70*/  LDCU UR7, c[0x0][0x398] ;  /* 0x00007300ff0777ac */ /* 0x000e640008000800 */
[----:B------:R1:W-:Y:S01]  /*1df80*/  @P2 STG.E.U8 desc[UR24][R12.64], R25 ;  /* 0x000000190c002986 */ /* 0x0003e2000c101118 */
[----:B--2---:R-:W-:Y:S01]  /*1df90*/  ISETP.LT.AND P2, PT, R3, UR4, !P1 ;  /* 0x0000000403007c0c */ /* 0x004fe2000cf41270 */
[----:B------:R-:W2:Y:S01]  /*1dfa0*/  LDCU UR4, c[0x0][0x398] ;  /* 0x00007300ff0477ac */ /* 0x000ea20008000800 */
[----:B---3--:R-:W-:Y:S02]  /*1dfb0*/  ISETP.LT.AND P3, PT, R2, UR6, !P0 ;  /* 0x0000000602007c0c */ /* 0x008fe4000c761270 */
[----:B------:R-:W-:Y:S01]  /*1dfc0*/  IADD3 R6, P1, PT, R19, R22, RZ ;  /* 0x0000001613067210 */ /* 0x000fe20007f3e0ff */
[----:B------:R-:W3:Y:S01]  /*1dfd0*/  LDCU UR6, c[0x0][0x398] ;  /* 0x00007300ff0677ac */ /* 0x000ee20008000800 */
[----:B------:R-:W-:-:S02]  /*1dfe0*/  SHF.R.S32.HI R8, RZ, 0x1f, R17 ;  /* 0x0000001fff087819 */ /* 0x000fc40000011411 */
[----:B------:R-:W-:Y:S01]  /*1dff0*/  IADD3 R14, P6, PT, R17, R20, RZ ;  /* 0x00000014110e7210 */ /* 0x000fe20007fde0ff */
[----:B------:R-:W-:Y:S01]  /*1e000*/  IMAD.X R7, R16, 0x1, R23, P1 ;  /* 0x0000000110077824 */ /* 0x000fe200008e0617 */
[----:B0-----:R-:W-:Y:S02]  /*1e010*/  PRMT R27, R41, 0x7771, RZ ;  /* 0x00007771291b7816 */ /* 0x001fe400000000ff */
[----:B------:R-:W-:Y:S01]  /*1e020*/  ISETP.GE.AND P1, PT, R15, UR17, PT ;  /* 0x000000110f007c0c */ /* 0x000fe2000bf26270 */
[----:B------:R-:W-:Y:S01]  /*1e030*/  IMAD.X R15, R8, 0x1, R21, P6 ;  /* 0x00000001080f7824 */ /* 0x000fe200030e0615 */
[----:B----4-:R-:W-:Y:S01]  /*1e040*/  ISETP.LT.AND P0, PT, R3, UR5, !P0 ;  /* 0x0000000503007c0c */ /* 0x010fe2000c701270 */
[----:B------:R-:W0:Y:S01]  /*1e050*/  LDCU UR5, c[0x0][0x398] ;  /* 0x00007300ff0577ac */ /* 0x000e220008000800 */
[----:B-1----:R-:W-:Y:S01]  /*1e060*/  PRMT R25, R9, 0x7772, RZ ;  /* 0x0000777209197816 */ /* 0x002fe200000000ff */
[----:B------:R-:W-:Y:S01]  /*1e070*/  @P2 STG.E.U8 desc[UR24][R6.64], R27 ;  /* 0x0000001b06002986 */ /* 0x000fe2000c101118 */
        /* <DEDUP_REMOVED lines=8> */
[----:B------:R-:W-:Y:S01]  /*1e100*/  PRMT R17, R41, 0x7772, RZ ;  /* 0x0000777229117816 */ /* 0x000fe200000000ff */
[----:B------:R-:W2:Y:S01]  /*1e110*/  LDCU UR4, c[0x0][0x398] ;  /* 0x00007300ff0477ac */ /* 0x000ea20008000800 */
[----:B------:R-:W-:Y:S01]  /*1e120*/  ISETP.GE.AND P2, PT, R13, UR15, PT ;  /* 0x0000000f0d007c0c */ /* 0x000fe2000bf46270 */
[----:B------:R-:W-:Y:S01]  /*1e130*/  IMAD.X R13, R16, 0x1, R21, P6 ;  /* 0x00000001100d7824 */ /* 0x000fe200030e0615 */
[----:B-1----:R-:W-:Y:S01]  /*1e140*/  PRMT R15, R9, 0x7773, RZ ;  /* 0x00007773090f7816 */ /* 0x002fe200000000ff */
[----:B------:R-:W-:Y:S01]  /*1e150*/  VIADD R9, R19, UR9 ;  /* 0x0000000913097c36 */ /* 0x000fe20008000000 */
[----:B---3--:R-:W-:Y:S01]  /*1e160*/  ISETP.LT.AND P4, PT, R3, UR6, !P4 ;  /* 0x0000000603007c0c */ /* 0x008fe2000e781270 */
[----:B------:R1:W-:Y:S01]  /*1e170*/  @P0 STG.E.U8 desc[UR24][R4.64], R17 ;  /* 0x0000001104000986 */ /* 0x0003e2000c101118 */
[----:B------:R-:W3:Y:S01]  /*1e180*/  LDCU UR6, c[0x0][0x398] ;  /* 0x00007300ff0677ac */ /* 0x000ee20008000800 */
[----:B0-----:R-:W-:-:S02]  /*1e190*/  ISETP.LT.AND P0, PT, R2, UR5, !P5 ;  /* 0x0000000502007c0c */ /* 0x001fc4000ef01270 */
[----:B------:R0:W-:Y:S01]  /*1e1a0*/  @P3 STG.E.U8 desc[UR24][R12.64], R15 ;  /* 0x0000000f0c003986 */ /* 0x0001e2000c101118 */
[----:B------:R-:W-:Y:S01]  /*1e1b0*/  IADD3 R6, P3, PT, R19, R22, RZ ;  /* 0x0000001613067210 */ /* 0x000fe20007f7e0ff */
[----:B------:R-:W-:Y:S01]  /*1e1c0*/  VIADD R8, R0, 0x7b ;  /* 0x0000007b00087836 */ /* 0x000fe20000000000 */
[----:B------:R-:W-:Y:S01]  /*1e1d0*/  SHF.R.S32.HI R14, RZ, 0x1f, R9 ;  /* 0x0000001fff0e7819 */ /* 0x000fe20000011409 */
[----:B------:R-:W4:Y:S01]  /*1e1e0*/  LDCU UR5, c[0x0][0x398] ;  /* 0x00007300ff0577ac */ /* 0x000f220008000800 */
[----:B-1----:R-:W-:Y:S01]  /*1e1f0*/  IADD3 R4, P6, PT, R9, R20, RZ ;  /* 0x0000001409047210 */ /* 0x002fe20007fde0ff */
[----:B------:R-:W-:Y:S01]  /*1e200*/  IMAD.X R7, R16, 0x1, R23, P3 ;  /* 0x0000000110077824 */ /* 0x000fe200018e0617 */
[----:B------:R-:W-:Y:S02]  /*1e210*/  PRMT R41, R41, 0x7773, RZ ;  /* 0x0000777329297816 */ /* 0x000fe400000000ff */
[----:B0-----:R-:W-:Y:S01]  /*1e220*/  PRMT R15, R10, 0x7770, RZ ;  /* 0x000077700a0f7816 */ /* 0x001fe200000000ff */
[----:B------:R-:W-:Y:S01]  /*1e230*/  IMAD.X R5, R14, 0x1, R21, P6 ;  /* 0x000000010e057824 */ /* 0x000fe200030e0615 */
[----:B------:R-:W-:Y:S01]  /*1e240*/  ISETP.GE.AND P3, PT, R8, UR21, PT ;  /* 0x0000001508007c0c */ /* 0x000fe2000bf66270 */
[----:B------:R0:W-:Y:S01]  /*1e250*/  @P4 STG.E.U8 desc[UR24][R6.64], R41 ;  /* 0x0000002906004986 */ /* 0x0001e2000c101118 */
[----:B------:R-:W-:Y:S01]  /*1e260*/  VIADD R12, R0, 0x7c ;  /* 0x0000007c000c7836 */ /* 0x000fe20000000000 */
[----:B--2---:R-:W-:Y:S01]  /*1e270*/  ISETP.LT.AND P5, PT, R3, UR4, !P5 ;  /* 0x0000000403007c0c */ /* 0x004fe2000efa1270 */
[C---:B------:R-:W-:Y:S01]  /*1e280*/  VIADD R13, R9.reuse, UR9 ;  /* 0x00000009090d7c36 */ /* 0x040fe20008000000 */
[----:B------:R1:W-:Y:S01]  /*1e290*/  @P0 STG.E.U8 desc[UR24][R4.64], R15 ;  /* 0x0000000f04000986 */ /* 0x0003e2000c101118 */
[----:B------:R-:W-:Y:S01]  /*1e2a0*/  IADD3 R8, P0, PT, R9, R22, RZ ;  /* 0x0000001609087210 */ /* 0x000fe20007f1e0ff */
[----:B------:R-:W2:Y:S01]  /*1e2b0*/  LDCU UR4, c[0x0][0x398] ;  /* 0x00007300ff0477ac */ /* 0x000ea20008000800 */
[----:B---3--:R-:W-:-:S02]  /*1e2c0*/  ISETP.LT.AND P6, PT, R2, UR6, !P1 ;  /* 0x0000000602007c0c */ /* 0x008fc4000cfc1270 */
[----:B------:R-:W-:Y:S01]  /*1e2d0*/  ISETP.GE.AND P4, PT, R12, UR19, PT ;  /* 0x000000130c007c0c */ /* 0x000fe2000bf86270 */
[----:B------:R-:W-:Y:S01]  /*1e2e0*/  IMAD.X R9, R14, 0x1, R23, P0 ;  /* 0x000000010e097824 */ /* 0x000fe200000e0617 */
[----:B------:R-:W-:Y:S01]  /*1e2f0*/  SHF.R.S32.HI R12, RZ, 0x1f, R13 ;  /* 0x0000001fff0c7819 */ /* 0x000fe2000001140d */
[----:B------:R-:W3:Y:S01]  /*1e300*/  LDCU UR6, c[0x0][0x398] ;  /* 0x00007300ff0677ac */ /* 0x000ee20008000800 */
[----:B0-----:R-:W-:Y:S02]  /*1e310*/  IADD3 R6, P0, PT, R13, R20, RZ ;  /* 0x000000140d067210 */ /* 0x001fe40007f1e0ff */
[----:B------:R-:W-:Y:S01]  /*1e320*/  PRMT R17, R42, 0x7770, RZ ;  /* 0x000077702a117816 */ /* 0x000fe200000000ff */
[----:B-1----:R-:W-:Y:S01]  /*1e330*/  VIADD R4, R0, 0x7d ;  /* 0x0000007d00047836 */ /* 0x002fe20000000000 */
[----:B------:R-:W-:Y:S01]  /*1e340*/  PRMT R15, R10, 0x7771, RZ ;  /* 0x000077710a0f7816 */ /* 0x000fe200000000ff */
[----:B------:R-:W-:Y:S01]  /*1e350*/  IMAD.X R7, R12, 0x1, R21, P0 ;  /* 0x000000010c077824 */ /* 0x000fe200000e0615 */
[----:B----4-:R-:W-:Y:S01]  /*1e360*/  ISETP.LT.AND P1, PT, R3, UR5, !P1 ;  /* 0x0000000503007c0c */ /* 0x010fe2000cf21270 */
[----:B------:R0:W-:Y:S01]  /*1e370*/  @P5 STG.E.U8 desc[UR24][R8.64], R17 ;  /* 0x0000001108005986 */ /* 0x0001e2000c101118 */
[----:B------:R-:W-:Y:S01]  /*1e380*/  ISETP.GE.AND P0, PT, R4, UR27, PT ;  /* 0x0000001b04007c0c */ /* 0x000fe2000bf06270 */
[----:B------:R-:W1:Y:S02]  /*1e390*/  LDCU UR5, c[0x0][0x398] ;  /* 0x00007300ff0577ac */ /* 0x000e640008000800 */
[----:B------:R4:W-:Y:S01]  /*1e3a0*/  @P6 STG.E.U8 desc[UR24][R6.64], R15 ;  /* 0x0000000f06006986 */ /* 0x0009e2000c101118 */
[C---:B------:R-:W-:Y:S01]  /*1e3b0*/  IADD3 R4, P6, PT, R13.reuse, R22, RZ ;  /* 0x000000160d047210 */ /* 0x040fe20007fde0ff */
[----:B------:R-:W-:Y:S01]  /*1e3c0*/  VIADD R13, R13, UR9 ;  /* 0x000000090d0d7c36 */ /* 0x000fe20008000000 */
[----:B--2---:R-:W-:Y:S01]  /*1e3d0*/  ISETP.LT.AND P5, PT, R2, UR4, !P2 ;  /* 0x0000000402007c0c */ /* 0x004fe2000d7a1270 */
[----:B------:R-:W2:Y:S02]  /*1e3e0*/  LDCU UR4, c[0x0][0x398] ;  /* 0x00007300ff0477ac */ /* 0x000ea40008000800 */
[----:B------:R-:W-:Y:S01]  /*1e3f0*/  IMAD.X R5, R12, 0x1, R23, P6 ;  /* 0x000000010c057824 */ /* 0x000fe200030e0617 */
[----:B------:R-:W-:-:S02]  /*1e400*/  SHF.R.S32.HI R12, RZ, 0x1f, R13 ;  /* 0x0000001fff0c7819 */ /* 0x000fc4000001140d */
[C---:B0-----:R-:W-:Y:S02]  /*1e410*/  IADD3 R8, P6, PT, R13.reuse, R20, RZ ;  /* 0x000000140d087210 */ /* 0x041fe40007fde0ff */
[----:B------:R-:W-:Y:S02]  /*1e420*/  PRMT R17, R42, 0x7771, RZ ;  /* 0x000077712a117816 */ /* 0x000fe400000000ff */
[----:B----4-:R-:W-:Y:S01]  /*1e430*/  PRMT R15, R10, 0x7772, RZ ;  /* 0x000077720a0f7816 */ /* 0x010fe200000000ff */
[----:B------:R-:W-:Y:S01]  /*1e440*/  IMAD.X R9, R12, 0x1, R21, P6 ;  /* 0x000000010c097824 */ /* 0x000fe200030e0615 */
[C---:B------:R-:W-:Y:S01]  /*1e450*/  IADD3 R6, P6, PT, R13.reuse, R22, RZ ;  /* 0x000000160d067210 */ /* 0x040fe20007fde0ff */
[----:B------:R-:W-:Y:S01]  /*1e460*/  VIADD R13, R13, UR9 ;  /* 0x000000090d0d7c36 */ /* 0x000fe20008000000 */
[----:B------:R0:W-:Y:S01]  /*1e470*/  @P1 STG.E.U8 desc[UR24][R4.64], R17 ;  /* 0x0000001104001986 */ /* 0x0001e2000c101118 */
[----:B---3--:R-:W-:Y:S01]  /*1e480*/  ISETP.LT.AND P2, PT, R3, UR6, !P2 ;  /* 0x0000000603007c0c */ /* 0x008fe2000d741270 */
[----:B------:R-:W3:Y:S02]  /*1e490*/  LDCU UR6, c[0x0][0x398] ;  /* 0x00007300ff0677ac */ /* 0x000ee40008000800 */
[----:B------:R4:W-:Y:S01]  /*1e4a0*/  @P5 STG.E.U8 desc[UR24][R8.64], R15 ;  /* 0x0000000f08005986 */ /* 0x0009e2000c101118 */
[----:B-1----:R-:W-:Y:S01]  /*1e4b0*/  ISETP.LT.AND P5, PT, R2, UR5, !P3 ;  /* 0x0000000502007c0c */ /* 0x002fe2000dfa1270 */
[----:B------:R-:W-:Y:S01]  /*1e4c0*/  IMAD.X R7, R12, 0x1, R23, P6 ;  /* 0x000000010c077824 */ /* 0x000fe200030e0617 */
[----:B------:R-:W1:Y:S01]  /*1e4d0*/  LDCU UR5, c[0x0][0x398] ;  /* 0x00007300ff0577ac */ /* 0x000e620008000800 */
[----:B------:R-:W-:-:S02]  /*1e4e0*/  SHF.R.S32.HI R12, RZ, 0x1f, R13 ;  /* 0x0000001fff0c7819 */ /* 0x000fc4000001140d */
[----:B0-----:R-:W-:Y:S02]  /*1e4f0*/  IADD3 R4, P6, PT, R13, R20, RZ ;  /* 0x000000140d047210 */ /* 0x001fe40007fde0ff */
[----:B--2---:R-:W-:Y:S01]  /*1e500*/  ISETP.LT.AND P3, PT, R3, UR4, !P3 ;  /* 0x0000000403007c0c */ /* 0x004fe2000df61270 */
[----:B------:R-:W-:Y:S01]  /*1e510*/  VIADD R14, R0, 0x7e ;  /* 0x0000007e000e7836 */ /* 0x000fe20000000000 */
[----:B------:R-:W-:Y:S01]  /*1e520*/  PRMT R17, R42, 0x7772, RZ ;  /* 0x000077722a117816 */ /* 0x000fe200000000ff */
[----:B------:R-:W-:Y:S01]  /*1e530*/  IMAD.X R5, R12, 0x1, R21, P6 ;  /* 0x000000010c057824 */ /* 0x000fe200030e0615 */
[C---:B----4-:R-:W-:Y:S01]  /*1e540*/  IADD3 R8, P6, PT, R13.reuse, R22, RZ ;  /* 0x000000160d087210 */ /* 0x050fe20007fde0ff */
[----:B------:R-:W-:Y:S01]  /*1e550*/  VIADD R0, R0, 0x7f ;  /* 0x0000007f00007836 */ /* 0x000fe20000000000 */
[----:B------:R-:W-:Y:S01]  /*1e560*/  PRMT R15, R10, 0x7773, RZ ;  /* 0x000077730a0f7816 */ /* 0x000fe200000000ff */
[----:B------:R-:W-:Y:S01]  /*1e570*/  VIADD R13, R13, UR9 ;  /* 0x000000090d0d7c36 */ /* 0x000fe20008000000 */
[----:B------:R-:W-:Y:S01]  /*1e580*/  PRMT R27, R42, 0x7773, RZ ;  /* 0x000077732a1b7816 */ /* 0x000fe200000000ff */
[----:B------:R-:W-:Y:S01]  /*1e590*/  IMAD.X R9, R12, 0x1, R23, P6 ;  /* 0x000000010c097824 */ /* 0x000fe200030e0617 */
[----:B------:R0:W-:Y:S01]  /*1e5a0*/  @P2 STG.E.U8 desc[UR24][R6.64], R17 ;  /* 0x0000001106002986 */ /* 0x0001e2000c101118 */
[----:B------:R-:W-:Y:S01]  /*1e5b0*/  ISETP.GE.AND P2, PT, R0, UR29, PT ;  /* 0x0000001d00007c0c */ /* 0x000fe2000bf46270 */
[----:B------:R-:W2:Y:S02]  /*1e5c0*/  LDCU UR4, c[0x0][0x398] ;  /* 0x00007300ff0477ac */ /* 0x000ea40008000800 */
[----:B------:R4:W-:Y:S01]  /*1e5d0*/  @P5 STG.E.U8 desc[UR24][R4.64], R15 ;  /* 0x0000000f04005986 */ /* 0x0009e2000c101118 */
[----:B---3--:R-:W-:Y:S01]  /*1e5e0*/  ISETP.LT.AND P5, PT, R2, UR6, !P4 ;  /* 0x0000000602007c0c */ /* 0x008fe2000e7a1270 */
[----:B------:R-:W3:Y:S01]  /*1e5f0*/  LDCU UR6, c[0x0][0x398] ;  /* 0x00007300ff0677ac */ /* 0x000ee20008000800 */
[----:B-1----:R-:W-:Y:S01]  /*1e600*/  ISETP.LT.AND P4, PT, R3, UR5, !P4 ;  /* 0x0000000503007c0c */ /* 0x002fe2000e781270 */
[----:B------:R1:W-:Y:S01]  /*1e610*/  @P3 STG.E.U8 desc[UR24][R8.64], R27 ;  /* 0x0000001b08003986 */ /* 0x0003e2000c101118 */
[----:B------:R-:W-:Y:S01]  /*1e620*/  SHF.R.S32.HI R0, RZ, 0x1f, R13 ;  /* 0x0000001fff007819 */ /* 0x000fe2000001140d */
[----:B------:R-:W1:Y:S01]  /*1e630*/  LDCU UR5, c[0x0][0x398] ;  /* 0x00007300ff0577ac */ /* 0x000e620008000800 */
[----:B0-----:R-:W-:-:S02]  /*1e640*/  IADD3 R6, P6, PT, R13, R20, RZ ;  /* 0x000000140d067210 */ /* 0x001fc40007fde0ff */
[C---:B----4-:R-:W-:Y:S01]  /*1e650*/  IADD3 R4, P3, PT, R13.reuse, R22, RZ ;  /* 0x000000160d047210 */ /* 0x050fe20007f7e0ff */
[----:B------:R-:W-:Y:S01]  /*1e660*/  VIADD R13, R13, UR9 ;  /* 0x000000090d0d7c36 */ /* 0x000fe20008000000 */
[----:B------:R-:W-:Y:S01]  /*1e670*/  PRMT R19, R11, 0x7770, RZ ;  /* 0x000077700b137816 */ /* 0x000fe200000000ff */
[C---:B------:R-:W-:Y:S02]  /*1e680*/  IMAD.X R7, R0.reuse, 0x1, R21, P6 ;  /* 0x0000000100077824 */ /* 0x040fe400030e0615 */
[----:B------:R-:W-:Y:S01]  /*1e690*/  VIADD R17, R13, UR9 ;  /* 0x000000090d117c36 */ /* 0x000fe20008000000 */
[----:B------:R-:W-:Y:S01]  /*1e6a0*/  PRMT R25, R43, 0x7770, RZ ;  /* 0x000077702b197816 */ /* 0x000fe200000000ff */
[----:B------:R-:W-:Y:S02]  /*1e6b0*/  IMAD.X R5, R0, 0x1, R23, P3 ;  /* 0x0000000100057824 */ /* 0x000fe400018e0617 */
[----:B------:R-:W-:Y:S01]  /*1e6c0*/  VIADD R15, R17, UR9 ;  /* 0x00000009110f7c36 */ /* 0x000fe20008000000 */
[----:B------:R0:W-:Y:S01]  /*1e6d0*/  @P5 STG.E.U8 desc[UR24][R6.64], R19 ;  /* 0x0000001306005986 */ /* 0x0001e2000c101118 */
[----:B------:R-:W-:-:S03]  /*1e6e0*/  SHF.R.S32.HI R0, RZ, 0x1f, R13 ;  /* 0x0000001fff007819 */ /* 0x000fc6000001140d */
[----:B------:R4:W-:Y:S01]  /*1e6f0*/  @P4 STG.E.U8 desc[UR24][R4.64], R25 ;  /* 0x0000001904004986 */ /* 0x0009e2000c101118 */
[----:B------:R-:W-:Y:S02]  /*1e700*/  SHF.R.S32.HI R10, RZ, 0x1f, R15 ;  /* 0x0000001fff0a7819 */ /* 0x000fe4000001140f */
[-C--:B------:R-:W-:Y:S02]  /*1e710*/  IADD3 R12, P4, PT, R15, R20.reuse, RZ ;  /* 0x000000140f0c7210 */ /* 0x080fe40007f9e0ff */
[C---:B-1----:R-:W-:Y:S02]  /*1e720*/  IADD3 R8, P3, PT, R13.reuse, R20, RZ ;  /* 0x000000140d087210 */ /* 0x042fe40007f7e0ff */
[----:B0-----:R-:W-:Y:S01]  /*1e730*/  IADD3 R6, P6, PT, R13, R22, RZ ;  /* 0x000000160d067210 */ /* 0x001fe20007fde0ff */
[--C-:B------:R-:W-:Y:S01]  /*1e740*/  IMAD.X R13, R10, 0x1, R21.reuse, P4 ;  /* 0x000000010a0d7824 */ /* 0x100fe200020e0615 */
[----:B------:R-:W-:Y:S01]  /*1e750*/  ISETP.GE.AND P1, PT, R14, UR23, PT ;  /* 0x000000170e007c0c */ /* 0x000fe2000bf26270 */
[----:B------:R-:W-:Y:S01]  /*1e760*/  IMAD.X R9, R0, 0x1, R21, P3 ;  /* 0x0000000100097824 */ /* 0x000fe200018e0615 */
[----:B------:R-:W-:-:S02]  /*1e770*/  IADD3 R20, P4, PT, R17, R20, RZ ;  /* 0x0000001411147210 */ /* 0x000fc40007f9e0ff */
[----:B----4-:R-:W-:Y:S01]  /*1e780*/  SHF.R.S32.HI R4, RZ, 0x1f, R17 ;  /* 0x0000001fff047819 */ /* 0x010fe20000011411 */
[----:B------:R-:W-:Y:S01]  /*1e790*/  IMAD.X R7, R0, 0x1, R23, P6 ;  /* 0x0000000100077824 */ /* 0x000fe200030e0617 */
[----:B------:R-:W-:Y:S02]  /*1e7a0*/  ISETP.LT.AND P5, PT, R2, UR7, !P0 ;  /* 0x0000000702007c0c */ /* 0x000fe4000c7a1270 */
[----:B------:R-:W-:Y:S02]  /*1e7b0*/  IADD3 R14, P3, PT, R15, R22, RZ ;  /* 0x000000160f0e7210 */ /* 0x000fe40007f7e0ff */
[C---:B--2---:R-:W-:Y:S01]  /*1e7c0*/  ISETP.LT.AND P0, PT, R3.reuse, UR4, !P0 ;  /* 0x0000000403007c0c */ /* 0x044fe2000c701270 */
[----:B------:R-:W-:Y:S01]  /*1e7d0*/  IMAD.X R21, R4, 0x1, R21, P4 ;  /* 0x0000000104157824 */ /* 0x000fe200020e0615 */
[----:B------:R-:W-:Y:S02]  /*1e7e0*/  ISETP.LT.AND P6, PT, R2, UR10, !P1 ;  /* 0x0000000a02007c0c */ /* 0x000fe4000cfc1270 */
[----:B------:R-:W-:Y:S01]  /*1e7f0*/  ISETP.LT.AND P1, PT, R3, UR5, !P1 ;  /* 0x0000000503007c0c */ /* 0x000fe2000cf21270 */
[----:B------:R-:W-:Y:S01]  /*1e800*/  IMAD.X R15, R10, 0x1, R23, P3 ;  /* 0x000000010a0f7824 */ /* 0x000fe200018e0617 */
[----:B---3--:R-:W-:-:S02]  /*1e810*/  ISETP.LT.AND P4, PT, R2, UR6, !P2 ;  /* 0x0000000602007c0c */ /* 0x008fc4000d781270 */
[----:B------:R-:W-:Y:S02]  /*1e820*/  ISETP.LT.AND P2, PT, R3, UR11, !P2 ;  /* 0x0000000b03007c0c */ /* 0x000fe4000d741270 */
[----:B------:R-:W-:Y:S02]  /*1e830*/  IADD3 R22, P3, PT, R17, R22, RZ ;  /* 0x0000001611167210 */ /* 0x000fe40007f7e0ff */
[C---:B------:R-:W-:Y:S02]  /*1e840*/  PRMT R3, R11.reuse, 0x7773, RZ ;  /* 0x000077730b037816 */ /* 0x040fe400000000ff */
[C---:B------:R-:W-:Y:S02]  /*1e850*/  PRMT R5, R11.reuse, 0x7772, RZ ;  /* 0x000077720b057816 */ /* 0x040fe400000000ff */
[----:B------:R-:W-:Y:S02]  /*1e860*/  PRMT R11, R11, 0x7771, RZ ;  /* 0x000077710b0b7816 */ /* 0x000fe400000000ff */
[C---:B------:R-:W-:Y:S01]  /*1e870*/  PRMT R19, R43.reuse, 0x7771, RZ ;  /* 0x000077712b137816 */ /* 0x040fe200000000ff */
[----:B------:R-:W-:Y:S01]  /*1e880*/  IMAD.X R23, R4, 0x1, R23, P3 ;  /* 0x0000000104177824 */ /* 0x000fe200018e0617 */
[----:B------:R-:W-:-:S02]  /*1e890*/  PRMT R17, R43, 0x7773, RZ ;  /* 0x000077732b117816 */ /* 0x000fc400000000ff */
[----:B------:R-:W-:Y:S01]  /*1e8a0*/  PRMT R43, R43, 0x7772, RZ ;  /* 0x000077722b2b7816 */ /* 0x000fe200000000ff */
[----:B------:R0:W-:Y:S04]  /*1e8b0*/  @P5 STG.E.U8 desc[UR24][R8.64], R11 ;  /* 0x0000000b08005986 */ /* 0x0001e8000c101118 */
[----:B------:R0:W-:Y:S04]  /*1e8c0*/  @P0 STG.E.U8 desc[UR24][R6.64], R19 ;  /* 0x0000001306000986 */ /* 0x0001e8000c101118 */
[----:B------:R0:W-:Y:S04]  /*1e8d0*/  @P6 STG.E.U8 desc[UR24][R20.64], R5 ;  /* 0x0000000514006986 */ /* 0x0001e8000c101118 */
[----:B------:R0:W-:Y:S04]  /*1e8e0*/  @P1 STG.E.U8 desc[UR24][R22.64], R43 ;  /* 0x0000002b16001986 */ /* 0x0001e8000c101118 */
[----:B------:R0:W-:Y:S04]  /*1e8f0*/  @P4 STG.E.U8 desc[UR24][R12.64], R3 ;  /* 0x000000030c004986 */ /* 0x0001e8000c101118 */
[----:B------:R0:W-:Y:S01]  /*1e900*/  @P2 STG.E.U8 desc[UR24][R14.64], R17 ;  /* 0x000000110e002986 */ /* 0x0001e2000c101118 */
[----:B------:R-:W-:Y:S06]  /*1e910*/  BAR.SYNC.DEFER_BLOCKING 0x0 ;  /* 0x0000000000007b1d */ /* 0x000fec0000010000 */
[----:B------:R-:W-:Y:S05]  /*1e920*/  BRA.U UP0, `(.L_x_13) ;  /* 0x0000000100a07547 */ /* 0x000fea000b800000 */
[----:B------:R-:W1:Y:S01]  /*1e930*/  S2UR UR5, SR_CgaCtaId ;  /* 0x00000000000579c3 */ /* 0x000e620000008800 */
[----:B------:R-:W-:Y:S01]  /*1e940*/  NOP ;  /* 0x0000000000007918 */ /* 0x000fe20000000000 */
[----:B------:R-:W-:Y:S01]  /*1e950*/  UMOV UR4, 0x50 ;  /* 0x0000005000047882 */ /* 0x000fe20000000000 */
[----:B------:R-:W-:Y:S02]  /*1e960*/  IMAD.U32 R0, RZ, RZ, UR8 ;  /* 0x00000008ff007e24 */ /* 0x000fe4000f8e00ff */
[----:B0-----:R-:W-:Y:S02]  /*1e970*/  IMAD.MOV.U32 R3, RZ, RZ, 0xffff ;  /* 0x0000ffffff037424 */ /* 0x001fe400078e00ff */
[----:B------:R-:W-:Y:S01]  /*1e980*/  IMAD.MOV.U32 R7, RZ, RZ, 0x1 ;  /* 0x00000001ff077424 */ /* 0x000fe200078e00ff */
[----:B------:R-:W-:-:S04]  /*1e990*/  LOP3.LUT R0, R0, 0xffff, RZ, 0xc0, !PT ;  /* 0x0000ffff00007812 */ /* 0x000fc800078ec0ff */
[----:B------:R-:W-:-:S05]  /*1e9a0*/  SHF.R.U32.HI R0, RZ, 0x5, R0 ;  /* 0x00000005ff007819 */ /* 0x000fca0000011600 */
[----:B------:R-:W-:Y:S01]  /*1e9b0*/  VIADD R2, R0, 0x10 ;  /* 0x0000001000027836 */ /* 0x000fe20000000000 */
[----:B------:R-:W-:Y:S01]  /*1e9c0*/  SHF.L.U32 R0, R3, R0, RZ ;  /* 0x0000000003007219 */ /* 0x000fe200000006ff */
[----:B-1----:R-:W-:-:S03]  /*1e9d0*/  ULEA UR6, UR5, UR4, 0x18 ;  /* 0x0000000405067291 */ /* 0x002fc6000f8ec0ff */
[----:B------:R-:W-:-:S04]  /*1e9e0*/  SHF.L.U32 R3, R7, R2, RZ ;  /* 0x0000000207037219 */ /* 0x000fc800000006ff */
[----:B------:R-:W-:Y:S02]  /*1e9f0*/  LOP3.LUT R0, R3, R0, RZ, 0xfc, !PT ;  /* 0x0000000003007212 */ /* 0x000fe400078efcff */
[----:B------:R-:W0:Y:S02]  /*1ea00*/  LDS R5, [UR6] ;  /* 0x00000006ff057984 */ /* 0x000e240008000800 */
[C---:B------:R-:W-:Y:S02]  /*1ea10*/  LOP3.LUT R2, R0.reuse, 0xffff, RZ, 0xc0, !PT ;  /* 0x0000ffff00027812 */ /* 0x040fe400078ec0ff */
[----:B0-----:R-:W-:-:S04]  /*1ea20*/  LOP3.LUT R3, R0, 0xffff, R5, 0x80, !PT ;  /* 0x0000ffff00037812 */ /* 0x001fc800078e8005 */
[----:B------:R-:W-:-:S13]  /*1ea30*/  ISETP.NE.AND P0, PT, R3, R2, PT ;  /* 0x000000020300720c */ /* 0x000fda0003f05270 */
[----:B------:R-:W-:Y:S05]  /*1ea40*/  @P0 BRA `(.L_x_14) ;  /* 0x0000000000500947 */ /* 0x000fea0003800000 */
[----:B------:R-:W-:Y:S02]  /*1ea50*/  SHF.R.U32.HI R5, RZ, 0x10, R5 ;  /* 0x00000010ff057819 */ /* 0x000fe40000011605 */
[----:B------:R-:W-:-:S04]  /*1ea60*/  SHF.R.U32.HI R2, RZ, 0x10, R0 ;  /* 0x00000010ff027819 */ /* 0x000fc80000011600 */
[----:B------:R-:W-:-:S04]  /*1ea70*/  LOP3.LUT R5, R5, R2, RZ, 0xc0, !PT ;  /* 0x0000000205057212 */ /* 0x000fc800078ec0ff */
[----:B------:R-:W-:-:S13]  /*1ea80*/  ISETP.NE.AND P0, PT, R5, R2, PT ;  /* 0x000000020500720c */ /* 0x000fda0003f05270 */
[----:B------:R-:W-:Y:S05]  /*1ea90*/  @P0 BRA `(.L_x_15) ;  /* 0x0000000000300947 */ /* 0x000fea0003800000 */
[----:B------:R-:W-:Y:S01]  /*1eaa0*/  R2UR UR4, R0 ;  /* 0x00000000000472ca */ /* 0x000fe200000e0000 */
[----:B------:R-:W-:Y:S01]  /*1eab0*/  VOTEU.ANY UR5, UPT, PT ;  /* 0x0000000000057886 */ /* 0x000fe200038e0100 */
[----:B------:R-:W0:Y:S01]  /*1eac0*/  S2R R0, SR_LANEID ;  /* 0x0000000000007919 */ /* 0x000e220000000000 */
[----:B------:R-:W-:-:S10]  /*1ead0*/  UFLO.U32 UR5, UR5 ;  /* 0x00000005000572bd */ /* 0x000fd400080e0000 */
[----:B------:R-:W-:-:S06]  /*1eae0*/  ULOP3.LUT UR4, URZ, UR4, URZ, 0x33, !UPT ;  /* 0x00000004ff047292 */ /* 0x000fcc000f8e33ff */
[----:B------:R-:W-:-:S04]  /*1eaf0*/  IMAD.U32 R2, RZ, RZ, UR4 ;  /* 0x00000004ff027e24 */ /* 0x000fc8000f8e00ff */
[----:B------:R-:W1:Y:S02]  /*1eb00*/  REDUX UR7, R2 ;  /* 0x00000000020773c4 */ /* 0x000e640000000000 */
[----:B------:R2:W-:Y:S01]  /*1eb10*/  UTCATOMSWS.AND URZ, UR4 ;  /* 0x0000000400ff79e3 */ /* 0x0005e20008000000 */
[----:B0-----:R-:W-:Y:S01]  /*1eb20*/  ISETP.EQ.U32.AND P0, PT, R0, UR5, PT ;  /* 0x0000000500007c0c */ /* 0x001fe2000bf02070 */
[----:B-1----:R-:W-:-:S12]  /*1eb30*/  IMAD.U32 R0, RZ, RZ, UR7 ;  /* 0x00000007ff007e24 */ /* 0x002fd8000f8e00ff */
[----:B------:R2:W-:Y:S01]  /*1eb40*/  @P0 ATOMS.AND RZ, [UR6], R0 ;  /* 0x00000000ffff098c */ /* 0x0005e2000a800006 */
[----:B------:R-:W-:Y:S05]  /*1eb50*/  BRA `(.L_x_13) ;  /* 0x0000000000147947 */ /* 0x000fea0003800000 */
.L_x_15:
[----:B------:R-:W-:-:S07]  /*1eb60*/  MOV R2, 0x1eb80 ;  /* 0x0001eb8000027802 */ /* 0x000fce0000000f00 */
[----:B------:R-:W-:Y:S05]  /*1eb70*/  CALL.REL.NOINC `($__internal_0_$__cuda_sm10x_tcgen05_guardrail_trap_col_being_dealloced_not_returned_by_alloc) ;  /* 0x00000000002c7944 */ /* 0x000fea0003c00000 */
[----:B------:R-:W-:Y:S05]  /*1eb80*/  BRA `(.L_x_13) ;  /* 0x0000000000087947 */ /* 0x000fea0003800000 */
.L_x_14:
[----:B------:R-:W-:-:S07]  /*1eb90*/  MOV R2, 0x1ebb0 ;  /* 0x0001ebb000027802 */ /* 0x000fce0000000f00 */
[----:B------:R-:W-:Y:S05]  /*1eba0*/  CALL.REL.NOINC `($__internal_2_$__cuda_sm10x_tcgen05_guardrail_trap_unallocated_columns_being_dealloced) ;  /* 0x0000000000387944 */ /* 0x000fea0003c00000 */
.L_x_13:
[----:B------:R-:W-:Y:S01]  /*1ebb0*/  NOP ;  /* 0x0000000000007918 */ /* 0x000fe20000000000 */
[----:B--2---:R-:W-:Y:S05]  /*1ebc0*/  EXIT ;  /* 0x000000000000794d */ /* 0x004fea0003800000 */
.L_x_8:
[----:B------:R-:W0:Y:S02]  /*1ebd0*/  SYNCS.PHASECHK.TRANS64.TRYWAIT P3, [UR11], R46 ;  /* 0x0000002eff0075a7 */ /* 0x000e24000806110b */
[----:B0-----:R-:W-:Y:S05]  /*1ebe0*/  @!P3 BRA `(.L_x_8) ;  /* 0xfffffffc00f8b947 */ /* 0x001fea000383ffff */
[----:B------:R-:W-:Y:S05]  /*1ebf0*/  BRA `(.L_x_16) ;  /* 0xfffffefc00987947 */ /* 0x000fea000383ffff */
.L_x_12:
[----:B------:R-:W0:Y:S02]  /*1ec00*/  SYNCS.PHASECHK.TRANS64.TRYWAIT P1, [UR11], R4 ;  /* 0x00000004ff0075a7 */ /* 0x000e24000802110b */
[----:B0-----:R-:W-:Y:S05]  /*1ec10*/  @!P1 BRA `(.L_x_12) ;  /* 0xfffffffc00f89947 */ /* 0x001fea000383ffff */
[----:B------:R-:W-:Y:S05]  /*1ec20*/  BRA `(.L_x_11) ;  /* 0xffffff5400b47947 */ /* 0x000fea000383ffff */
        .weak           $__internal_0_$__cuda_sm10x_tcgen05_guardrail_trap_col_being_dealloced_not_returned_by_alloc
        .type           $__internal_0_$__cuda_sm10x_tcgen05_guardrail_trap_col_being_dealloced_not_returned_by_alloc,@function
        .size           $__internal_0_$__cuda_sm10x_tcgen05_guardrail_trap_col_being_dealloced_not_returned_by_alloc,($__internal_1_$__cuda_sm10x_tcgen05_guardrail_trap_phase_invalid_during_alloc - $__internal_0_$__cuda_sm10x_tcgen05_guardrail_trap_col_being_dealloced_not_returned_by_alloc)
$__internal_0_$__cuda_sm10x_tcgen05_guardrail_trap_col_being_dealloced_not_returned_by_alloc:
[----:B------:R-:W-:Y:S05]  /*1ec30*/  BPT.TRAP 0x1 ;  /* 0x000000040000795c */ /* 0x000fea0000300000 */
[----:B------:R-:W-:-:S04]  /*1ec40*/  IMAD.MOV.U32 R3, RZ, RZ, 0x0 ;  /* 0x00000000ff037424 */ /* 0x000fc800078e00ff */
[----:B------:R-:W-:Y:S05]  /*1ec50*/  RET.REL.NODEC R2 `(matmul_kernel) ;  /* 0xfffffe1002e87950 */ /* 0x000fea0003c3ffff */
        .weak           $__internal_1_$__cuda_sm10x_tcgen05_guardrail_trap_phase_invalid_during_alloc
        .type           $__internal_1_$__cuda_sm10x_tcgen05_guardrail_trap_phase_invalid_during_alloc,@function
        .size           $__internal_1_$__cuda_sm10x_tcgen05_guardrail_trap_phase_invalid_during_alloc,($__internal_2_$__cuda_sm10x_tcgen05_guardrail_trap_unallocated_columns_being_dealloced - $__internal_1_$__cuda_sm10x_tcgen05_guardrail_trap_phase_invalid_during_alloc)
$__internal_1_$__cuda_sm10x_tcgen05_guardrail_trap_phase_invalid_during_alloc:
[----:B------:R-:W-:Y:S05]  /*1ec60*/  BPT.TRAP 0x1 ;  /* 0x000000040000795c */ /* 0x000fea0000300000 */
[----:B------:R-:W-:-:S04]  /*1ec70*/  IMAD.MOV.U32 R3, RZ, RZ, 0x0 ;  /* 0x00000000ff037424 */ /* 0x000fc800078e00ff */
[----:B------:R-:W-:Y:S05]  /*1ec80*/  RET.REL.NODEC R2 `(matmul_kernel) ;  /* 0xfffffe1002dc7950 */ /* 0x000fea0003c3ffff */
        .weak           $__internal_2_$__cuda_sm10x_tcgen05_guardrail_trap_unallocated_columns_being_dealloced
        .type           $__internal_2_$__cuda_sm10x_tcgen05_guardrail_trap_unallocated_columns_being_dealloced,@function
        .size           $__internal_2_$__cuda_sm10x_tcgen05_guardrail_trap_unallocated_columns_being_dealloced,(.L_x_20 - $__internal_2_$__cuda_sm10x_tcgen05_guardrail_trap_unallocated_columns_being_dealloced)
$__internal_2_$__cuda_sm10x_tcgen05_guardrail_trap_unallocated_columns_being_dealloced:
[----:B------:R-:W-:Y:S05]  /*1ec90*/  BPT.TRAP 0x1 ;  /* 0x000000040000795c */ /* 0x000fea0000300000 */
[----:B------:R-:W-:-:S04]  /*1eca0*/  IMAD.MOV.U32 R3, RZ, RZ, 0x0 ;  /* 0x00000000ff037424 */ /* 0x000fc800078e00ff */
[----:B------:R-:W-:Y:S05]  /*1ecb0*/  RET.REL.NODEC R2 `(matmul_kernel) ;  /* 0xfffffe1002d07950 */ /* 0x000fea0003c3ffff */
.L_x_17:
[----:B------:R-:W-:-:S00]  /*1ecc0*/  BRA `(.L_x_17) ;  /* 0xfffffffc00fc7947 */ /* 0x000fc0000383ffff */
[----:B------:R-:W-:-:S00]  /*1ecd0*/  NOP ;  /* 0x0000000000007918 */ /* 0x000fc00000000000 */
        /* <DEDUP_REMOVED lines=10> */
.L_x_20:


//--------------------- .nv.shared.matmul_kernel  --------------------------
	.section	.nv.shared.matmul_kernel,"aw",@nobits
	.sectionflags	@""
	.align	16
	.zero		1024


//--------------------- .nv.shared.reserved.0     --------------------------
	.section	.nv.shared.reserved.0,"aw",@nobits
	.align	8
	.weak		__nv_reservedSMEM_offset_0_alias
	.size		__nv_reservedSMEM_offset_0_alias, 0, 64
	.other		__nv_reservedSMEM_offset_0_alias,@"STO_CUDA_RESERVED_SHARED STV_DEFAULT"
__nv_reservedSMEM_offset_0_alias:
	.zero		0
.nv.shared.reserved.0:
	.zero		64
	.weak		__nv_reservedSMEM_allocation_phase
	.type		__nv_reservedSMEM_allocation_phase,@object
	.size		__nv_reservedSMEM_allocation_phase,(.L_0 - __nv_reservedSMEM_allocation_phase)
__nv_reservedSMEM_allocation_phase:
	.zero		1
.L_0:
	.zero		7
	.weak		__nv_reservedSMEM_devtool_atexit_pc
	.type		__nv_reservedSMEM_devtool_atexit_pc,@object
	.size		__nv_reservedSMEM_devtool_atexit_pc,(__nv_reservedSMEM_allocation_mask - __nv_reservedSMEM_devtool_atexit_pc)
__nv_reservedSMEM_devtool_atexit_pc:
	.zero		8
	.weak		__nv_reservedSMEM_allocation_mask
	.type		__nv_reservedSMEM_allocation_mask,@object
	.size		__nv_reservedSMEM_allocation_mask,(.L_2 - __nv_reservedSMEM_allocation_mask)
__nv_reservedSMEM_allocation_mask:
	.zero		4
.L_2:


//--------------------- .nv.constant0.matmul_kernel --------------------------
	.section	.nv.constant0.matmul_kernel,"a",@progbits
	.sectionflags	@""
	.align	4
.nv.constant0.matmul_kernel:
	.zero		976


//--------------------- SYMBOLS --------------------------

	.type		.nv.reservedSmem.offset0,@object
	.size		.nv.reservedSmem.offset0,0x4
	.type		.nv.reservedSmem.cap,@object
	.size		.nv.reservedSmem.cap,0x4
